	.target	sm_90a

	.elftype	@"ET_EXEC"


//--------------------- .note.nv.tkinfo           --------------------------
	.section	.note.nv.tkinfo,"",@"SHT_NOTE"
	.sectionflags	@"SHF_NOTE_NV_TKINFO"
	.tkinfo
        /*0018*/ 	.word	0x00000002
        /*0030*/ 	.string	""
        /*0030*/ 	.string	"ptxas"
        /*0030*/ 	.string	"Cuda compilation tools, release 13.0, V13.0.88"
        /*0030*/ 	.string	"Build cuda_13.0.r13.0/compiler.36424714_0"
        /*0030*/ 	.string	"-arch sm_90a -m 64 "



//--------------------- .note.nv.cuinfo           --------------------------
	.section	.note.nv.cuinfo,"",@"SHT_NOTE"
	.sectionflags	@"SHF_NOTE_NV_CUINFO"
        /*0018*/ 	.short	0x0002
        /*001a*/ 	.short	0x005a
        /*001c*/ 	.short	0x0082
	.zero		2


//--------------------- .nv.info                  --------------------------
	.section	.nv.info,"",@"SHT_CUDA_INFO"
	.align	4


	//----- nvinfo : EIATTR_REGCOUNT
	.align		4
        /*0000*/ 	.byte	0x04, 0x2f
        /*0002*/ 	.short	(.L_15 - .L_14)
	.align		4
.L_14:
        /*0004*/ 	.word	index@(_ZN7cutlass13device_kernelINS_4gemm6kernel13GemmUniversalINS1_17GroupProblemShapeIN4cute5tupleIJiiiEEEEENS1_10collective13CollectiveMmaINS1_39MainloopSm90ArrayTmaGmmaWarpSpecializedILi6ENS6_IJNS5_1CILi1EEESD_SD_EEENS1_55KernelPtrArrayTmaWarpSpecializedCooperativeFP8FastAccumEEENS6_IJNSC_ILi256EEESH_NSC_ILi64EEEEEENS_12float_e4m3_tEPNS6_IJlSD_NSC_ILi0EEEEEESK_SN_NS5_8TiledMMAINS5_8MMA_AtomIJNS5_4SM904GMMA31MMA_64x256x32_F32E4M3E4M3_SS_TNILNSR_7ScaleInE1ELST_1EEEEEENS5_6LayoutINS6_IJNSC_ILi2EEESD_SD_EEENS6_IJSD_SL_SL_EEEEENS6_IJNS5_10UnderscoreES11_S11_EEEEENS5_13SM90_TMA_LOADENS5_14ComposedLayoutINS5_7SwizzleILi2ELi4ELi3EEENS5_18smem_ptr_flag_bitsILi8EEENSW_INS6_IJNSC_ILi8EEESI_EEENS6_IJSI_SD_EEEEEEEvNS5_8identityES14_S1E_vS1F_EENS_8epilogue10collective18CollectiveEpilogueINS1H_30Sm90PtrArrayTmaWarpSpecializedILi4ELi2ELi16ELb1ELb0ELi2EEEJSJ_NS6_IJNSC_ILi128EEENSC_ILi32EEEEEENS_6half_tEPNS6_IJSD_lSL_EEES1P_S1R_NS1H_6fusion15FusionCallbacksIS1L_NS1S_17LinearCombinationIS1P_fS1P_fLNS_15FloatRoundStyleE2EEESJ_S1O_JEEES14_NS15_INS16_ILi3ELi4ELi3EEENS18_ILi16EEENSW_INS6_IJSI_S1A_EEENS6_IJSD_SI_EEEEEEENS5_17SM75_U16x8_LDSM_TENS5_14SM90_TMA_STOREES23_NS5_17SM90_U16x8_STSM_TENS5_9Copy_AtomIJNS5_17SM90_U32x4_STSM_NES1P_EEEvEEEvvEEEEvNT_6ParamsE)
        /*0008*/ 	.word	0x000000a8


	//----- nvinfo : EIATTR_FRAME_SIZE
	.align		4
.L_15:
        /*000c*/ 	.byte	0x04, 0x11
        /*000e*/ 	.short	(.L_17 - .L_16)
	.align		4
.L_16:
        /*0010*/ 	.word	index@($__internal_0_$__cuda_sm20_div_u64)
        /*0014*/ 	.word	0x000004e8


	//----- nvinfo : EIATTR_FRAME_SIZE
	.align		4
.L_17:
        /*0018*/ 	.byte	0x04, 0x11
        /*001a*/ 	.short	(.L_19 - .L_18)
	.align		4
.L_18:
        /*001c*/ 	.word	index@(_ZN7cutlass13device_kernelINS_4gemm6kernel13GemmUniversalINS1_17GroupProblemShapeIN4cute5tupleIJiiiEEEEENS1_10collective13CollectiveMmaINS1_39MainloopSm90ArrayTmaGmmaWarpSpecializedILi6ENS6_IJNS5_1CILi1EEESD_SD_EEENS1_55KernelPtrArrayTmaWarpSpecializedCooperativeFP8FastAccumEEENS6_IJNSC_ILi256EEESH_NSC_ILi64EEEEEENS_12float_e4m3_tEPNS6_IJlSD_NSC_ILi0EEEEEESK_SN_NS5_8TiledMMAINS5_8MMA_AtomIJNS5_4SM904GMMA31MMA_64x256x32_F32E4M3E4M3_SS_TNILNSR_7ScaleInE1ELST_1EEEEEENS5_6LayoutINS6_IJNSC_ILi2EEESD_SD_EEENS6_IJSD_SL_SL_EEEEENS6_IJNS5_10UnderscoreES11_S11_EEEEENS5_13SM90_TMA_LOADENS5_14ComposedLayoutINS5_7SwizzleILi2ELi4ELi3EEENS5_18smem_ptr_flag_bitsILi8EEENSW_INS6_IJNSC_ILi8EEESI_EEENS6_IJSI_SD_EEEEEEEvNS5_8identityES14_S1E_vS1F_EENS_8epilogue10collective18CollectiveEpilogueINS1H_30Sm90PtrArrayTmaWarpSpecializedILi4ELi2ELi16ELb1ELb0ELi2EEEJSJ_NS6_IJNSC_ILi128EEENSC_ILi32EEEEEENS_6half_tEPNS6_IJSD_lSL_EEES1P_S1R_NS1H_6fusion15FusionCallbacksIS1L_NS1S_17LinearCombinationIS1P_fS1P_fLNS_15FloatRoundStyleE2EEESJ_S1O_JEEES14_NS15_INS16_ILi3ELi4ELi3EEENS18_ILi16EEENSW_INS6_IJSI_S1A_EEENS6_IJSD_SI_EEEEEEENS5_17SM75_U16x8_LDSM_TENS5_14SM90_TMA_STOREES23_NS5_17SM90_U16x8_STSM_TENS5_9Copy_AtomIJNS5_17SM90_U32x4_STSM_NES1P_EEEvEEEvvEEEEvNT_6ParamsE)
        /*0020*/ 	.word	0x000004e8


	//----- nvinfo : EIATTR_MIN_STACK_SIZE
	.align		4
.L_19:
        /*0024*/ 	.byte	0x04, 0x12
        /*0026*/ 	.short	(.L_21 - .L_20)
	.align		4
.L_20:
        /*0028*/ 	.word	index@(_ZN7cutlass13device_kernelINS_4gemm6kernel13GemmUniversalINS1_17GroupProblemShapeIN4cute5tupleIJiiiEEEEENS1_10collective13CollectiveMmaINS1_39MainloopSm90ArrayTmaGmmaWarpSpecializedILi6ENS6_IJNS5_1CILi1EEESD_SD_EEENS1_55KernelPtrArrayTmaWarpSpecializedCooperativeFP8FastAccumEEENS6_IJNSC_ILi256EEESH_NSC_ILi64EEEEEENS_12float_e4m3_tEPNS6_IJlSD_NSC_ILi0EEEEEESK_SN_NS5_8TiledMMAINS5_8MMA_AtomIJNS5_4SM904GMMA31MMA_64x256x32_F32E4M3E4M3_SS_TNILNSR_7ScaleInE1ELST_1EEEEEENS5_6LayoutINS6_IJNSC_ILi2EEESD_SD_EEENS6_IJSD_SL_SL_EEEEENS6_IJNS5_10UnderscoreES11_S11_EEEEENS5_13SM90_TMA_LOADENS5_14ComposedLayoutINS5_7SwizzleILi2ELi4ELi3EEENS5_18smem_ptr_flag_bitsILi8EEENSW_INS6_IJNSC_ILi8EEESI_EEENS6_IJSI_SD_EEEEEEEvNS5_8identityES14_S1E_vS1F_EENS_8epilogue10collective18CollectiveEpilogueINS1H_30Sm90PtrArrayTmaWarpSpecializedILi4ELi2ELi16ELb1ELb0ELi2EEEJSJ_NS6_IJNSC_ILi128EEENSC_ILi32EEEEEENS_6half_tEPNS6_IJSD_lSL_EEES1P_S1R_NS1H_6fusion15FusionCallbacksIS1L_NS1S_17LinearCombinationIS1P_fS1P_fLNS_15FloatRoundStyleE2EEESJ_S1O_JEEES14_NS15_INS16_ILi3ELi4ELi3EEENS18_ILi16EEENSW_INS6_IJSI_S1A_EEENS6_IJSD_SI_EEEEEEENS5_17SM75_U16x8_LDSM_TENS5_14SM90_TMA_STOREES23_NS5_17SM90_U16x8_STSM_TENS5_9Copy_AtomIJNS5_17SM90_U32x4_STSM_NES1P_EEEvEEEvvEEEEvNT_6ParamsE)
        /*002c*/ 	.word	0x000004e8
.L_21:


//--------------------- .nv.compat                --------------------------
	.section	.nv.compat,"",@"SHT_CUDA_COMPAT_INFO"
	.align	4
        /*0000*/ 	.byte	0x02, 0x09, 0x01, 0x00, 0x02, 0x02, 0x04, 0x00, 0x02, 0x05, 0x05, 0x00, 0x03, 0x07, 0x01, 0x01
        /*0010*/ 	.byte	0x02, 0x03, 0x03, 0x00, 0x02, 0x06, 0x01, 0x00, 0x04, 0x0b, 0x08, 0x00, 0x00, 0x00, 0x00, 0x00
        /*0020*/ 	.byte	0x00, 0x00, 0x00, 0x00


//--------------------- .nv.info._ZN7cutlass13device_kernelINS_4gemm6kernel13GemmUniversalINS1_17GroupProblemShapeIN4cute5tupleIJiiiEEEEENS1_10collective13CollectiveMmaINS1_39MainloopSm90ArrayTmaGmmaWarpSpecializedILi6ENS6_IJNS5_1CILi1EEESD_SD_EEENS1_55KernelPtrArrayTmaWarpSpecializedCooperativeFP8FastAccumEEENS6_IJNSC_ILi256EEESH_NSC_ILi64EEEEEENS_12float_e4m3_tEPNS6_IJlSD_NSC_ILi0EEEEEESK_SN_NS5_8TiledMMAINS5_8MMA_AtomIJNS5_4SM904GMMA31MMA_64x256x32_F32E4M3E4M3_SS_TNILNSR_7ScaleInE1ELST_1EEEEEENS5_6LayoutINS6_IJNSC_ILi2EEESD_SD_EEENS6_IJSD_SL_SL_EEEEENS6_IJNS5_10UnderscoreES11_S11_EEEEENS5_13SM90_TMA_LOADENS5_14ComposedLayoutINS5_7SwizzleILi2ELi4ELi3EEENS5_18smem_ptr_flag_bitsILi8EEENSW_INS6_IJNSC_ILi8EEESI_EEENS6_IJSI_SD_EEEEEEEvNS5_8identityES14_S1E_vS1F_EENS_8epilogue10collective18CollectiveEpilogueINS1H_30Sm90PtrArrayTmaWarpSpecializedILi4ELi2ELi16ELb1ELb0ELi2EEEJSJ_NS6_IJNSC_ILi128EEENSC_ILi32EEEEEENS_6half_tEPNS6_IJSD_lSL_EEES1P_S1R_NS1H_6fusion15FusionCallbacksIS1L_NS1S_17LinearCombinationIS1P_fS1P_fLNS_15FloatRoundStyleE2EEESJ_S1O_JEEES14_NS15_INS16_ILi3ELi4ELi3EEENS18_ILi16EEENSW_INS6_IJSI_S1A_EEENS6_IJSD_SI_EEEEEEENS5_17SM75_U16x8_LDSM_TENS5_14SM90_TMA_STOREES23_NS5_17SM90_U16x8_STSM_TENS5_9Copy_AtomIJNS5_17SM90_U32x4_STSM_NES1P_EEEvEEEvvEEEEvNT_6ParamsE --------------------------
	.section	.nv.info._ZN7cutlass13device_kernelINS_4gemm6kernel13GemmUniversalINS1_17GroupProblemShapeIN4cute5tupleIJiiiEEEEENS1_10collective13CollectiveMmaINS1_39MainloopSm90ArrayTmaGmmaWarpSpecializedILi6ENS6_IJNS5_1CILi1EEESD_SD_EEENS1_55KernelPtrArrayTmaWarpSpecializedCooperativeFP8FastAccumEEENS6_IJNSC_ILi256EEESH_NSC_ILi64EEEEEENS_12float_e4m3_tEPNS6_IJlSD_NSC_ILi0EEEEEESK_SN_NS5_8TiledMMAINS5_8MMA_AtomIJNS5_4SM904GMMA31MMA_64x256x32_F32E4M3E4M3_SS_TNILNSR_7ScaleInE1ELST_1EEEEEENS5_6LayoutINS6_IJNSC_ILi2EEESD_SD_EEENS6_IJSD_SL_SL_EEEEENS6_IJNS5_10UnderscoreES11_S11_EEEEENS5_13SM90_TMA_LOADENS5_14ComposedLayoutINS5_7SwizzleILi2ELi4ELi3EEENS5_18smem_ptr_flag_bitsILi8EEENSW_INS6_IJNSC_ILi8EEESI_EEENS6_IJSI_SD_EEEEEEEvNS5_8identityES14_S1E_vS1F_EENS_8epilogue10collective18CollectiveEpilogueINS1H_30Sm90PtrArrayTmaWarpSpecializedILi4ELi2ELi16ELb1ELb0ELi2EEEJSJ_NS6_IJNSC_ILi128EEENSC_ILi32EEEEEENS_6half_tEPNS6_IJSD_lSL_EEES1P_S1R_NS1H_6fusion15FusionCallbacksIS1L_NS1S_17LinearCombinationIS1P_fS1P_fLNS_15FloatRoundStyleE2EEESJ_S1O_JEEES14_NS15_INS16_ILi3ELi4ELi3EEENS18_ILi16EEENSW_INS6_IJSI_S1A_EEENS6_IJSD_SI_EEEEEEENS5_17SM75_U16x8_LDSM_TENS5_14SM90_TMA_STOREES23_NS5_17SM90_U16x8_STSM_TENS5_9Copy_AtomIJNS5_17SM90_U32x4_STSM_NES1P_EEEvEEEvvEEEEvNT_6ParamsE,"",@"SHT_CUDA_INFO"
	.sectionflags	@""
	.align	4


	//----- nvinfo : EIATTR_CUDA_API_VERSION
	.align		4
        /*0000*/ 	.byte	0x04, 0x37
        /*0002*/ 	.short	(.L_23 - .L_22)
.L_22:
        /*0004*/ 	.word	0x00000082


	//----- nvinfo : EIATTR_KPARAM_INFO
	.align		4
.L_23:
        /*0008*/ 	.byte	0x04, 0x17
        /*000a*/ 	.short	(.L_25 - .L_24)
.L_24:
        /*000c*/ 	.word	0x00000000
        /*0010*/ 	.short	0x0000
        /*0012*/ 	.short	0x0070
        /*0014*/ 	.byte	0x00, 0xf0, 0x01, 0x1c


	//----- nvinfo : EIATTR_SPARSE_MMA_MASK
	.align		4
.L_25:
        /*0018*/ 	.byte	0x03, 0x50
        /*001a*/ 	.short	0x0000


	//----- nvinfo : EIATTR_MAXREG_COUNT
	.align		4
        /*001c*/ 	.byte	0x03, 0x1b
        /*001e*/ 	.short	0x00a8


	//----- nvinfo : EIATTR_NUM_BARRIERS
	.align		4
        /*0020*/ 	.byte	0x02, 0x4c
        /*0022*/ 	.byte	0x02
	.zero		1


	//----- nvinfo : EIATTR_EXTERNS
	.align		4
        /*0024*/ 	.byte	0x04, 0x0f
        /*0026*/ 	.short	(.L_27 - .L_26)


	//   ....[0]....
	.align		4
.L_26:
        /*0028*/ 	.word	index@(__assertfail)


	//----- nvinfo : EIATTR_ANNOTATIONS
	.align		4
.L_27:
        /*002c*/ 	.byte	0x04, 0x55
        /*002e*/ 	.short	(.L_29 - .L_28)


	//   ....[0]....
.L_28:
        /*0030*/ 	.word	0x00000001
        /*0034*/ 	.byte	0x10, 0x37, 0x00, 0x00, 0x01, 0x00, 0x00, 0x00, 0x50, 0x37, 0x00, 0x00, 0x01, 0x00, 0x00, 0x00
        /* <DEDUP_REMOVED lines=412> */
        /*1a04*/ 	.byte	0x40, 0x23, 0x01, 0x00


	//----- nvinfo : EIATTR_MERCURY_ISA_VERSION
	.align		4
.L_29:
        /*1a08*/ 	.byte	0x03, 0x5f
        /*1a0a*/ 	.short	0x0101


	//----- nvinfo : EIATTR_INT_WARP_WIDE_INSTR_OFFSETS
	.align		4
        /*1a0c*/ 	.byte	0x04, 0x31
        /*1a0e*/ 	.short	(.L_31 - .L_30)


	//   ....[0]....
.L_30:
        /*1a10*/ 	.word	0x000011a0


	//   ....[1]....
        /*1a14*/ 	.word	0x000011b0


	//   ....[2]....
        /*1a18*/ 	.word	0x00001220


	//----- nvinfo : EIATTR_COOP_GROUP_MASK_REGIDS
	.align		4
.L_31:
        /*1a1c*/ 	.byte	0x04, 0x29
        /*1a1e*/ 	.short	(.L_33 - .L_32)


	//   ....[0]....
.L_32:
        /*1a20*/ 	.word	0xffffffff


	//   ....[1]....
        /*1a24*/ 	.word	0xffffffff


	//   ....[2]....
        /*1a28*/ 	.word	0xffffffff


	//   ....[3]....
        /*1a2c*/ 	.word	0xffffffff


	//   ....[4]....
        /*1a30*/ 	.word	0xffffffff


	//   ....[5]....
        /*1a34*/ 	.word	0xffffffff


	//   ....[6]....
        /*1a38*/ 	.word	0xffffffff


	//   ....[7]....
        /*1a3c*/ 	.word	0xffffffff


	//   ....[8]....
        /*1a40*/ 	.word	0xffffffff


	//   ....[9]....
        /*1a44*/ 	.word	0xffffffff


	//   ....[10]....
        /*1a48*/ 	.word	0xffffffff


	//   ....[11]....
        /*1a4c*/ 	.word	0xffffffff


	//   ....[12]....
        /*1a50*/ 	.word	0xffffffff


	//   ....[13]....
        /*1a54*/ 	.word	0xffffffff


	//   ....[14]....
        /*1a58*/ 	.word	0xffffffff


	//   ....[15]....
        /*1a5c*/ 	.word	0xffffffff


	//   ....[16]....
        /*1a60*/ 	.word	0xffffffff


	//   ....[17]....
        /*1a64*/ 	.word	0xffffffff


	//   ....[18]....
        /*1a68*/ 	.word	0xffffffff


	//   ....[19]....
        /*1a6c*/ 	.word	0xffffffff


	//   ....[20]....
        /*1a70*/ 	.word	0xffffffff


	//   ....[21]....
        /*1a74*/ 	.word	0xffffffff


	//   ....[22]....
        /*1a78*/ 	.word	0xffffffff


	//   ....[23]....
        /*1a7c*/ 	.word	0xffffffff


	//   ....[24]....
        /*1a80*/ 	.word	0xffffffff


	//   ....[25]....
        /*1a84*/ 	.word	0xffffffff


	//   ....[26]....
        /*1a88*/ 	.word	0xffffffff


	//   ....[27]....
        /*1a8c*/ 	.word	0xffffffff


	//   ....[28]....
        /*1a90*/ 	.word	0xffffffff


	//   ....[29]....
        /*1a94*/ 	.word	0xffffffff


	//   ....[30]....
        /*1a98*/ 	.word	0xffffffff


	//   ....[31]....
        /*1a9c*/ 	.word	0xffffffff


	//   ....[32]....
        /*1aa0*/ 	.word	0xffffffff


	//   ....[33]....
        /*1aa4*/ 	.word	0xffffffff


	//   ....[34]....
        /*1aa8*/ 	.word	0xffffffff


	//   ....[35]....
        /*1aac*/ 	.word	0xffffffff


	//   ....[36]....
        /*1ab0*/ 	.word	0xffffffff


	//   ....[37]....
        /*1ab4*/ 	.word	0xffffffff


	//   ....[38]....
        /*1ab8*/ 	.word	0xffffffff


	//   ....[39]....
        /*1abc*/ 	.word	0xffffffff


	//   ....[40]....
        /*1ac0*/ 	.word	0xffffffff


	//   ....[41]....
        /*1ac4*/ 	.word	0xffffffff


	//   ....[42]....
        /*1ac8*/ 	.word	0xffffffff


	//   ....[43]....
        /*1acc*/ 	.word	0xffffffff


	//   ....[44]....
        /*1ad0*/ 	.word	0xffffffff


	//   ....[45]....
        /*1ad4*/ 	.word	0xffffffff


	//   ....[46]....
        /*1ad8*/ 	.word	0xffffffff


	//   ....[47]....
        /*1adc*/ 	.word	0xffffffff


	//   ....[48]....
        /*1ae0*/ 	.word	0xffffffff


	//   ....[49]....
        /*1ae4*/ 	.word	0xffffffff


	//   ....[50]....
        /*1ae8*/ 	.word	0xffffffff


	//   ....[51]....
        /*1aec*/ 	.word	0xffffffff


	//   ....[52]....
        /*1af0*/ 	.word	0xffffffff


	//   ....[53]....
        /*1af4*/ 	.word	0xffffffff


	//   ....[54]....
        /*1af8*/ 	.word	0xffffffff


	//   ....[55]....
        /*1afc*/ 	.word	0xffffffff


	//   ....[56]....
        /*1b00*/ 	.word	0xffffffff


	//   ....[57]....
        /*1b04*/ 	.word	0xffffffff


	//   ....[58]....
        /*1b08*/ 	.word	0xffffffff


	//   ....[59]....
        /*1b0c*/ 	.word	0xffffffff


	//   ....[60]....
        /*1b10*/ 	.word	0xffffffff


	//   ....[61]....
        /*1b14*/ 	.word	0xffffffff


	//   ....[62]....
        /*1b18*/ 	.word	0xffffffff


	//   ....[63]....
        /*1b1c*/ 	.word	0xffffffff


	//   ....[64]....
        /*1b20*/ 	.word	0xffffffff


	//   ....[65]....
        /*1b24*/ 	.word	0xffffffff


	//   ....[66]....
        /*1b28*/ 	.word	0xffffffff


	//   ....[67]....
        /*1b2c*/ 	.word	0xffffffff


	//   ....[68]....
        /*1b30*/ 	.word	0xffffffff


	//   ....[69]....
        /*1b34*/ 	.word	0xffffffff


	//   ....[70]....
        /*1b38*/ 	.word	0xffffffff


	//   ....[71]....
        /*1b3c*/ 	.word	0xffffffff


	//   ....[72]....
        /*1b40*/ 	.word	0xffffffff


	//   ....[73]....
        /*1b44*/ 	.word	0xffffffff


	//   ....[74]....
        /*1b48*/ 	.word	0xffffffff


	//   ....[75]....
        /*1b4c*/ 	.word	0xffffffff


	//   ....[76]....
        /*1b50*/ 	.word	0xffffffff


	//   ....[77]....
        /*1b54*/ 	.word	0xffffffff


	//   ....[78]....
        /*1b58*/ 	.word	0x0500000f


	//----- nvinfo : EIATTR_COOP_GROUP_INSTR_OFFSETS
	.align		4
.L_33:
        /*1b5c*/ 	.byte	0x04, 0x28
        /*1b5e*/ 	.short	(.L_35 - .L_34)


	//   ....[0]....
.L_34:
        /*1b60*/ 	.word	0x00000820


	//   ....[1]....
        /*1b64*/ 	.word	0x00000850


	//   ....[2]....
        /*1b68*/ 	.word	0x00000d00


	//   ....[3]....
        /*1b6c*/ 	.word	0x00000f30


	//   ....[4]....
        /*1b70*/ 	.word	0x00001100


	//   ....[5]....
        /*1b74*/ 	.word	0x00001950


	//   ....[6]....
        /*1b78*/ 	.word	0x00001980


	//   ....[7]....
        /*1b7c*/ 	.word	0x00001a00


	//   ....[8]....
        /*1b80*/ 	.word	0x00001a10


	//   ....[9]....
        /*1b84*/ 	.word	0x00001a50


	//   ....[10]....
        /*1b88*/ 	.word	0x00001a70


	//   ....[11]....
        /*1b8c*/ 	.word	0x00001ab0


	//   ....[12]....
        /*1b90*/ 	.word	0x00001ad0


	//   ....[13]....
        /*1b94*/ 	.word	0x00001b10


	//   ....[14]....
        /*1b98*/ 	.word	0x00001b30


	//   ....[15]....
        /*1b9c*/ 	.word	0x00001ba0


	//   ....[16]....
        /*1ba0*/ 	.word	0x00001cd0


	//   ....[17]....
        /*1ba4*/ 	.word	0x00001d50


	//   ....[18]....
        /*1ba8*/ 	.word	0x00002330


	//   ....[19]....
        /*1bac*/ 	.word	0x00002340


	//   ....[20]....
        /*1bb0*/ 	.word	0x00002390


	//   ....[21]....
        /*1bb4*/ 	.word	0x000023a0


	//   ....[22]....
        /*1bb8*/ 	.word	0x000023f0


	//   ....[23]....
        /*1bbc*/ 	.word	0x00002400


	//   ....[24]....
        /*1bc0*/ 	.word	0x00002450


	//   ....[25]....
        /*1bc4*/ 	.word	0x00002460


	//   ....[26]....
        /*1bc8*/ 	.word	0x000024b0


	//   ....[27]....
        /*1bcc*/ 	.word	0x000024c0


	//   ....[28]....
        /*1bd0*/ 	.word	0x00002550


	//   ....[29]....
        /*1bd4*/ 	.word	0x000025a0


	//   ....[30]....
        /*1bd8*/ 	.word	0x00002630


	//   ....[31]....
        /*1bdc*/ 	.word	0x00002650


	//   ....[32]....
        /*1be0*/ 	.word	0x00002660


	//   ....[33]....
        /*1be4*/ 	.word	0x00002670


	//   ....[34]....
        /*1be8*/ 	.word	0x00002680


	//   ....[35]....
        /*1bec*/ 	.word	0x00002690


	//   ....[36]....
        /*1bf0*/ 	.word	0x00002c30


	//   ....[37]....
        /*1bf4*/ 	.word	0x00002ed0


	//   ....[38]....
        /*1bf8*/ 	.word	0x00003280


	//   ....[39]....
        /*1bfc*/ 	.word	0x000040f0


	//   ....[40]....
        /*1c00*/ 	.word	0x0000f340


	//   ....[41]....
        /*1c04*/ 	.word	0x0000f800


	//   ....[42]....
        /*1c08*/ 	.word	0x0000fba0


	//   ....[43]....
        /*1c0c*/ 	.word	0x00011dc0


	//   ....[44]....
        /*1c10*/ 	.word	0x000124f0


	//   ....[45]....
        /*1c14*/ 	.word	0x000129c0


	//   ....[46]....
        /*1c18*/ 	.word	0x000137b0


	//   ....[47]....
        /*1c1c*/ 	.word	0x00014700


	//   ....[48]....
        /*1c20*/ 	.word	0x00014720


	//   ....[49]....
        /*1c24*/ 	.word	0x00014770


	//   ....[50]....
        /*1c28*/ 	.word	0x00014790


	//   ....[51]....
        /*1c2c*/ 	.word	0x000147d0


	//   ....[52]....
        /*1c30*/ 	.word	0x00014800


	//   ....[53]....
        /*1c34*/ 	.word	0x00014840


	//   ....[54]....
        /*1c38*/ 	.word	0x00014870


	//   ....[55]....
        /*1c3c*/ 	.word	0x000148b0


	//   ....[56]....
        /*1c40*/ 	.word	0x000148e0


	//   ....[57]....
        /*1c44*/ 	.word	0x00014970


	//   ....[58]....
        /*1c48*/ 	.word	0x00014a90


	//   ....[59]....
        /*1c4c*/ 	.word	0x00014ab0


	//   ....[60]....
        /*1c50*/ 	.word	0x00015110


	//   ....[61]....
        /*1c54*/ 	.word	0x00015120


	//   ....[62]....
        /*1c58*/ 	.word	0x00015170


	//   ....[63]....
        /*1c5c*/ 	.word	0x00015180


	//   ....[64]....
        /*1c60*/ 	.word	0x000151d0


	//   ....[65]....
        /*1c64*/ 	.word	0x000151e0


	//   ....[66]....
        /*1c68*/ 	.word	0x00015230


	//   ....[67]....
        /*1c6c*/ 	.word	0x00015240


	//   ....[68]....
        /*1c70*/ 	.word	0x00015290


	//   ....[69]....
        /*1c74*/ 	.word	0x000152a0


	//   ....[70]....
        /*1c78*/ 	.word	0x00015330


	//   ....[71]....
        /*1c7c*/ 	.word	0x000153a0


	//   ....[72]....
        /*1c80*/ 	.word	0x00015430


	//   ....[73]....
        /*1c84*/ 	.word	0x00015450


	//   ....[74]....
        /*1c88*/ 	.word	0x00015460


	//   ....[75]....
        /*1c8c*/ 	.word	0x00015470


	//   ....[76]....
        /*1c90*/ 	.word	0x00015480


	//   ....[77]....
        /*1c94*/ 	.word	0x00015490


	//   ....[78]....
        /*1c98*/ 	.word	0x000171c0


	//----- nvinfo : EIATTR_REG_RECONFIG
	.align		4
.L_35:
        /*1c9c*/ 	.byte	0x01, 0x54
	.zero		2


	//----- nvinfo : EIATTR_SYSCALL_OFFSETS
	.align		4
        /*1ca0*/ 	.byte	0x04, 0x46
        /*1ca2*/ 	.short	(.L_37 - .L_36)


	//   ....[0]....
.L_36:
        /*1ca4*/ 	.word	0x000080e0


	//   ....[1]....
        /*1ca8*/ 	.word	0x000081d0


	//----- nvinfo : EIATTR_MBARRIER_INSTR_OFFSETS
	.align		4
.L_37:
        /*1cac*/ 	.byte	0x04, 0x39
        /*1cae*/ 	.short	(.L_39 - .L_38)


	//   ....[0]....
.L_38:
        /*1cb0*/ 	.word	0x00000be0
        /*1cb4*/ 	.word	0x000000ff
        /*1cb8*/ 	.word	0x00038400
        /*1cbc*/ 	.short	0x0100
        /*1cbe*/ 	.byte	0x06
	.zero		1


	//   ....[1]....
        /*1cc0*/ 	.word	0x00000bf0
        /*1cc4*/ 	.word	0x000000ff
        /*1cc8*/ 	.word	0x00038440
        /*1ccc*/ 	.short	0x0100
        /*1cce*/ 	.byte	0x06
	.zero		1


	//   ....[2]....
        /*1cd0*/ 	.word	0x00000c00
        /*1cd4*/ 	.word	0x000000ff
        /*1cd8*/ 	.word	0x00038408
        /*1cdc*/ 	.short	0x0100
        /*1cde*/ 	.byte	0x06
	.zero		1


	//   ....[3]....
        /*1ce0*/ 	.word	0x00000c10
        /*1ce4*/ 	.word	0x000000ff
        /*1ce8*/ 	.word	0x00038448
        /*1cec*/ 	.short	0x0100
        /*1cee*/ 	.byte	0x06
	.zero		1


	//   ....[4]....
        /*1cf0*/ 	.word	0x00000c20
        /*1cf4*/ 	.word	0x000000ff
        /*1cf8*/ 	.word	0x00038410
        /*1cfc*/ 	.short	0x0100
        /*1cfe*/ 	.byte	0x06
	.zero		1


	//   ....[5]....
        /*1d00*/ 	.word	0x00000c30
        /*1d04*/ 	.word	0x000000ff
        /*1d08*/ 	.word	0x00038450
        /*1d0c*/ 	.short	0x0100
        /*1d0e*/ 	.byte	0x06
	.zero		1


	//   ....[6]....
        /*1d10*/ 	.word	0x00000c40
        /*1d14*/ 	.word	0x000000ff
        /*1d18*/ 	.word	0x00038418
        /*1d1c*/ 	.short	0x0100
        /*1d1e*/ 	.byte	0x06
	.zero		1


	//   ....[7]....
        /*1d20*/ 	.word	0x00000c50
        /*1d24*/ 	.word	0x000000ff
        /*1d28*/ 	.word	0x00038458
        /*1d2c*/ 	.short	0x0100
        /*1d2e*/ 	.byte	0x06
	.zero		1


	//   ....[8]....
        /*1d30*/ 	.word	0x00000c60
        /*1d34*/ 	.word	0x000000ff
        /*1d38*/ 	.word	0x00038420
        /*1d3c*/ 	.short	0x0100
        /*1d3e*/ 	.byte	0x06
	.zero		1


	//   ....[9]....
        /*1d40*/ 	.word	0x00000c70
        /*1d44*/ 	.word	0x000000ff
        /*1d48*/ 	.word	0x00038460
        /*1d4c*/ 	.short	0x0100
        /*1d4e*/ 	.byte	0x06
	.zero		1


	//   ....[10]....
        /*1d50*/ 	.word	0x00000c80
        /*1d54*/ 	.word	0x000000ff
        /*1d58*/ 	.word	0x00038428
        /*1d5c*/ 	.short	0x0100
        /*1d5e*/ 	.byte	0x06
	.zero		1


	//   ....[11]....
        /*1d60*/ 	.word	0x00000c90
        /*1d64*/ 	.word	0x000000ff
        /*1d68*/ 	.word	0x00038468
        /*1d6c*/ 	.short	0x0100
        /*1d6e*/ 	.byte	0x06
	.zero		1


	//   ....[12]....
        /*1d70*/ 	.word	0x00000ca0
        /*1d74*/ 	.word	0x000000ff
        /*1d78*/ 	.word	0x00038430
        /*1d7c*/ 	.short	0x0100
        /*1d7e*/ 	.byte	0x06
	.zero		1


	//   ....[13]....
        /*1d80*/ 	.word	0x00000cb0
        /*1d84*/ 	.word	0x000000ff
        /*1d88*/ 	.word	0x00038470
        /*1d8c*/ 	.short	0x0100
        /*1d8e*/ 	.byte	0x06
	.zero		1


	//   ....[14]....
        /*1d90*/ 	.word	0x00000cc0
        /*1d94*/ 	.word	0x000000ff
        /*1d98*/ 	.word	0x00038438
        /*1d9c*/ 	.short	0x0100
        /*1d9e*/ 	.byte	0x06
	.zero		1


	//   ....[15]....
        /*1da0*/ 	.word	0x00000cd0
        /*1da4*/ 	.word	0x000000ff
        /*1da8*/ 	.word	0x00038478
        /*1dac*/ 	.short	0x0100
        /*1dae*/ 	.byte	0x06
	.zero		1


	//   ....[16]....
        /*1db0*/ 	.word	0x00000e60
        /*1db4*/ 	.word	0x000000ff
        /*1db8*/ 	.word	0x00038480
        /*1dbc*/ 	.short	0x0100
        /*1dbe*/ 	.byte	0x06
	.zero		1


	//   ....[17]....
        /*1dc0*/ 	.word	0x00000e70
        /*1dc4*/ 	.word	0x000000ff
        /*1dc8*/ 	.word	0x000384b0
        /*1dcc*/ 	.short	0x0100
        /*1dce*/ 	.byte	0x06
	.zero		1


	//   ....[18]....
        /*1dd0*/ 	.word	0x00000e80
        /*1dd4*/ 	.word	0x000000ff
        /*1dd8*/ 	.word	0x00038488
        /*1ddc*/ 	.short	0x0100
        /*1dde*/ 	.byte	0x06
	.zero		1


	//   ....[19]....
        /*1de0*/ 	.word	0x00000e90
        /*1de4*/ 	.word	0x000000ff
        /*1de8*/ 	.word	0x000384b8
        /*1dec*/ 	.short	0x0100
        /*1dee*/ 	.byte	0x06
	.zero		1


	//   ....[20]....
        /*1df0*/ 	.word	0x00000ea0
        /*1df4*/ 	.word	0x000000ff
        /*1df8*/ 	.word	0x00038490
        /*1dfc*/ 	.short	0x0100
        /*1dfe*/ 	.byte	0x06
	.zero		1


	//   ....[21]....
        /*1e00*/ 	.word	0x00000eb0
        /*1e04*/ 	.word	0x000000ff
        /*1e08*/ 	.word	0x000384c0
        /*1e0c*/ 	.short	0x0100
        /*1e0e*/ 	.byte	0x06
	.zero		1


	//   ....[22]....
        /*1e10*/ 	.word	0x00000ec0
        /*1e14*/ 	.word	0x000000ff
        /*1e18*/ 	.word	0x00038498
        /*1e1c*/ 	.short	0x0100
        /*1e1e*/ 	.byte	0x06
	.zero		1


	//   ....[23]....
        /*1e20*/ 	.word	0x00000ed0
        /*1e24*/ 	.word	0x000000ff
        /*1e28*/ 	.word	0x000384c8
        /*1e2c*/ 	.short	0x0100
        /*1e2e*/ 	.byte	0x06
	.zero		1


	//   ....[24]....
        /*1e30*/ 	.word	0x00000ee0
        /*1e34*/ 	.word	0x000000ff
        /*1e38*/ 	.word	0x000384a0
        /*1e3c*/ 	.short	0x0100
        /*1e3e*/ 	.byte	0x06
	.zero		1


	//   ....[25]....
        /*1e40*/ 	.word	0x00000ef0
        /*1e44*/ 	.word	0x000000ff
        /*1e48*/ 	.word	0x000384d0
        /*1e4c*/ 	.short	0x0100
        /*1e4e*/ 	.byte	0x06
	.zero		1


	//   ....[26]....
        /*1e50*/ 	.word	0x00000f00
        /*1e54*/ 	.word	0x000000ff
        /*1e58*/ 	.word	0x000384a8
        /*1e5c*/ 	.short	0x0100
        /*1e5e*/ 	.byte	0x06
	.zero		1


	//   ....[27]....
        /*1e60*/ 	.word	0x00000f10
        /*1e64*/ 	.word	0x000000ff
        /*1e68*/ 	.word	0x000384d8
        /*1e6c*/ 	.short	0x0100
        /*1e6e*/ 	.byte	0x06
	.zero		1


	//   ....[28]....
        /*1e70*/ 	.word	0x00001070
        /*1e74*/ 	.word	0x000000ff
        /*1e78*/ 	.word	0x000384e0
        /*1e7c*/ 	.short	0x0100
        /*1e7e*/ 	.byte	0x06
	.zero		1


	//   ....[29]....
        /*1e80*/ 	.word	0x00001080
        /*1e84*/ 	.word	0x000000ff
        /*1e88*/ 	.word	0x00038500
        /*1e8c*/ 	.short	0x0100
        /*1e8e*/ 	.byte	0x06
	.zero		1


	//   ....[30]....
        /*1e90*/ 	.word	0x00001090
        /*1e94*/ 	.word	0x000000ff
        /*1e98*/ 	.word	0x000384e8
        /*1e9c*/ 	.short	0x0100
        /*1e9e*/ 	.byte	0x06
	.zero		1


	//   ....[31]....
        /*1ea0*/ 	.word	0x000010a0
        /*1ea4*/ 	.word	0x000000ff
        /*1ea8*/ 	.word	0x00038508
        /*1eac*/ 	.short	0x0100
        /*1eae*/ 	.byte	0x06
	.zero		1


	//   ....[32]....
        /*1eb0*/ 	.word	0x000010b0
        /*1eb4*/ 	.word	0x000000ff
        /*1eb8*/ 	.word	0x000384f0
        /*1ebc*/ 	.short	0x0100
        /*1ebe*/ 	.byte	0x06
	.zero		1


	//   ....[33]....
        /*1ec0*/ 	.word	0x000010c0
        /*1ec4*/ 	.word	0x000000ff
        /*1ec8*/ 	.word	0x00038510
        /*1ecc*/ 	.short	0x0100
        /*1ece*/ 	.byte	0x06
	.zero		1


	//   ....[34]....
        /*1ed0*/ 	.word	0x000010d0
        /*1ed4*/ 	.word	0x000000ff
        /*1ed8*/ 	.word	0x000384f8
        /*1edc*/ 	.short	0x0100
        /*1ede*/ 	.byte	0x06
	.zero		1


	//   ....[35]....
        /*1ee0*/ 	.word	0x000010e0
        /*1ee4*/ 	.word	0x000000ff
        /*1ee8*/ 	.word	0x00038518
        /*1eec*/ 	.short	0x0100
        /*1eee*/ 	.byte	0x06
	.zero		1


	//   ....[36]....
        /*1ef0*/ 	.word	0x00001280
        /*1ef4*/ 	.word	0x000000ff
        /*1ef8*/ 	.word	0x00038520
        /*1efc*/ 	.short	0x0100
        /*1efe*/ 	.byte	0x06
	.zero		1


	//   ....[37]....
        /*1f00*/ 	.word	0x00001290
        /*1f04*/ 	.word	0x000000ff
        /*1f08*/ 	.word	0x00038528
        /*1f0c*/ 	.short	0x0100
        /*1f0e*/ 	.byte	0x06
	.zero		1


	//   ....[38]....
        /*1f10*/ 	.word	0x00004480
        /*1f14*/ 	.word	0x000000ff
        /*1f18*/ 	.word	0x00038480
        /*1f1c*/ 	.short	0x010a
        /*1f1e*/ 	.byte	0x04
	.zero		1


	//   ....[39]....
        /*1f20*/ 	.word	0x000044c0
        /*1f24*/ 	.word	0x000000ff
        /*1f28*/ 	.word	0x00038480
        /*1f2c*/ 	.short	0x010a
        /*1f2e*/ 	.byte	0x04
	.zero		1


	//   ....[40]....
        /*1f30*/ 	.word	0x00005ad0
        /*1f34*/ 	.word	0x000000ff
        /*1f38*/ 	.word	0x00038480
        /*1f3c*/ 	.short	0x010a
        /*1f3e*/ 	.byte	0x04
	.zero		1


	//   ....[41]....
        /*1f40*/ 	.word	0x00005b10
        /*1f44*/ 	.word	0x000000ff
        /*1f48*/ 	.word	0x00038480
        /*1f4c*/ 	.short	0x010a
        /*1f4e*/ 	.byte	0x04
	.zero		1


	//   ....[42]....
        /*1f50*/ 	.word	0x00007c40
        /*1f54*/ 	.word	0x000000ff
        /*1f58*/ 	.word	0x00000000
        /*1f5c*/ 	.short	0x0101
        /*1f5e*/ 	.byte	0x04
	.zero		1


	//   ....[43]....
        /*1f60*/ 	.word	0x00007e10
        /*1f64*/ 	.word	0x00000000
        /*1f68*/ 	.word	0x00000000
        /*1f6c*/ 	.short	0x0101
        /*1f6e*/ 	.byte	0x3f
	.zero		1


	//   ....[44]....
        /*1f70*/ 	.word	0x00008570
        /*1f74*/ 	.word	0x000000ff
        /*1f78*/ 	.word	0x000384e0
        /*1f7c*/ 	.short	0x010a
        /*1f7e*/ 	.byte	0x2b
	.zero		1


	//   ....[45]....
        /*1f80*/ 	.word	0x00008d10
        /*1f84*/ 	.word	0x000000ff
        /*1f88*/ 	.word	0x00000000
        /*1f8c*/ 	.short	0x0101
        /*1f8e*/ 	.byte	0x04
	.zero		1


	//   ....[46]....
        /*1f90*/ 	.word	0x00008d40
        /*1f94*/ 	.word	0x000000ff
        /*1f98*/ 	.word	0x000384e8
        /*1f9c*/ 	.short	0x010a
        /*1f9e*/ 	.byte	0x2b
	.zero		1


	//   ....[47]....
        /*1fa0*/ 	.word	0x000092e0
        /*1fa4*/ 	.word	0x000000ff
        /*1fa8*/ 	.word	0x00000000
        /*1fac*/ 	.short	0x0101
        /*1fae*/ 	.byte	0x04
	.zero		1


	//   ....[48]....
        /*1fb0*/ 	.word	0x00009310
        /*1fb4*/ 	.word	0x000000ff
        /*1fb8*/ 	.word	0x000384f0
        /*1fbc*/ 	.short	0x010a
        /*1fbe*/ 	.byte	0x2b
	.zero		1


	//   ....[49]....
        /*1fc0*/ 	.word	0x000099e0
        /*1fc4*/ 	.word	0x000000ff
        /*1fc8*/ 	.word	0x00000000
        /*1fcc*/ 	.short	0x0101
        /*1fce*/ 	.byte	0x04
	.zero		1


	//   ....[50]....
        /*1fd0*/ 	.word	0x00009a10
        /*1fd4*/ 	.word	0x000000ff
        /*1fd8*/ 	.word	0x000384f8
        /*1fdc*/ 	.short	0x010a
        /*1fde*/ 	.byte	0x2b
	.zero		1


	//   ....[51]....
        /*1fe0*/ 	.word	0x00009fe0
        /*1fe4*/ 	.word	0x000000ff
        /*1fe8*/ 	.word	0x00000000
        /*1fec*/ 	.short	0x0101
        /*1fee*/ 	.byte	0x04
	.zero		1


	//   ....[52]....
        /*1ff0*/ 	.word	0x0000a030
        /*1ff4*/ 	.word	0x000000ff
        /*1ff8*/ 	.word	0x000384e0
        /*1ffc*/ 	.short	0x010a
        /*1ffe*/ 	.byte	0x2b
	.zero		1


	//   ....[53]....
        /*2000*/ 	.word	0x0000a700
        /*2004*/ 	.word	0x000000ff
        /*2008*/ 	.word	0x00000000
        /*200c*/ 	.short	0x0101
        /*200e*/ 	.byte	0x04
	.zero		1


	//   ....[54]....
        /*2010*/ 	.word	0x0000a730
        /*2014*/ 	.word	0x000000ff
        /*2018*/ 	.word	0x000384e8
        /*201c*/ 	.short	0x010a
        /*201e*/ 	.byte	0x2b
	.zero		1


	//   ....[55]....
        /*2020*/ 	.word	0x0000ad00
        /*2024*/ 	.word	0x000000ff
        /*2028*/ 	.word	0x00000000
        /*202c*/ 	.short	0x0101
        /*202e*/ 	.byte	0x04
	.zero		1


	//   ....[56]....
        /*2030*/ 	.word	0x0000ad30
        /*2034*/ 	.word	0x000000ff
        /*2038*/ 	.word	0x000384f0
        /*203c*/ 	.short	0x010a
        /*203e*/ 	.byte	0x2b
	.zero		1


	//   ....[57]....
        /*2040*/ 	.word	0x0000b400
        /*2044*/ 	.word	0x000000ff
        /*2048*/ 	.word	0x00000000
        /*204c*/ 	.short	0x0101
        /*204e*/ 	.byte	0x04
	.zero		1


	//   ....[58]....
        /*2050*/ 	.word	0x0000b430
        /*2054*/ 	.word	0x000000ff
        /*2058*/ 	.word	0x000384f8
        /*205c*/ 	.short	0x010a
        /*205e*/ 	.byte	0x2b
	.zero		1


	//   ....[59]....
        /*2060*/ 	.word	0x0000ba00
        /*2064*/ 	.word	0x000000ff
        /*2068*/ 	.word	0x00000000
        /*206c*/ 	.short	0x0101
        /*206e*/ 	.byte	0x04
	.zero		1


	//   ....[60]....
        /*2070*/ 	.word	0x0000ba30
        /*2074*/ 	.word	0x000000ff
        /*2078*/ 	.word	0x000384e0
        /*207c*/ 	.short	0x010a
        /*207e*/ 	.byte	0x2b
	.zero		1


	//   ....[61]....
        /*2080*/ 	.word	0x0000c100
        /*2084*/ 	.word	0x000000ff
        /*2088*/ 	.word	0x00000000
        /*208c*/ 	.short	0x0101
        /*208e*/ 	.byte	0x04
	.zero		1


	//   ....[62]....
        /*2090*/ 	.word	0x0000c130
        /*2094*/ 	.word	0x000000ff
        /*2098*/ 	.word	0x000384e8
        /*209c*/ 	.short	0x010a
        /*209e*/ 	.byte	0x2b
	.zero		1


	//   ....[63]....
        /*20a0*/ 	.word	0x0000c700
        /*20a4*/ 	.word	0x000000ff
        /*20a8*/ 	.word	0x00000000
        /*20ac*/ 	.short	0x0101
        /*20ae*/ 	.byte	0x04
	.zero		1


	//   ....[64]....
        /*20b0*/ 	.word	0x0000c730
        /*20b4*/ 	.word	0x000000ff
        /*20b8*/ 	.word	0x000384f0
        /*20bc*/ 	.short	0x010a
        /*20be*/ 	.byte	0x2b
	.zero		1


	//   ....[65]....
        /*20c0*/ 	.word	0x0000ce00
        /*20c4*/ 	.word	0x000000ff
        /*20c8*/ 	.word	0x00000000
        /*20cc*/ 	.short	0x0101
        /*20ce*/ 	.byte	0x04
	.zero		1


	//   ....[66]....
        /*20d0*/ 	.word	0x0000ce30
        /*20d4*/ 	.word	0x000000ff
        /*20d8*/ 	.word	0x000384f8
        /*20dc*/ 	.short	0x010a
        /*20de*/ 	.byte	0x2b
	.zero		1


	//   ....[67]....
        /*20e0*/ 	.word	0x0000d400
        /*20e4*/ 	.word	0x000000ff
        /*20e8*/ 	.word	0x00000000
        /*20ec*/ 	.short	0x0101
        /*20ee*/ 	.byte	0x04
	.zero		1


	//   ....[68]....
        /*20f0*/ 	.word	0x0000d430
        /*20f4*/ 	.word	0x000000ff
        /*20f8*/ 	.word	0x000384e0
        /*20fc*/ 	.short	0x010a
        /*20fe*/ 	.byte	0x2b
	.zero		1


	//   ....[69]....
        /*2100*/ 	.word	0x0000db00
        /*2104*/ 	.word	0x000000ff
        /*2108*/ 	.word	0x00000000
        /*210c*/ 	.short	0x0101
        /*210e*/ 	.byte	0x04
	.zero		1


	//   ....[70]....
        /*2110*/ 	.word	0x0000db30
        /*2114*/ 	.word	0x000000ff
        /*2118*/ 	.word	0x000384e8
        /*211c*/ 	.short	0x010a
        /*211e*/ 	.byte	0x2b
	.zero		1


	//   ....[71]....
        /*2120*/ 	.word	0x0000e100
        /*2124*/ 	.word	0x000000ff
        /*2128*/ 	.word	0x00000000
        /*212c*/ 	.short	0x0101
        /*212e*/ 	.byte	0x04
	.zero		1


	//   ....[72]....
        /*2130*/ 	.word	0x0000e130
        /*2134*/ 	.word	0x000000ff
        /*2138*/ 	.word	0x000384f0
        /*213c*/ 	.short	0x010a
        /*213e*/ 	.byte	0x2b
	.zero		1


	//   ....[73]....
        /*2140*/ 	.word	0x0000e800
        /*2144*/ 	.word	0x000000ff
        /*2148*/ 	.word	0x00000000
        /*214c*/ 	.short	0x0101
        /*214e*/ 	.byte	0x04
	.zero		1


	//   ....[74]....
        /*2150*/ 	.word	0x0000e830
        /*2154*/ 	.word	0x000000ff
        /*2158*/ 	.word	0x000384f8
        /*215c*/ 	.short	0x010a
        /*215e*/ 	.byte	0x2b
	.zero		1


	//   ....[75]....
        /*2160*/ 	.word	0x0000ee80
        /*2164*/ 	.word	0x000000ff
        /*2168*/ 	.word	0x00000000
        /*216c*/ 	.short	0x0101
        /*216e*/ 	.byte	0x05
	.zero		1


	//   ....[76]....
        /*2170*/ 	.word	0x0000eed0
        /*2174*/ 	.word	0x000000ff
        /*2178*/ 	.word	0x00038400
        /*217c*/ 	.short	0x010a
        /*217e*/ 	.byte	0x04
	.zero		1


	//   ....[77]....
        /*2180*/ 	.word	0x0000efe0
        /*2184*/ 	.word	0x000000ff
        /*2188*/ 	.word	0x00000000
        /*218c*/ 	.short	0x0101
        /*218e*/ 	.byte	0x04
	.zero		1


	//   ....[78]....
        /*2190*/ 	.word	0x0000f510
        /*2194*/ 	.word	0x000000ff
        /*2198*/ 	.word	0x00000000
        /*219c*/ 	.short	0x0101
        /*219e*/ 	.byte	0x2b
	.zero		1


	//   ....[79]....
        /*21a0*/ 	.word	0x0000fcb0
        /*21a4*/ 	.word	0x000000ff
        /*21a8*/ 	.word	0x00038528
        /*21ac*/ 	.short	0x010a
        /*21ae*/ 	.byte	0x23
	.zero		1


	//   ....[80]....
        /*21b0*/ 	.word	0x0000fdb0
        /*21b4*/ 	.word	0x000000ff
        /*21b8*/ 	.word	0x00038400
        /*21bc*/ 	.short	0x010a
        /*21be*/ 	.byte	0x08
	.zero		1


	//   ....[81]....
        /*21c0*/ 	.word	0x0000fee0
        /*21c4*/ 	.word	0x000000ff
        /*21c8*/ 	.word	0x00000000
        /*21cc*/ 	.short	0x0101
        /*21ce*/ 	.byte	0x08
	.zero		1


	//   ....[82]....
        /*21d0*/ 	.word	0x000100d0
        /*21d4*/ 	.word	0x000000ff
        /*21d8*/ 	.word	0x00038500
        /*21dc*/ 	.short	0x010a
        /*21de*/ 	.byte	0x23
	.zero		1


	//   ....[83]....
        /*21e0*/ 	.word	0x000101e0
        /*21e4*/ 	.word	0x000000ff
        /*21e8*/ 	.word	0x000384e0
        /*21ec*/ 	.short	0x010b
        /*21ee*/ 	.byte	0x23
	.zero		1


	//   ....[84]....
        /*21f0*/ 	.word	0x00010240
        /*21f4*/ 	.word	0x000000ff
        /*21f8*/ 	.word	0x00000000
        /*21fc*/ 	.short	0x0101
        /*21fe*/ 	.byte	0x09
	.zero		1


	//   ....[85]....
        /*2200*/ 	.word	0x00010270
        /*2204*/ 	.word	0x000000ff
        /*2208*/ 	.word	0x00038508
        /*220c*/ 	.short	0x010a
        /*220e*/ 	.byte	0x23
	.zero		1


	//   ....[86]....
        /*2210*/ 	.word	0x000103a0
        /*2214*/ 	.word	0x000000ff
        /*2218*/ 	.word	0x000384e8
        /*221c*/ 	.short	0x010b
        /*221e*/ 	.byte	0x23
	.zero		1


	//   ....[87]....
        /*2220*/ 	.word	0x00010410
        /*2224*/ 	.word	0x000000ff
        /*2228*/ 	.word	0x00000000
        /*222c*/ 	.short	0x0101
        /*222e*/ 	.byte	0x08
	.zero		1


	//   ....[88]....
        /*2230*/ 	.word	0x00010440
        /*2234*/ 	.word	0x000000ff
        /*2238*/ 	.word	0x00038510
        /*223c*/ 	.short	0x010a
        /*223e*/ 	.byte	0x23
	.zero		1


	//   ....[89]....
        /*2240*/ 	.word	0x00010560
        /*2244*/ 	.word	0x000000ff
        /*2248*/ 	.word	0x000384f0
        /*224c*/ 	.short	0x010b
        /*224e*/ 	.byte	0x23
	.zero		1


	//   ....[90]....
        /*2250*/ 	.word	0x000105c0
        /*2254*/ 	.word	0x000000ff
        /*2258*/ 	.word	0x00000000
        /*225c*/ 	.short	0x0101
        /*225e*/ 	.byte	0x2a
	.zero		1


	//   ....[91]....
        /*2260*/ 	.word	0x000105f0
        /*2264*/ 	.word	0x000000ff
        /*2268*/ 	.word	0x00038518
        /*226c*/ 	.short	0x010a
        /*226e*/ 	.byte	0x23
	.zero		1


	//   ....[92]....
        /*2270*/ 	.word	0x00010710
        /*2274*/ 	.word	0x000000ff
        /*2278*/ 	.word	0x000384f8
        /*227c*/ 	.short	0x010b
        /*227e*/ 	.byte	0x23
	.zero		1


	//   ....[93]....
        /*2280*/ 	.word	0x00010780
        /*2284*/ 	.word	0x000000ff
        /*2288*/ 	.word	0x00000000
        /*228c*/ 	.short	0x0101
        /*228e*/ 	.byte	0x2b
	.zero		1


	//   ....[94]....
        /*2290*/ 	.word	0x000107c0
        /*2294*/ 	.word	0x000000ff
        /*2298*/ 	.word	0x00038500
        /*229c*/ 	.short	0x010a
        /*229e*/ 	.byte	0x23
	.zero		1


	//   ....[95]....
        /*22a0*/ 	.word	0x000108d0
        /*22a4*/ 	.word	0x000000ff
        /*22a8*/ 	.word	0x000384e0
        /*22ac*/ 	.short	0x010b
        /*22ae*/ 	.byte	0x23
	.zero		1


	//   ....[96]....
        /*22b0*/ 	.word	0x00010910
        /*22b4*/ 	.word	0x000000ff
        /*22b8*/ 	.word	0x00000000
        /*22bc*/ 	.short	0x0101
        /*22be*/ 	.byte	0x09
	.zero		1


	//   ....[97]....
        /*22c0*/ 	.word	0x00010940
        /*22c4*/ 	.word	0x000000ff
        /*22c8*/ 	.word	0x00038508
        /*22cc*/ 	.short	0x010a
        /*22ce*/ 	.byte	0x23
	.zero		1


	//   ....[98]....
        /*22d0*/ 	.word	0x00010a60
        /*22d4*/ 	.word	0x000000ff
        /*22d8*/ 	.word	0x000384e8
        /*22dc*/ 	.short	0x010b
        /*22de*/ 	.byte	0x23
	.zero		1


	//   ....[99]....
        /*22e0*/ 	.word	0x00010aa0
        /*22e4*/ 	.word	0x000000ff
        /*22e8*/ 	.word	0x00000000
        /*22ec*/ 	.short	0x0101
        /*22ee*/ 	.byte	0x08
	.zero		1


	//   ....[100]....
        /*22f0*/ 	.word	0x00010ae0
        /*22f4*/ 	.word	0x000000ff
        /*22f8*/ 	.word	0x00038510
        /*22fc*/ 	.short	0x010a
        /*22fe*/ 	.byte	0x23
	.zero		1


	//   ....[101]....
        /*2300*/ 	.word	0x00010bf0
        /*2304*/ 	.word	0x000000ff
        /*2308*/ 	.word	0x000384f0
        /*230c*/ 	.short	0x010b
        /*230e*/ 	.byte	0x23
	.zero		1


	//   ....[102]....
        /*2310*/ 	.word	0x00010c30
        /*2314*/ 	.word	0x000000ff
        /*2318*/ 	.word	0x00000000
        /*231c*/ 	.short	0x0101
        /*231e*/ 	.byte	0x2a
	.zero		1


	//   ....[103]....
        /*2320*/ 	.word	0x00010c60
        /*2324*/ 	.word	0x000000ff
        /*2328*/ 	.word	0x00038518
        /*232c*/ 	.short	0x010a
        /*232e*/ 	.byte	0x23
	.zero		1


	//   ....[104]....
        /*2330*/ 	.word	0x00010d80
        /*2334*/ 	.word	0x000000ff
        /*2338*/ 	.word	0x000384f8
        /*233c*/ 	.short	0x010b
        /*233e*/ 	.byte	0x23
	.zero		1


	//   ....[105]....
        /*2340*/ 	.word	0x00010dc0
        /*2344*/ 	.word	0x000000ff
        /*2348*/ 	.word	0x00000000
        /*234c*/ 	.short	0x0101
        /*234e*/ 	.byte	0x2b
	.zero		1


	//   ....[106]....
        /*2350*/ 	.word	0x00010e00
        /*2354*/ 	.word	0x000000ff
        /*2358*/ 	.word	0x00038500
        /*235c*/ 	.short	0x010a
        /*235e*/ 	.byte	0x23
	.zero		1


	//   ....[107]....
        /*2360*/ 	.word	0x00010f10
        /*2364*/ 	.word	0x000000ff
        /*2368*/ 	.word	0x000384e0
        /*236c*/ 	.short	0x010b
        /*236e*/ 	.byte	0x23
	.zero		1


	//   ....[108]....
        /*2370*/ 	.word	0x00010f50
        /*2374*/ 	.word	0x000000ff
        /*2378*/ 	.word	0x00000000
        /*237c*/ 	.short	0x0101
        /*237e*/ 	.byte	0x09
	.zero		1


	//   ....[109]....
        /*2380*/ 	.word	0x00010f80
        /*2384*/ 	.word	0x000000ff
        /*2388*/ 	.word	0x00038508
        /*238c*/ 	.short	0x010a
        /*238e*/ 	.byte	0x23
	.zero		1


	//   ....[110]....
        /*2390*/ 	.word	0x000110a0
        /*2394*/ 	.word	0x000000ff
        /*2398*/ 	.word	0x000384e8
        /*239c*/ 	.short	0x010b
        /*239e*/ 	.byte	0x23
	.zero		1


	//   ....[111]....
        /*23a0*/ 	.word	0x000110e0
        /*23a4*/ 	.word	0x000000ff
        /*23a8*/ 	.word	0x00000000
        /*23ac*/ 	.short	0x0101
        /*23ae*/ 	.byte	0x08
	.zero		1


	//   ....[112]....
        /*23b0*/ 	.word	0x00011120
        /*23b4*/ 	.word	0x000000ff
        /*23b8*/ 	.word	0x00038510
        /*23bc*/ 	.short	0x010a
        /*23be*/ 	.byte	0x23
	.zero		1


	//   ....[113]....
        /*23c0*/ 	.word	0x00011230
        /*23c4*/ 	.word	0x000000ff
        /*23c8*/ 	.word	0x000384f0
        /*23cc*/ 	.short	0x010b
        /*23ce*/ 	.byte	0x23
	.zero		1


	//   ....[114]....
        /*23d0*/ 	.word	0x00011270
        /*23d4*/ 	.word	0x000000ff
        /*23d8*/ 	.word	0x00000000
        /*23dc*/ 	.short	0x0101
        /*23de*/ 	.byte	0x2a
	.zero		1


	//   ....[115]....
        /*23e0*/ 	.word	0x000112a0
        /*23e4*/ 	.word	0x000000ff
        /*23e8*/ 	.word	0x00038518
        /*23ec*/ 	.short	0x010a
        /*23ee*/ 	.byte	0x23
	.zero		1


	//   ....[116]....
        /*23f0*/ 	.word	0x000113c0
        /*23f4*/ 	.word	0x000000ff
        /*23f8*/ 	.word	0x000384f8
        /*23fc*/ 	.short	0x010b
        /*23fe*/ 	.byte	0x23
	.zero		1


	//   ....[117]....
        /*2400*/ 	.word	0x00011400
        /*2404*/ 	.word	0x000000ff
        /*2408*/ 	.word	0x00000000
        /*240c*/ 	.short	0x0101
        /*240e*/ 	.byte	0x2b
	.zero		1


	//   ....[118]....
        /*2410*/ 	.word	0x00011440
        /*2414*/ 	.word	0x000000ff
        /*2418*/ 	.word	0x00038500
        /*241c*/ 	.short	0x010a
        /*241e*/ 	.byte	0x23
	.zero		1


	//   ....[119]....
        /*2420*/ 	.word	0x00011550
        /*2424*/ 	.word	0x000000ff
        /*2428*/ 	.word	0x000384e0
        /*242c*/ 	.short	0x010b
        /*242e*/ 	.byte	0x23
	.zero		1


	//   ....[120]....
        /*2430*/ 	.word	0x00011590
        /*2434*/ 	.word	0x000000ff
        /*2438*/ 	.word	0x00000000
        /*243c*/ 	.short	0x0101
        /*243e*/ 	.byte	0x09
	.zero		1


	//   ....[121]....
        /*2440*/ 	.word	0x000115c0
        /*2444*/ 	.word	0x000000ff
        /*2448*/ 	.word	0x00038508
        /*244c*/ 	.short	0x010a
        /*244e*/ 	.byte	0x23
	.zero		1


	//   ....[122]....
        /*2450*/ 	.word	0x000116d0
        /*2454*/ 	.word	0x000000ff
        /*2458*/ 	.word	0x000384e8
        /*245c*/ 	.short	0x010b
        /*245e*/ 	.byte	0x23
	.zero		1


	//   ....[123]....
        /*2460*/ 	.word	0x00011710
        /*2464*/ 	.word	0x000000ff
        /*2468*/ 	.word	0x00000000
        /*246c*/ 	.short	0x0101
        /*246e*/ 	.byte	0x08
	.zero		1


	//   ....[124]....
        /*2470*/ 	.word	0x00011750
        /*2474*/ 	.word	0x000000ff
        /*2478*/ 	.word	0x00038510
        /*247c*/ 	.short	0x010a
        /*247e*/ 	.byte	0x23
	.zero		1


	//   ....[125]....
        /*2480*/ 	.word	0x00011850
        /*2484*/ 	.word	0x000000ff
        /*2488*/ 	.word	0x000384f0
        /*248c*/ 	.short	0x010b
        /*248e*/ 	.byte	0x23
	.zero		1


	//   ....[126]....
        /*2490*/ 	.word	0x00011890
        /*2494*/ 	.word	0x000000ff
        /*2498*/ 	.word	0x00000000
        /*249c*/ 	.short	0x0101
        /*249e*/ 	.byte	0x2a
	.zero		1


	//   ....[127]....
        /*24a0*/ 	.word	0x000118c0
        /*24a4*/ 	.word	0x000000ff
        /*24a8*/ 	.word	0x00038518
        /*24ac*/ 	.short	0x010a
        /*24ae*/ 	.byte	0x23
	.zero		1


	//   ....[128]....
        /*24b0*/ 	.word	0x000119e0
        /*24b4*/ 	.word	0x000000ff
        /*24b8*/ 	.word	0x000384f8
        /*24bc*/ 	.short	0x010b
        /*24be*/ 	.byte	0x23
	.zero		1


	//   ....[129]....
        /*24c0*/ 	.word	0x00011a30
        /*24c4*/ 	.word	0x000000ff
        /*24c8*/ 	.word	0x00000000
        /*24cc*/ 	.short	0x0101
        /*24ce*/ 	.byte	0x2b
	.zero		1


	//   ....[130]....
        /*24d0*/ 	.word	0x00011f80
        /*24d4*/ 	.word	0x000000ff
        /*24d8*/ 	.word	0x00038500
        /*24dc*/ 	.short	0x010a
        /*24de*/ 	.byte	0x23
	.zero		1


	//   ....[131]....
        /*24e0*/ 	.word	0x00011fc0
        /*24e4*/ 	.word	0x000000ff
        /*24e8*/ 	.word	0x00038508
        /*24ec*/ 	.short	0x010a
        /*24ee*/ 	.byte	0x23
	.zero		1


	//   ....[132]....
        /*24f0*/ 	.word	0x00012000
        /*24f4*/ 	.word	0x000000ff
        /*24f8*/ 	.word	0x00038510
        /*24fc*/ 	.short	0x010a
        /*24fe*/ 	.byte	0x23
	.zero		1


	//   ....[133]....
        /*2500*/ 	.word	0x00012070
        /*2504*/ 	.word	0x00000003
        /*2508*/ 	.word	0x00038518
        /*250c*/ 	.short	0x010a
        /*250e*/ 	.byte	0x3f
	.zero		1


	//   ....[134]....
        /*2510*/ 	.word	0x00012dc0
        /*2514*/ 	.word	0x0000000c
        /*2518*/ 	.word	0x000384b0
        /*251c*/ 	.short	0x010a
        /*251e*/ 	.byte	0x3f
	.zero		1


	//   ....[135]....
        /*2520*/ 	.word	0x00013060
        /*2524*/ 	.word	0x000000ff
        /*2528*/ 	.word	0x00038528
        /*252c*/ 	.short	0x0101
        /*252e*/ 	.byte	0x0c
	.zero		1


	//   ....[136]....
        /*2530*/ 	.word	0x00013120
        /*2534*/ 	.word	0x00000003
        /*2538*/ 	.word	0x00038400
        /*253c*/ 	.short	0x010a
        /*253e*/ 	.byte	0x3f
	.zero		1


	//   ....[137]....
        /*2540*/ 	.word	0x00013260
        /*2544*/ 	.word	0x00000002
        /*2548*/ 	.word	0x00000000
        /*254c*/ 	.short	0x0101
        /*254e*/ 	.byte	0x3f
	.zero		1


	//   ....[138]....
        /*2550*/ 	.word	0x00013a40
        /*2554*/ 	.word	0x00000007
        /*2558*/ 	.word	0x00000000
        /*255c*/ 	.short	0x010a
        /*255e*/ 	.byte	0x3f
	.zero		1


	//   ....[139]....
        /*2560*/ 	.word	0x00013ac0
        /*2564*/ 	.word	0x00000008
        /*2568*/ 	.word	0x00000000
        /*256c*/ 	.short	0x010a
        /*256e*/ 	.byte	0x3f
	.zero		1


	//   ....[140]....
        /*2570*/ 	.word	0x00013b50
        /*2574*/ 	.word	0x00000009
        /*2578*/ 	.word	0x00000000
        /*257c*/ 	.short	0x010a
        /*257e*/ 	.byte	0x3f
	.zero		1


	//   ....[141]....
        /*2580*/ 	.word	0x00013be0
        /*2584*/ 	.word	0x00000008
        /*2588*/ 	.word	0x00000000
        /*258c*/ 	.short	0x010a
        /*258e*/ 	.byte	0x3f
	.zero		1


	//   ....[142]....
        /*2590*/ 	.word	0x00013c70
        /*2594*/ 	.word	0x0000000b
        /*2598*/ 	.word	0x00000000
        /*259c*/ 	.short	0x010a
        /*259e*/ 	.byte	0x3f
	.zero		1


	//   ....[143]....
        /*25a0*/ 	.word	0x00013d00
        /*25a4*/ 	.word	0x00000003
        /*25a8*/ 	.word	0x00000000
        /*25ac*/ 	.short	0x010a
        /*25ae*/ 	.byte	0x3f
	.zero		1


	//   ....[144]....
        /*25b0*/ 	.word	0x00015980
        /*25b4*/ 	.word	0x0000000c
        /*25b8*/ 	.word	0x00038440
        /*25bc*/ 	.short	0x010a
        /*25be*/ 	.byte	0x3f
	.zero		1


	//   ....[145]....
        /*25c0*/ 	.word	0x00015aa0
        /*25c4*/ 	.word	0x0000000c
        /*25c8*/ 	.word	0x00038400
        /*25cc*/ 	.short	0x0101
        /*25ce*/ 	.byte	0x3f
	.zero		1


	//   ....[146]....
        /*25d0*/ 	.word	0x00015b70
        /*25d4*/ 	.word	0x00000003
        /*25d8*/ 	.word	0x00038440
        /*25dc*/ 	.short	0x010a
        /*25de*/ 	.byte	0x3f
	.zero		1


	//   ....[147]....
        /*25e0*/ 	.word	0x00015c20
        /*25e4*/ 	.word	0x00000003
        /*25e8*/ 	.word	0x00038440
        /*25ec*/ 	.short	0x010a
        /*25ee*/ 	.byte	0x3f
	.zero		1


	//   ....[148]....
        /*25f0*/ 	.word	0x00015cd0
        /*25f4*/ 	.word	0x00000003
        /*25f8*/ 	.word	0x00038440
        /*25fc*/ 	.short	0x010a
        /*25fe*/ 	.byte	0x3f
	.zero		1


	//   ....[149]....
        /*2600*/ 	.word	0x00015d80
        /*2604*/ 	.word	0x00000003
        /*2608*/ 	.word	0x00038440
        /*260c*/ 	.short	0x010a
        /*260e*/ 	.byte	0x3f
	.zero		1


	//   ....[150]....
        /*2610*/ 	.word	0x00015e30
        /*2614*/ 	.word	0x00000003
        /*2618*/ 	.word	0x00038440
        /*261c*/ 	.short	0x010a
        /*261e*/ 	.byte	0x3f
	.zero		1


	//   ....[151]....
        /*2620*/ 	.word	0x00015ee0
        /*2624*/ 	.word	0x00000003
        /*2628*/ 	.word	0x00038440
        /*262c*/ 	.short	0x010a
        /*262e*/ 	.byte	0x3f
	.zero		1


	//   ....[152]....
        /*2630*/ 	.word	0x00015f90
        /*2634*/ 	.word	0x00000003
        /*2638*/ 	.word	0x00038440
        /*263c*/ 	.short	0x010a
        /*263e*/ 	.byte	0x3f
	.zero		1


	//   ....[153]....
        /*2640*/ 	.word	0x00016040
        /*2644*/ 	.word	0x00000003
        /*2648*/ 	.word	0x00038440
        /*264c*/ 	.short	0x010a
        /*264e*/ 	.byte	0x3f
	.zero		1


	//   ....[154]....
        /*2650*/ 	.word	0x000160a0
        /*2654*/ 	.word	0x00000003
        /*2658*/ 	.word	0x00038480
        /*265c*/ 	.short	0x010a
        /*265e*/ 	.byte	0x3f
	.zero		1


	//   ....[155]....
        /*2660*/ 	.word	0x00016100
        /*2664*/ 	.word	0x00000007
        /*2668*/ 	.word	0x00038480
        /*266c*/ 	.short	0x010a
        /*266e*/ 	.byte	0x3f
	.zero		1


	//   ....[156]....
        /*2670*/ 	.word	0x000161c0
        /*2674*/ 	.word	0x00000004
        /*2678*/ 	.word	0x000384e0
        /*267c*/ 	.short	0x010a
        /*267e*/ 	.byte	0x3f
	.zero		1


	//   ....[157]....
        /*2680*/ 	.word	0x00016220
        /*2684*/ 	.word	0x0000000c
        /*2688*/ 	.word	0x000384e8
        /*268c*/ 	.short	0x010a
        /*268e*/ 	.byte	0x3f
	.zero		1


	//   ....[158]....
        /*2690*/ 	.word	0x00016280
        /*2694*/ 	.word	0x0000000c
        /*2698*/ 	.word	0x000384f0
        /*269c*/ 	.short	0x010a
        /*269e*/ 	.byte	0x3f
	.zero		1


	//   ....[159]....
        /*26a0*/ 	.word	0x000162e0
        /*26a4*/ 	.word	0x0000000c
        /*26a8*/ 	.word	0x000384f8
        /*26ac*/ 	.short	0x010a
        /*26ae*/ 	.byte	0x3f
	.zero		1


	//   ....[160]....
        /*26b0*/ 	.word	0x00016340
        /*26b4*/ 	.word	0x0000000d
        /*26b8*/ 	.word	0x000384e0
        /*26bc*/ 	.short	0x010a
        /*26be*/ 	.byte	0x3f
	.zero		1


	//   ....[161]....
        /*26c0*/ 	.word	0x000163a0
        /*26c4*/ 	.word	0x0000000d
        /*26c8*/ 	.word	0x000384e8
        /*26cc*/ 	.short	0x010a
        /*26ce*/ 	.byte	0x3f
	.zero		1


	//   ....[162]....
        /*26d0*/ 	.word	0x00016400
        /*26d4*/ 	.word	0x0000000d
        /*26d8*/ 	.word	0x000384f0
        /*26dc*/ 	.short	0x010a
        /*26de*/ 	.byte	0x3f
	.zero		1


	//   ....[163]....
        /*26e0*/ 	.word	0x00016460
        /*26e4*/ 	.word	0x0000000d
        /*26e8*/ 	.word	0x000384f8
        /*26ec*/ 	.short	0x010a
        /*26ee*/ 	.byte	0x3f
	.zero		1


	//   ....[164]....
        /*26f0*/ 	.word	0x000164c0
        /*26f4*/ 	.word	0x0000000c
        /*26f8*/ 	.word	0x000384e0
        /*26fc*/ 	.short	0x010a
        /*26fe*/ 	.byte	0x3f
	.zero		1


	//   ....[165]....
        /*2700*/ 	.word	0x00016520
        /*2704*/ 	.word	0x0000000c
        /*2708*/ 	.word	0x000384e8
        /*270c*/ 	.short	0x010a
        /*270e*/ 	.byte	0x3f
	.zero		1


	//   ....[166]....
        /*2710*/ 	.word	0x00016580
        /*2714*/ 	.word	0x0000000c
        /*2718*/ 	.word	0x000384f0
        /*271c*/ 	.short	0x010a
        /*271e*/ 	.byte	0x3f
	.zero		1


	//   ....[167]....
        /*2720*/ 	.word	0x000165e0
        /*2724*/ 	.word	0x0000000c
        /*2728*/ 	.word	0x000384f8
        /*272c*/ 	.short	0x010a
        /*272e*/ 	.byte	0x3f
	.zero		1


	//   ....[168]....
        /*2730*/ 	.word	0x00016640
        /*2734*/ 	.word	0x0000000d
        /*2738*/ 	.word	0x000384e0
        /*273c*/ 	.short	0x010a
        /*273e*/ 	.byte	0x3f
	.zero		1


	//   ....[169]....
        /*2740*/ 	.word	0x000166a0
        /*2744*/ 	.word	0x0000000d
        /*2748*/ 	.word	0x000384e8
        /*274c*/ 	.short	0x010a
        /*274e*/ 	.byte	0x3f
	.zero		1


	//   ....[170]....
        /*2750*/ 	.word	0x00016700
        /*2754*/ 	.word	0x0000000d
        /*2758*/ 	.word	0x000384f0
        /*275c*/ 	.short	0x010a
        /*275e*/ 	.byte	0x3f
	.zero		1


	//   ....[171]....
        /*2760*/ 	.word	0x00016760
        /*2764*/ 	.word	0x0000000d
        /*2768*/ 	.word	0x000384f8
        /*276c*/ 	.short	0x010a
        /*276e*/ 	.byte	0x3f
	.zero		1


	//   ....[172]....
        /*2770*/ 	.word	0x000167c0
        /*2774*/ 	.word	0x00000003
        /*2778*/ 	.word	0x00038400
        /*277c*/ 	.short	0x010a
        /*277e*/ 	.byte	0x3f
	.zero		1


	//   ....[173]....
        /*2780*/ 	.word	0x00016820
        /*2784*/ 	.word	0x00000003
        /*2788*/ 	.word	0x00038528
        /*278c*/ 	.short	0x010a
        /*278e*/ 	.byte	0x3f
	.zero		1


	//   ....[174]....
        /*2790*/ 	.word	0x00016880
        /*2794*/ 	.word	0x00000003
        /*2798*/ 	.word	0x00038400
        /*279c*/ 	.short	0x010a
        /*279e*/ 	.byte	0x3f
	.zero		1


	//   ....[175]....
        /*27a0*/ 	.word	0x000168e0
        /*27a4*/ 	.word	0x00000003
        /*27a8*/ 	.word	0x00038500
        /*27ac*/ 	.short	0x010a
        /*27ae*/ 	.byte	0x3f
	.zero		1


	//   ....[176]....
        /*27b0*/ 	.word	0x00016940
        /*27b4*/ 	.word	0x00000003
        /*27b8*/ 	.word	0x00038508
        /*27bc*/ 	.short	0x010a
        /*27be*/ 	.byte	0x3f
	.zero		1


	//   ....[177]....
        /*27c0*/ 	.word	0x000169a0
        /*27c4*/ 	.word	0x00000003
        /*27c8*/ 	.word	0x00038510
        /*27cc*/ 	.short	0x010a
        /*27ce*/ 	.byte	0x3f
	.zero		1


	//   ....[178]....
        /*27d0*/ 	.word	0x00016a00
        /*27d4*/ 	.word	0x00000003
        /*27d8*/ 	.word	0x00038518
        /*27dc*/ 	.short	0x010a
        /*27de*/ 	.byte	0x3f
	.zero		1


	//   ....[179]....
        /*27e0*/ 	.word	0x00016a60
        /*27e4*/ 	.word	0x00000003
        /*27e8*/ 	.word	0x00038500
        /*27ec*/ 	.short	0x010a
        /*27ee*/ 	.byte	0x3f
	.zero		1


	//   ....[180]....
        /*27f0*/ 	.word	0x00016ac0
        /*27f4*/ 	.word	0x00000003
        /*27f8*/ 	.word	0x00038508
        /*27fc*/ 	.short	0x010a
        /*27fe*/ 	.byte	0x3f
	.zero		1


	//   ....[181]....
        /*2800*/ 	.word	0x00016b20
        /*2804*/ 	.word	0x00000003
        /*2808*/ 	.word	0x00038510
        /*280c*/ 	.short	0x010a
        /*280e*/ 	.byte	0x3f
	.zero		1


	//   ....[182]....
        /*2810*/ 	.word	0x00016b80
        /*2814*/ 	.word	0x00000003
        /*2818*/ 	.word	0x00038518
        /*281c*/ 	.short	0x010a
        /*281e*/ 	.byte	0x3f
	.zero		1


	//   ....[183]....
        /*2820*/ 	.word	0x00016be0
        /*2824*/ 	.word	0x00000003
        /*2828*/ 	.word	0x00038500
        /*282c*/ 	.short	0x010a
        /*282e*/ 	.byte	0x3f
	.zero		1


	//   ....[184]....
        /*2830*/ 	.word	0x00016c40
        /*2834*/ 	.word	0x00000003
        /*2838*/ 	.word	0x00038508
        /*283c*/ 	.short	0x010a
        /*283e*/ 	.byte	0x3f
	.zero		1


	//   ....[185]....
        /*2840*/ 	.word	0x00016ca0
        /*2844*/ 	.word	0x00000003
        /*2848*/ 	.word	0x00038510
        /*284c*/ 	.short	0x010a
        /*284e*/ 	.byte	0x3f
	.zero		1


	//   ....[186]....
        /*2850*/ 	.word	0x00016d00
        /*2854*/ 	.word	0x00000003
        /*2858*/ 	.word	0x00038518
        /*285c*/ 	.short	0x010a
        /*285e*/ 	.byte	0x3f
	.zero		1


	//   ....[187]....
        /*2860*/ 	.word	0x00016d60
        /*2864*/ 	.word	0x00000003
        /*2868*/ 	.word	0x00038500
        /*286c*/ 	.short	0x010a
        /*286e*/ 	.byte	0x3f
	.zero		1


	//   ....[188]....
        /*2870*/ 	.word	0x00016dc0
        /*2874*/ 	.word	0x00000003
        /*2878*/ 	.word	0x00038508
        /*287c*/ 	.short	0x010a
        /*287e*/ 	.byte	0x3f
	.zero		1


	//   ....[189]....
        /*2880*/ 	.word	0x00016e20
        /*2884*/ 	.word	0x00000003
        /*2888*/ 	.word	0x00038510
        /*288c*/ 	.short	0x010a
        /*288e*/ 	.byte	0x3f
	.zero		1


	//   ....[190]....
        /*2890*/ 	.word	0x00016e80
        /*2894*/ 	.word	0x00000003
        /*2898*/ 	.word	0x00038518
        /*289c*/ 	.short	0x010a
        /*289e*/ 	.byte	0x3f
	.zero		1


	//   ....[191]....
        /*28a0*/ 	.word	0x00016ee0
        /*28a4*/ 	.word	0x00000003
        /*28a8*/ 	.word	0x00038500
        /*28ac*/ 	.short	0x010a
        /*28ae*/ 	.byte	0x3f
	.zero		1


	//   ....[192]....
        /*28b0*/ 	.word	0x00016f40
        /*28b4*/ 	.word	0x00000003
        /*28b8*/ 	.word	0x00038508
        /*28bc*/ 	.short	0x010a
        /*28be*/ 	.byte	0x3f
	.zero		1


	//   ....[193]....
        /*28c0*/ 	.word	0x00016fa0
        /*28c4*/ 	.word	0x00000003
        /*28c8*/ 	.word	0x00038510
        /*28cc*/ 	.short	0x010a
        /*28ce*/ 	.byte	0x3f
	.zero		1


	//   ....[194]....
        /*28d0*/ 	.word	0x00017070
        /*28d4*/ 	.word	0x0000000c
        /*28d8*/ 	.word	0x000384b0
        /*28dc*/ 	.short	0x010a
        /*28de*/ 	.byte	0x3f
	.zero		1


	//   ....[195]....
        /*28e0*/ 	.word	0x000170c0
        /*28e4*/ 	.word	0x00000003
        /*28e8*/ 	.word	0x00038400
        /*28ec*/ 	.short	0x010a
        /*28ee*/ 	.byte	0x3f
	.zero		1


	//   ....[196]....
        /*28f0*/ 	.word	0x000172d0
        /*28f4*/ 	.word	0x00000007
        /*28f8*/ 	.word	0x00000000
        /*28fc*/ 	.short	0x010a
        /*28fe*/ 	.byte	0x3f
	.zero		1


	//   ....[197]....
        /*2900*/ 	.word	0x00017320
        /*2904*/ 	.word	0x00000008
        /*2908*/ 	.word	0x00000000
        /*290c*/ 	.short	0x010a
        /*290e*/ 	.byte	0x3f
	.zero		1


	//   ....[198]....
        /*2910*/ 	.word	0x00017370
        /*2914*/ 	.word	0x00000009
        /*2918*/ 	.word	0x00000000
        /*291c*/ 	.short	0x010a
        /*291e*/ 	.byte	0x3f
	.zero		1


	//   ....[199]....
        /*2920*/ 	.word	0x000173c0
        /*2924*/ 	.word	0x00000008
        /*2928*/ 	.word	0x00000000
        /*292c*/ 	.short	0x010a
        /*292e*/ 	.byte	0x3f
	.zero		1


	//   ....[200]....
        /*2930*/ 	.word	0x00017410
        /*2934*/ 	.word	0x0000000b
        /*2938*/ 	.word	0x00000000
        /*293c*/ 	.short	0x010a
        /*293e*/ 	.byte	0x3f
	.zero		1


	//   ....[201]....
        /*2940*/ 	.word	0x00017460
        /*2944*/ 	.word	0x0000000c
        /*2948*/ 	.word	0x00038440
        /*294c*/ 	.short	0x010a
        /*294e*/ 	.byte	0x3f
	.zero		1


	//   ....[202]....
        /*2950*/ 	.word	0x000174b0
        /*2954*/ 	.word	0x00000003
        /*2958*/ 	.word	0x00038440
        /*295c*/ 	.short	0x010a
        /*295e*/ 	.byte	0x3f
	.zero		1


	//   ....[203]....
        /*2960*/ 	.word	0x00017500
        /*2964*/ 	.word	0x00000003
        /*2968*/ 	.word	0x00038440
        /*296c*/ 	.short	0x010a
        /*296e*/ 	.byte	0x3f
	.zero		1


	//   ....[204]....
        /*2970*/ 	.word	0x00017550
        /*2974*/ 	.word	0x00000003
        /*2978*/ 	.word	0x00038440
        /*297c*/ 	.short	0x010a
        /*297e*/ 	.byte	0x3f
	.zero		1


	//   ....[205]....
        /*2980*/ 	.word	0x000175a0
        /*2984*/ 	.word	0x00000003
        /*2988*/ 	.word	0x00038440
        /*298c*/ 	.short	0x010a
        /*298e*/ 	.byte	0x3f
	.zero		1


	//   ....[206]....
        /*2990*/ 	.word	0x000175f0
        /*2994*/ 	.word	0x00000003
        /*2998*/ 	.word	0x00038440
        /*299c*/ 	.short	0x010a
        /*299e*/ 	.byte	0x3f
	.zero		1


	//   ....[207]....
        /*29a0*/ 	.word	0x00017640
        /*29a4*/ 	.word	0x00000003
        /*29a8*/ 	.word	0x00038440
        /*29ac*/ 	.short	0x010a
        /*29ae*/ 	.byte	0x3f
	.zero		1


	//   ....[208]....
        /*29b0*/ 	.word	0x00017690
        /*29b4*/ 	.word	0x00000003
        /*29b8*/ 	.word	0x00038440
        /*29bc*/ 	.short	0x010a
        /*29be*/ 	.byte	0x3f
	.zero		1


	//----- nvinfo : EIATTR_NUM_MBARRIERS
	.align		4
.L_39:
        /*29c0*/ 	.byte	0x03, 0x38
        /*29c2*/ 	.short	0x0026


	//----- nvinfo : EIATTR_EXIT_INSTR_OFFSETS
	.align		4
        /*29c4*/ 	.byte	0x04, 0x1c
        /*29c6*/ 	.short	(.L_41 - .L_40)


	//   ....[0]....
.L_40:
        /*29c8*/ 	.word	0x00002b20


	//   ....[1]....
        /*29cc*/ 	.word	0x00002be0


	//   ....[2]....
        /*29d0*/ 	.word	0x0000f520


	//   ....[3]....
        /*29d4*/ 	.word	0x0000f5c0


	//   ....[4]....
        /*29d8*/ 	.word	0x000120c0


	//   ....[5]....
        /*29dc*/ 	.word	0x00013d50


	//   ....[6]....
        /*29e0*/ 	.word	0x00016070


	//----- nvinfo : EIATTR_MAX_THREADS
	.align		4
.L_41:
        /*29e4*/ 	.byte	0x04, 0x05
        /*29e6*/ 	.short	(.L_43 - .L_42)
.L_42:
        /*29e8*/ 	.word	0x00000180
        /*29ec*/ 	.word	0x00000001
        /*29f0*/ 	.word	0x00000001


	//----- nvinfo : EIATTR_CRS_STACK_SIZE
	.align		4
.L_43:
        /*29f4*/ 	.byte	0x04, 0x1e
        /*29f6*/ 	.short	(.L_45 - .L_44)
.L_44:
        /*29f8*/ 	.word	0x00000000


	//----- nvinfo : EIATTR_CBANK_PARAM_SIZE
	.align		4
.L_45:
        /*29fc*/ 	.byte	0x03, 0x19
        /*29fe*/ 	.short	0x0770


	//----- nvinfo : EIATTR_PARAM_CBANK
	.align		4
        /*2a00*/ 	.byte	0x04, 0x0a
        /*2a02*/ 	.short	(.L_47 - .L_46)
	.align		4
.L_46:
        /*2a04*/ 	.word	index@(.nv.constant0._ZN7cutlass13device_kernelINS_4gemm6kernel13GemmUniversalINS1_17GroupProblemShapeIN4cute5tupleIJiiiEEEEENS1_10collective13CollectiveMmaINS1_39MainloopSm90ArrayTmaGmmaWarpSpecializedILi6ENS6_IJNS5_1CILi1EEESD_SD_EEENS1_55KernelPtrArrayTmaWarpSpecializedCooperativeFP8FastAccumEEENS6_IJNSC_ILi256EEESH_NSC_ILi64EEEEEENS_12float_e4m3_tEPNS6_IJlSD_NSC_ILi0EEEEEESK_SN_NS5_8TiledMMAINS5_8MMA_AtomIJNS5_4SM904GMMA31MMA_64x256x32_F32E4M3E4M3_SS_TNILNSR_7ScaleInE1ELST_1EEEEEENS5_6LayoutINS6_IJNSC_ILi2EEESD_SD_EEENS6_IJSD_SL_SL_EEEEENS6_IJNS5_10UnderscoreES11_S11_EEEEENS5_13SM90_TMA_LOADENS5_14ComposedLayoutINS5_7SwizzleILi2ELi4ELi3EEENS5_18smem_ptr_flag_bitsILi8EEENSW_INS6_IJNSC_ILi8EEESI_EEENS6_IJSI_SD_EEEEEEEvNS5_8identityES14_S1E_vS1F_EENS_8epilogue10collective18CollectiveEpilogueINS1H_30Sm90PtrArrayTmaWarpSpecializedILi4ELi2ELi16ELb1ELb0ELi2EEEJSJ_NS6_IJNSC_ILi128EEENSC_ILi32EEEEEENS_6half_tEPNS6_IJSD_lSL_EEES1P_S1R_NS1H_6fusion15FusionCallbacksIS1L_NS1S_17LinearCombinationIS1P_fS1P_fLNS_15FloatRoundStyleE2EEESJ_S1O_JEEES14_NS15_INS16_ILi3ELi4ELi3EEENS18_ILi16EEENSW_INS6_IJSI_S1A_EEENS6_IJSD_SI_EEEEEEENS5_17SM75_U16x8_LDSM_TENS5_14SM90_TMA_STOREES23_NS5_17SM90_U16x8_STSM_TENS5_9Copy_AtomIJNS5_17SM90_U32x4_STSM_NES1P_EEEvEEEvvEEEEvNT_6ParamsE)
        /*2a08*/ 	.short	0x0210
        /*2a0a*/ 	.short	0x0770


	//----- nvinfo : EIATTR_SW_WAR
	.align		4
.L_47:
        /*2a0c*/ 	.byte	0x04, 0x36
        /*2a0e*/ 	.short	(.L_49 - .L_48)
.L_48:
        /*2a10*/ 	.word	0x00000008
.L_49:


//--------------------- .nv.callgraph             --------------------------
	.section	.nv.callgraph,"",@"SHT_CUDA_CALLGRAPH"
	.align	4
	.sectionentsize	8
	.align		4
        /*0000*/ 	.word	0x00000000
	.align		4
        /*0004*/ 	.word	0xffffffff
	.align		4
        /*0008*/ 	.word	index@(_ZN7cutlass13device_kernelINS_4gemm6kernel13GemmUniversalINS1_17GroupProblemShapeIN4cute5tupleIJiiiEEEEENS1_10collective13CollectiveMmaINS1_39MainloopSm90ArrayTmaGmmaWarpSpecializedILi6ENS6_IJNS5_1CILi1EEESD_SD_EEENS1_55KernelPtrArrayTmaWarpSpecializedCooperativeFP8FastAccumEEENS6_IJNSC_ILi256EEESH_NSC_ILi64EEEEEENS_12float_e4m3_tEPNS6_IJlSD_NSC_ILi0EEEEEESK_SN_NS5_8TiledMMAINS5_8MMA_AtomIJNS5_4SM904GMMA31MMA_64x256x32_F32E4M3E4M3_SS_TNILNSR_7ScaleInE1ELST_1EEEEEENS5_6LayoutINS6_IJNSC_ILi2EEESD_SD_EEENS6_IJSD_SL_SL_EEEEENS6_IJNS5_10UnderscoreES11_S11_EEEEENS5_13SM90_TMA_LOADENS5_14ComposedLayoutINS5_7SwizzleILi2ELi4ELi3EEENS5_18smem_ptr_flag_bitsILi8EEENSW_INS6_IJNSC_ILi8EEESI_EEENS6_IJSI_SD_EEEEEEEvNS5_8identityES14_S1E_vS1F_EENS_8epilogue10collective18CollectiveEpilogueINS1H_30Sm90PtrArrayTmaWarpSpecializedILi4ELi2ELi16ELb1ELb0ELi2EEEJSJ_NS6_IJNSC_ILi128EEENSC_ILi32EEEEEENS_6half_tEPNS6_IJSD_lSL_EEES1P_S1R_NS1H_6fusion15FusionCallbacksIS1L_NS1S_17LinearCombinationIS1P_fS1P_fLNS_15FloatRoundStyleE2EEESJ_S1O_JEEES14_NS15_INS16_ILi3ELi4ELi3EEENS18_ILi16EEENSW_INS6_IJSI_S1A_EEENS6_IJSD_SI_EEEEEEENS5_17SM75_U16x8_LDSM_TENS5_14SM90_TMA_STOREES23_NS5_17SM90_U16x8_STSM_TENS5_9Copy_AtomIJNS5_17SM90_U32x4_STSM_NES1P_EEEvEEEvvEEEEvNT_6ParamsE)
	.align		4
        /*000c*/ 	.word	index@(__assertfail)
	.align		4
        /*0010*/ 	.word	0x00000000
	.align		4
        /*0014*/ 	.word	0xfffffffe
	.align		4
        /*0018*/ 	.word	0x00000000
	.align		4
        /*001c*/ 	.word	0xfffffffd
	.align		4
        /*0020*/ 	.word	0x00000000
	.align		4
        /*0024*/ 	.word	0xfffffffc


//--------------------- .nv.constant4             --------------------------
	.section	.nv.constant4,"a",@progbits
	.align	8
	.align		8
.nv.constant4:
        /*0000*/ 	.dword	__assertfail
	.align		8
        /*0008*/ 	.dword	__unnamed_1
	.align		8
        /*0010*/ 	.dword	_ZN39_INTERNAL_bebe8047_4_k_cu_ed7480a6_27944cuda3std3__45__cpo5beginE
	.align		8
        /*0018*/ 	.dword	_ZN39_INTERNAL_bebe8047_4_k_cu_ed7480a6_27944cuda3std3__45__cpo3endE
	.align		8
        /*0020*/ 	.dword	_ZN39_INTERNAL_bebe8047_4_k_cu_ed7480a6_27944cuda3std3__45__cpo6cbeginE
	.align		8
        /*0028*/ 	.dword	_ZN39_INTERNAL_bebe8047_4_k_cu_ed7480a6_27944cuda3std3__45__cpo4cendE
	.align		8
        /*0030*/ 	.dword	_ZN39_INTERNAL_bebe8047_4_k_cu_ed7480a6_27944cuda3std3__441_GLOBAL__N__bebe8047_4_k_cu_ed7480a6_27946ignoreE
	.align		8
        /*0038*/ 	.dword	_ZN39_INTERNAL_bebe8047_4_k_cu_ed7480a6_27944cuda3std3__419piecewise_constructE
	.align		8
        /*0040*/ 	.dword	_ZN39_INTERNAL_bebe8047_4_k_cu_ed7480a6_27944cuda3std3__48in_placeE
	.align		8
        /*0048*/ 	.dword	_ZN39_INTERNAL_bebe8047_4_k_cu_ed7480a6_27944cuda3std6ranges3__45__cpo4swapE
	.align		8
        /*0050*/ 	.dword	_ZN39_INTERNAL_bebe8047_4_k_cu_ed7480a6_27944cuda3std6ranges3__45__cpo9iter_moveE
	.align		8
        /*0058*/ 	.dword	_ZN39_INTERNAL_bebe8047_4_k_cu_ed7480a6_27944cute7productE
	.align		8
        /*0060*/ 	.dword	_ZN39_INTERNAL_bebe8047_4_k_cu_ed7480a6_27944cute1_E
	.align		8
        /*0068*/ 	.dword	$str$24
	.align		8
        /*0070*/ 	.dword	$str$25


//--------------------- .text._ZN7cutlass13device_kernelINS_4gemm6kernel13GemmUniversalINS1_17GroupProblemShapeIN4cute5tupleIJiiiEEEEENS1_10collective13CollectiveMmaINS1_39MainloopSm90ArrayTmaGmmaWarpSpecializedILi6ENS6_IJNS5_1CILi1EEESD_SD_EEENS1_55KernelPtrArrayTmaWarpSpecializedCooperativeFP8FastAccumEEENS6_IJNSC_ILi256EEESH_NSC_ILi64EEEEEENS_12float_e4m3_tEPNS6_IJlSD_NSC_ILi0EEEEEESK_SN_NS5_8TiledMMAINS5_8MMA_AtomIJNS5_4SM904GMMA31MMA_64x256x32_F32E4M3E4M3_SS_TNILNSR_7ScaleInE1ELST_1EEEEEENS5_6LayoutINS6_IJNSC_ILi2EEESD_SD_EEENS6_IJSD_SL_SL_EEEEENS6_IJNS5_10UnderscoreES11_S11_EEEEENS5_13SM90_TMA_LOADENS5_14ComposedLayoutINS5_7SwizzleILi2ELi4ELi3EEENS5_18smem_ptr_flag_bitsILi8EEENSW_INS6_IJNSC_ILi8EEESI_EEENS6_IJSI_SD_EEEEEEEvNS5_8identityES14_S1E_vS1F_EENS_8epilogue10collective18CollectiveEpilogueINS1H_30Sm90PtrArrayTmaWarpSpecializedILi4ELi2ELi16ELb1ELb0ELi2EEEJSJ_NS6_IJNSC_ILi128EEENSC_ILi32EEEEEENS_6half_tEPNS6_IJSD_lSL_EEES1P_S1R_NS1H_6fusion15FusionCallbacksIS1L_NS1S_17LinearCombinationIS1P_fS1P_fLNS_15FloatRoundStyleE2EEESJ_S1O_JEEES14_NS15_INS16_ILi3ELi4ELi3EEENS18_ILi16EEENSW_INS6_IJSI_S1A_EEENS6_IJSD_SI_EEEEEEENS5_17SM75_U16x8_LDSM_TENS5_14SM90_TMA_STOREES23_NS5_17SM90_U16x8_STSM_TENS5_9Copy_AtomIJNS5_17SM90_U32x4_STSM_NES1P_EEEvEEEvvEEEEvNT_6ParamsE --------------------------
	.section	.text._ZN7cutlass13device_kernelINS_4gemm6kernel13GemmUniversalINS1_17GroupProblemShapeIN4cute5tupleIJiiiEEEEENS1_10collective13CollectiveMmaINS1_39MainloopSm90ArrayTmaGmmaWarpSpecializedILi6ENS6_IJNS5_1CILi1EEESD_SD_EEENS1_55KernelPtrArrayTmaWarpSpecializedCooperativeFP8FastAccumEEENS6_IJNSC_ILi256EEESH_NSC_ILi64EEEEEENS_12float_e4m3_tEPNS6_IJlSD_NSC_ILi0EEEEEESK_SN_NS5_8TiledMMAINS5_8MMA_AtomIJNS5_4SM904GMMA31MMA_64x256x32_F32E4M3E4M3_SS_TNILNSR_7ScaleInE1ELST_1EEEEEENS5_6LayoutINS6_IJNSC_ILi2EEESD_SD_EEENS6_IJSD_SL_SL_EEEEENS6_IJNS5_10UnderscoreES11_S11_EEEEENS5_13SM90_TMA_LOADENS5_14ComposedLayoutINS5_7SwizzleILi2ELi4ELi3EEENS5_18smem_ptr_flag_bitsILi8EEENSW_INS6_IJNSC_ILi8EEESI_EEENS6_IJSI_SD_EEEEEEEvNS5_8identityES14_S1E_vS1F_EENS_8epilogue10collective18CollectiveEpilogueINS1H_30Sm90PtrArrayTmaWarpSpecializedILi4ELi2ELi16ELb1ELb0ELi2EEEJSJ_NS6_IJNSC_ILi128EEENSC_ILi32EEEEEENS_6half_tEPNS6_IJSD_lSL_EEES1P_S1R_NS1H_6fusion15FusionCallbacksIS1L_NS1S_17LinearCombinationIS1P_fS1P_fLNS_15FloatRoundStyleE2EEESJ_S1O_JEEES14_NS15_INS16_ILi3ELi4ELi3EEENS18_ILi16EEENSW_INS6_IJSI_S1A_EEENS6_IJSD_SI_EEEEEEENS5_17SM75_U16x8_LDSM_TENS5_14SM90_TMA_STOREES23_NS5_17SM90_U16x8_STSM_TENS5_9Copy_AtomIJNS5_17SM90_U32x4_STSM_NES1P_EEEvEEEvvEEEEvNT_6ParamsE,"ax",@progbits
	.align	128
.text._ZN7cutlass13device_kernelINS_4gemm6kernel13GemmUniversalINS1_17GroupProblemShapeIN4cute5tupleIJiiiEEEEENS1_10collective13CollectiveMmaINS1_39MainloopSm90ArrayTmaGmmaWarpSpecializedILi6ENS6_IJNS5_1CILi1EEESD_SD_EEENS1_55KernelPtrArrayTmaWarpSpecializedCooperativeFP8FastAccumEEENS6_IJNSC_ILi256EEESH_NSC_ILi64EEEEEENS_12float_e4m3_tEPNS6_IJlSD_NSC_ILi0EEEEEESK_SN_NS5_8TiledMMAINS5_8MMA_AtomIJNS5_4SM904GMMA31MMA_64x256x32_F32E4M3E4M3_SS_TNILNSR_7ScaleInE1ELST_1EEEEEENS5_6LayoutINS6_IJNSC_ILi2EEESD_SD_EEENS6_IJSD_SL_SL_EEEEENS6_IJNS5_10UnderscoreES11_S11_EEEEENS5_13SM90_TMA_LOADENS5_14ComposedLayoutINS5_7SwizzleILi2ELi4ELi3EEENS5_18smem_ptr_flag_bitsILi8EEENSW_INS6_IJNSC_ILi8EEESI_EEENS6_IJSI_SD_EEEEEEEvNS5_8identityES14_S1E_vS1F_EENS_8epilogue10collective18CollectiveEpilogueINS1H_30Sm90PtrArrayTmaWarpSpecializedILi4ELi2ELi16ELb1ELb0ELi2EEEJSJ_NS6_IJNSC_ILi128EEENSC_ILi32EEEEEENS_6half_tEPNS6_IJSD_lSL_EEES1P_S1R_NS1H_6fusion15FusionCallbacksIS1L_NS1S_17LinearCombinationIS1P_fS1P_fLNS_15FloatRoundStyleE2EEESJ_S1O_JEEES14_NS15_INS16_ILi3ELi4ELi3EEENS18_ILi16EEENSW_INS6_IJSI_S1A_EEENS6_IJSD_SI_EEEEEEENS5_17SM75_U16x8_LDSM_TENS5_14SM90_TMA_STOREES23_NS5_17SM90_U16x8_STSM_TENS5_9Copy_AtomIJNS5_17SM90_U32x4_STSM_NES1P_EEEvEEEvvEEEEvNT_6ParamsE:
        .type           _ZN7cutlass13device_kernelINS_4gemm6kernel13GemmUniversalINS1_17GroupProblemShapeIN4cute5tupleIJiiiEEEEENS1_10collective13CollectiveMmaINS1_39MainloopSm90ArrayTmaGmmaWarpSpecializedILi6ENS6_IJNS5_1CILi1EEESD_SD_EEENS1_55KernelPtrArrayTmaWarpSpecializedCooperativeFP8FastAccumEEENS6_IJNSC_ILi256EEESH_NSC_ILi64EEEEEENS_12float_e4m3_tEPNS6_IJlSD_NSC_ILi0EEEEEESK_SN_NS5_8TiledMMAINS5_8MMA_AtomIJNS5_4SM904GMMA31MMA_64x256x32_F32E4M3E4M3_SS_TNILNSR_7ScaleInE1ELST_1EEEEEENS5_6LayoutINS6_IJNSC_ILi2EEESD_SD_EEENS6_IJSD_SL_SL_EEEEENS6_IJNS5_10UnderscoreES11_S11_EEEEENS5_13SM90_TMA_LOADENS5_14ComposedLayoutINS5_7SwizzleILi2ELi4ELi3EEENS5_18smem_ptr_flag_bitsILi8EEENSW_INS6_IJNSC_ILi8EEESI_EEENS6_IJSI_SD_EEEEEEEvNS5_8identityES14_S1E_vS1F_EENS_8epilogue10collective18CollectiveEpilogueINS1H_30Sm90PtrArrayTmaWarpSpecializedILi4ELi2ELi16ELb1ELb0ELi2EEEJSJ_NS6_IJNSC_ILi128EEENSC_ILi32EEEEEENS_6half_tEPNS6_IJSD_lSL_EEES1P_S1R_NS1H_6fusion15FusionCallbacksIS1L_NS1S_17LinearCombinationIS1P_fS1P_fLNS_15FloatRoundStyleE2EEESJ_S1O_JEEES14_NS15_INS16_ILi3ELi4ELi3EEENS18_ILi16EEENSW_INS6_IJSI_S1A_EEENS6_IJSD_SI_EEEEEEENS5_17SM75_U16x8_LDSM_TENS5_14SM90_TMA_STOREES23_NS5_17SM90_U16x8_STSM_TENS5_9Copy_AtomIJNS5_17SM90_U32x4_STSM_NES1P_EEEvEEEvvEEEEvNT_6ParamsE,@function
        .size           _ZN7cutlass13device_kernelINS_4gemm6kernel13GemmUniversalINS1_17GroupProblemShapeIN4cute5tupleIJiiiEEEEENS1_10collective13CollectiveMmaINS1_39MainloopSm90ArrayTmaGmmaWarpSpecializedILi6ENS6_IJNS5_1CILi1EEESD_SD_EEENS1_55KernelPtrArrayTmaWarpSpecializedCooperativeFP8FastAccumEEENS6_IJNSC_ILi256EEESH_NSC_ILi64EEEEEENS_12float_e4m3_tEPNS6_IJlSD_NSC_ILi0EEEEEESK_SN_NS5_8TiledMMAINS5_8MMA_AtomIJNS5_4SM904GMMA31MMA_64x256x32_F32E4M3E4M3_SS_TNILNSR_7ScaleInE1ELST_1EEEEEENS5_6LayoutINS6_IJNSC_ILi2EEESD_SD_EEENS6_IJSD_SL_SL_EEEEENS6_IJNS5_10UnderscoreES11_S11_EEEEENS5_13SM90_TMA_LOADENS5_14ComposedLayoutINS5_7SwizzleILi2ELi4ELi3EEENS5_18smem_ptr_flag_bitsILi8EEENSW_INS6_IJNSC_ILi8EEESI_EEENS6_IJSI_SD_EEEEEEEvNS5_8identityES14_S1E_vS1F_EENS_8epilogue10collective18CollectiveEpilogueINS1H_30Sm90PtrArrayTmaWarpSpecializedILi4ELi2ELi16ELb1ELb0ELi2EEEJSJ_NS6_IJNSC_ILi128EEENSC_ILi32EEEEEENS_6half_tEPNS6_IJSD_lSL_EEES1P_S1R_NS1H_6fusion15FusionCallbacksIS1L_NS1S_17LinearCombinationIS1P_fS1P_fLNS_15FloatRoundStyleE2EEESJ_S1O_JEEES14_NS15_INS16_ILi3ELi4ELi3EEENS18_ILi16EEENSW_INS6_IJSI_S1A_EEENS6_IJSD_SI_EEEEEEENS5_17SM75_U16x8_LDSM_TENS5_14SM90_TMA_STOREES23_NS5_17SM90_U16x8_STSM_TENS5_9Copy_AtomIJNS5_17SM90_U32x4_STSM_NES1P_EEEvEEEvvEEEEvNT_6ParamsE,(.L_x_423 - _ZN7cutlass13device_kernelINS_4gemm6kernel13GemmUniversalINS1_17GroupProblemShapeIN4cute5tupleIJiiiEEEEENS1_10collective13CollectiveMmaINS1_39MainloopSm90ArrayTmaGmmaWarpSpecializedILi6ENS6_IJNS5_1CILi1EEESD_SD_EEENS1_55KernelPtrArrayTmaWarpSpecializedCooperativeFP8FastAccumEEENS6_IJNSC_ILi256EEESH_NSC_ILi64EEEEEENS_12float_e4m3_tEPNS6_IJlSD_NSC_ILi0EEEEEESK_SN_NS5_8TiledMMAINS5_8MMA_AtomIJNS5_4SM904GMMA31MMA_64x256x32_F32E4M3E4M3_SS_TNILNSR_7ScaleInE1ELST_1EEEEEENS5_6LayoutINS6_IJNSC_ILi2EEESD_SD_EEENS6_IJSD_SL_SL_EEEEENS6_IJNS5_10UnderscoreES11_S11_EEEEENS5_13SM90_TMA_LOADENS5_14ComposedLayoutINS5_7SwizzleILi2ELi4ELi3EEENS5_18smem_ptr_flag_bitsILi8EEENSW_INS6_IJNSC_ILi8EEESI_EEENS6_IJSI_SD_EEEEEEEvNS5_8identityES14_S1E_vS1F_EENS_8epilogue10collective18CollectiveEpilogueINS1H_30Sm90PtrArrayTmaWarpSpecializedILi4ELi2ELi16ELb1ELb0ELi2EEEJSJ_NS6_IJNSC_ILi128EEENSC_ILi32EEEEEENS_6half_tEPNS6_IJSD_lSL_EEES1P_S1R_NS1H_6fusion15FusionCallbacksIS1L_NS1S_17LinearCombinationIS1P_fS1P_fLNS_15FloatRoundStyleE2EEESJ_S1O_JEEES14_NS15_INS16_ILi3ELi4ELi3EEENS18_ILi16EEENSW_INS6_IJSI_S1A_EEENS6_IJSD_SI_EEEEEEENS5_17SM75_U16x8_LDSM_TENS5_14SM90_TMA_STOREES23_NS5_17SM90_U16x8_STSM_TENS5_9Copy_AtomIJNS5_17SM90_U32x4_STSM_NES1P_EEEvEEEvvEEEEvNT_6ParamsE)
        .other          _ZN7cutlass13device_kernelINS_4gemm6kernel13GemmUniversalINS1_17GroupProblemShapeIN4cute5tupleIJiiiEEEEENS1_10collective13CollectiveMmaINS1_39MainloopSm90ArrayTmaGmmaWarpSpecializedILi6ENS6_IJNS5_1CILi1EEESD_SD_EEENS1_55KernelPtrArrayTmaWarpSpecializedCooperativeFP8FastAccumEEENS6_IJNSC_ILi256EEESH_NSC_ILi64EEEEEENS_12float_e4m3_tEPNS6_IJlSD_NSC_ILi0EEEEEESK_SN_NS5_8TiledMMAINS5_8MMA_AtomIJNS5_4SM904GMMA31MMA_64x256x32_F32E4M3E4M3_SS_TNILNSR_7ScaleInE1ELST_1EEEEEENS5_6LayoutINS6_IJNSC_ILi2EEESD_SD_EEENS6_IJSD_SL_SL_EEEEENS6_IJNS5_10UnderscoreES11_S11_EEEEENS5_13SM90_TMA_LOADENS5_14ComposedLayoutINS5_7SwizzleILi2ELi4ELi3EEENS5_18smem_ptr_flag_bitsILi8EEENSW_INS6_IJNSC_ILi8EEESI_EEENS6_IJSI_SD_EEEEEEEvNS5_8identityES14_S1E_vS1F_EENS_8epilogue10collective18CollectiveEpilogueINS1H_30Sm90PtrArrayTmaWarpSpecializedILi4ELi2ELi16ELb1ELb0ELi2EEEJSJ_NS6_IJNSC_ILi128EEENSC_ILi32EEEEEENS_6half_tEPNS6_IJSD_lSL_EEES1P_S1R_NS1H_6fusion15FusionCallbacksIS1L_NS1S_17LinearCombinationIS1P_fS1P_fLNS_15FloatRoundStyleE2EEESJ_S1O_JEEES14_NS15_INS16_ILi3ELi4ELi3EEENS18_ILi16EEENSW_INS6_IJSI_S1A_EEENS6_IJSD_SI_EEEEEEENS5_17SM75_U16x8_LDSM_TENS5_14SM90_TMA_STOREES23_NS5_17SM90_U16x8_STSM_TENS5_9Copy_AtomIJNS5_17SM90_U32x4_STSM_NES1P_EEEvEEEvvEEEEvNT_6ParamsE,@"STO_CUDA_ENTRY STV_DEFAULT"
_ZN7cutlass13device_kernelINS_4gemm6kernel13GemmUniversalINS1_17GroupProblemShapeIN4cute5tupleIJiiiEEEEENS1_10collective13CollectiveMmaINS1_39MainloopSm90ArrayTmaGmmaWarpSpecializedILi6ENS6_IJNS5_1CILi1EEESD_SD_EEENS1_55KernelPtrArrayTmaWarpSpecializedCooperativeFP8FastAccumEEENS6_IJNSC_ILi256EEESH_NSC_ILi64EEEEEENS_12float_e4m3_tEPNS6_IJlSD_NSC_ILi0EEEEEESK_SN_NS5_8TiledMMAINS5_8MMA_AtomIJNS5_4SM904GMMA31MMA_64x256x32_F32E4M3E4M3_SS_TNILNSR_7ScaleInE1ELST_1EEEEEENS5_6LayoutINS6_IJNSC_ILi2EEESD_SD_EEENS6_IJSD_SL_SL_EEEEENS6_IJNS5_10UnderscoreES11_S11_EEEEENS5_13SM90_TMA_LOADENS5_14ComposedLayoutINS5_7SwizzleILi2ELi4ELi3EEENS5_18smem_ptr_flag_bitsILi8EEENSW_INS6_IJNSC_ILi8EEESI_EEENS6_IJSI_SD_EEEEEEEvNS5_8identityES14_S1E_vS1F_EENS_8epilogue10collective18CollectiveEpilogueINS1H_30Sm90PtrArrayTmaWarpSpecializedILi4ELi2ELi16ELb1ELb0ELi2EEEJSJ_NS6_IJNSC_ILi128EEENSC_ILi32EEEEEENS_6half_tEPNS6_IJSD_lSL_EEES1P_S1R_NS1H_6fusion15FusionCallbacksIS1L_NS1S_17LinearCombinationIS1P_fS1P_fLNS_15FloatRoundStyleE2EEESJ_S1O_JEEES14_NS15_INS16_ILi3ELi4ELi3EEENS18_ILi16EEENSW_INS6_IJSI_S1A_EEENS6_IJSD_SI_EEEEEEENS5_17SM75_U16x8_LDSM_TENS5_14SM90_TMA_STOREES23_NS5_17SM90_U16x8_STSM_TENS5_9Copy_AtomIJNS5_17SM90_U32x4_STSM_NES1P_EEEvEEEvvEEEEvNT_6ParamsE:
[----:B------:R-:W1:Y:S02]  /*0000*/  LDC R1, c[0x0][0x28] ;  /* 0x00000a00ff017b82 */ /* 0x000e640000000800 */
[----:B-1----:R-:W-:-:S06]  /*0010*/  VIADD R1, R1, 0xfffffb18 ;  /* 0xfffffb1801017836 */ /* 0x002fcc0000000000 */
[----:B------:R-:W1:Y:S01]  /*0020*/  LDC.64 R6, c[0x0][0x918] ;  /* 0x00024600ff067b82 */ /* 0x000e620000000a00 */
[----:B------:R-:W-:Y:S01]  /*0030*/  ULDC.64 UR56, c[0x0][0x208] ;  /* 0x0000820000387ab9 */ /* 0x000fe20000000a00 */
[----:B------:R-:W2:Y:S01]  /*0040*/  S2R R14, SR_TID.X ;  /* 0x00000000000e7919 */ /* 0x000ea20000002100 */
[----:B------:R-:W-:Y:S01]  /*0050*/  ULDC UR4, c[0x0][0x910] ;  /* 0x0002440000047ab9 */ /* 0x000fe20000000800 */
[----:B------:R-:W-:Y:S01]  /*0060*/  ULDC.64 UR20, c[0x0][0x8d0] ;  /* 0x0002340000147ab9 */ /* 0x000fe20000000a00 */
[----:B------:R-:W-:Y:S01]  /*0070*/  ULDC.64 UR14, c[0x0][0x8c8] ;  /* 0x00023200000e7ab9 */ /* 0x000fe20000000a00 */
[----:B------:R-:W-:Y:S01]  /*0080*/  ULDC UR5, c[0x0][0x908] ;  /* 0x0002420000057ab9 */ /* 0x000fe20000000800 */
[----:B------:R-:W-:Y:S01]  /*0090*/  MOV R8, RZ ;  /* 0x000000ff00087202 */ /* 0x000fe20000000f00 */
[----:B------:R-:W-:Y:S01]  /*00a0*/  S2UR UR40, SR_CTAID.X ;  /* 0x00000000002879c3 */ /* 0x000fe20000002500 */
[----:B------:R-:W-:Y:S01]  /*00b0*/  IMAD.MOV.U32 R0, RZ, RZ, RZ ;  /* 0x000000ffff007224 */ /* 0x000fe200078e00ff */
[----:B------:R-:W-:Y:S01]  /*00c0*/  ULDC.64 UR22, c[0x0][0x8e8] ;  /* 0x00023a0000167ab9 */ /* 0x000fe20000000a00 */
[----:B------:R-:W-:Y:S01]  /*00d0*/  ULDC.64 UR16, c[0x0][0x8e0] ;  /* 0x0002380000107ab9 */ /* 0x000fe20000000a00 */
[----:B-1----:R-:W3:Y:S01]  /*00e0*/  LDG.E R9, desc[UR56][R6.64] ;  /* 0x0000003806097981 */ /* 0x002ee2000c1e1900 */
[----:B------:R-:W-:-:S03]  /*00f0*/  IMAD.U32 R3, RZ, RZ, UR4 ;  /* 0x00000004ff037e24 */ /* 0x000fc6000f8e00ff */
[----:B------:R-:W4:Y:S01]  /*0100*/  LDG.E R2, desc[UR56][R6.64+0x4] ;  /* 0x0000043806027981 */ /* 0x000f22000c1e1900 */
[----:B--2---:R-:W-:-:S04]  /*0110*/  LOP3.LUT R20, R14, 0x1f, RZ, 0xc0, !PT ;  /* 0x0000001f0e147812 */ /* 0x004fc800078ec0ff */
[----:B------:R-:W-:Y:S01]  /*0120*/  ISETP.GE.AND P0, PT, R20, R3, PT ;  /* 0x000000031400720c */ /* 0x000fe20003f06270 */
[----:B------:R-:W1:Y:S01]  /*0130*/  S2UR UR4, SR_CTAID.Y ;  /* 0x00000000000479c3 */ /* 0x000e620000002600 */
[----:B------:R-:W-:-:S04]  /*0140*/  UISETP.NE.U32.AND UP0, UPT, UR20, URZ, UPT ;  /* 0x0000003f1400728c */ /* 0x000fc8000bf05070 */
[----:B------:R-:W-:-:S07]  /*0150*/  UISETP.NE.AND.EX UP0, UPT, UR21, URZ, UPT, UP0 ;  /* 0x0000003f1500728c */ /* 0x000fce000bf05300 */
[----:B------:R-:W2:Y:S01]  /*0160*/  @!P0 LDC.64 R4, c[0x0][0x918] ;  /* 0x00024600ff048b82 */ /* 0x000ea20000000a00 */
[----:B------:R-:W-:-:S03]  /*0170*/  UISETP.NE.AND UP3, UPT, UR5, 0x1, UPT ;  /* 0x000000010500788c */ /* 0x000fc6000bf65270 */
[----:B------:R-:W-:-:S08]  /*0180*/  @UP0 ULDC UR8, c[0x0][0x8dc] ;  /* 0x0002370000080ab9 */ /* 0x000fd00000000800 */
[----:B------:R-:W-:Y:S01]  /*0190*/  @UP3 ULDC UR12, c[0x0][0x10] ;  /* 0x00000400000c3ab9 */ /* 0x000fe20000000800 */
[----:B------:R-:W-:Y:S02]  /*01a0*/  @UP3 UMOV UR5, URZ ;  /* 0x0000003f00053c82 */ /* 0x000fe40008000000 */
[----:B-1----:R-:W-:Y:S01]  /*01b0*/  @UP3 UIMAD.WIDE.U32 UR12, UR40, UR12, UR4 ;  /* 0x0000000c280c32a5 */ /* 0x002fe2000f8e0004 */
[----:B------:R-:W-:Y:S01]  /*01c0*/  @UP3 UMOV UR9, URZ ;  /* 0x0000003f00093c82 */ /* 0x000fe20008000000 */
[----:B--2---:R-:W-:Y:S02]  /*01d0*/  @!P0 IMAD.WIDE.U32 R4, R20, 0xc, R4 ;  /* 0x0000000c14048825 */ /* 0x004fe400078e0004 */
[----:B------:R-:W-:-:S03]  /*01e0*/  @UP3 UIADD3 UR9, UR13, UR9, URZ ;  /* 0x000000090d093290 */ /* 0x000fc6000fffe03f */
[----:B------:R-:W-:Y:S01]  /*01f0*/  @UP3 UMOV UR10, UR12 ;  /* 0x0000000c000a3c82 */ /* 0x000fe20008000000 */
[----:B------:R1:W5:Y:S04]  /*0200*/  @!P0 LDG.E R8, desc[UR56][R4.64] ;  /* 0x0000003804088981 */ /* 0x000368000c1e1900 */
[----:B------:R1:W5:Y:S01]  /*0210*/  @!P0 LDG.E R0, desc[UR56][R4.64+0x4] ;  /* 0x0000043804008981 */ /* 0x000362000c1e1900 */
[----:B------:R-:W-:Y:S01]  /*0220*/  ISETP.NE.U32.AND P0, PT, RZ, UR22, PT ;  /* 0x00000016ff007c0c */ /* 0x000fe2000bf05070 */
[----:B------:R-:W-:Y:S01]  /*0230*/  @!UP3 ULDC UR5, c[0x0][0xc] ;  /* 0x000003000005bab9 */ /* 0x000fe20000000800 */
[----:B------:R-:W-:Y:S02]  /*0240*/  UMOV UR41, URZ ;  /* 0x0000003f00297c82 */ /* 0x000fe40008000000 */
[----:B------:R-:W-:Y:S01]  /*0250*/  ISETP.NE.AND.EX P0, PT, RZ, UR23, PT, P0 ;  /* 0x00000017ff007c0c */ /* 0x000fe2000bf05300 */
[----:B------:R-:W-:-:S07]  /*0260*/  @!UP3 UIMAD.WIDE.U32 UR4, UR5, UR4, UR40 ;  /* 0x000000040504b2a5 */ /* 0x000fce000f8e0028 */
[----:B------:R-:W-:Y:S01]  /*0270*/  @!UP3 UMOV UR9, UR5 ;  /* 0x000000050009bc82 */ /* 0x000fe20008000000 */
[----:B------:R-:W-:Y:S01]  /*0280*/  @!UP3 UMOV UR10, UR4 ;  /* 0x00000004000abc82 */ /* 0x000fe20008000000 */
[----:B---3--:R-:W-:-:S13]  /*0290*/  R2UR UR11, R9 ;  /* 0x00000000090b72ca */ /* 0x008fda00000e0000 */
[----:B------:R-:W-:-:S04]  /*02a0*/  UIADD3 UR6, UP1, UR11, UR14, URZ ;  /* 0x0000000e0b067290 */ /* 0x000fc8000ff3e03f */
[----:B------:R-:W-:Y:S02]  /*02b0*/  ULEA.HI.X.SX32 UR11, UR11, UR15, 0x1, UP1 ;  /* 0x0000000f0b0b7291 */ /* 0x000fe400088f0e3f */
[----:B------:R-:W-:Y:S01]  /*02c0*/  UIADD3 UR6, UP1, UR6, -0x1, URZ ;  /* 0xffffffff06067890 */ /* 0x000fe2000ff3e03f */
[----:B----4-:R-:W-:-:S03]  /*02d0*/  R2UR UR24, R2 ;  /* 0x00000000021872ca */ /* 0x010fc600000e0000 */
[----:B------:R-:W-:Y:S02]  /*02e0*/  UIADD3.X UR11, UR11, -0x1, URZ, UP1, !UPT ;  /* 0xffffffff0b0b7890 */ /* 0x000fe40008ffe43f */
[----:B------:R-:W-:-:S04]  /*02f0*/  @UP0 UIADD3 UR8, UP1, UR6, UR8, URZ ;  /* 0x0000000806080290 */ /* 0x000fc8000ff3e03f */
[----:B------:R-:W-:-:S04]  /*0300*/  @UP0 UIADD3.X UR26, URZ, UR11, URZ, UP1, !UPT ;  /* 0x0000000b3f1a0290 */ /* 0x000fc80008ffe43f */
[----:B------:R-:W-:Y:S02]  /*0310*/  @UP0 UIMAD.WIDE.U32 UR18, UR26, UR20, URZ ;  /* 0x000000141a1202a5 */ /* 0x000fe4000f8e003f */
[----:B------:R-:W-:Y:S02]  /*0320*/  @UP0 UIMAD.WIDE.U32 UR12, UR8, UR20, URZ ;  /* 0x00000014080c02a5 */ /* 0x000fe4000f8e003f */
[----:B------:R-:W-:Y:S02]  /*0330*/  @UP0 UIMAD.WIDE.U32 UR18, UP1, UR8, UR21, UR18 ;  /* 0x00000015081202a5 */ /* 0x000fe4000f820012 */
[----:B------:R-:W-:Y:S02]  /*0340*/  UIADD3 UR7, UP2, UR24, UR16, URZ ;  /* 0x0000001018077290 */ /* 0x000fe4000ff5e03f */
[----:B------:R-:W-:Y:S02]  /*0350*/  @UP0 UIADD3.X UR25, URZ, URZ, URZ, UP1, !UPT ;  /* 0x0000003f3f190290 */ /* 0x000fe40008ffe43f */
[----:B------:R-:W-:-:S02]  /*0360*/  @UP0 UIADD3 URZ, UP1, UR13, UR18, URZ ;  /* 0x000000120d3f0290 */ /* 0x000fc4000ff3e03f */
[----:B------:R-:W-:-:S03]  /*0370*/  ULEA.HI.X.SX32 UR8, UR24, UR17, 0x1, UP2 ;  /* 0x0000001118087291 */ /* 0x000fc600090f0e3f */
[----:B------:R-:W-:Y:S02]  /*0380*/  @UP0 UMOV UR24, UR19 ;  /* 0x0000001300180c82 */ /* 0x000fe40008000000 */
[----:B------:R-:W-:Y:S02]  /*0390*/  @UP0 UIMAD.WIDE.U32.X UR12, UR26, UR21, UR24, UP1 ;  /* 0x000000151a0c02a5 */ /* 0x000fe400088e0418 */
[----:B------:R-:W-:-:S04]  /*03a0*/  UIADD3 UR19, UP1, UR7, -0x1, URZ ;  /* 0xffffffff07137890 */ /* 0x000fc8000ff3e03f */
[----:B------:R-:W-:Y:S01]  /*03b0*/  UIADD3.X UR5, UR8, -0x1, URZ, UP1, !UPT ;  /* 0xffffffff08057890 */ /* 0x000fe20008ffe43f */
[----:B------:R-:W-:Y:S01]  /*03c0*/  @UP0 UMOV UR6, UR12 ;  /* 0x0000000c00060c82 */ /* 0x000fe20008000000 */
[----:B------:R-:W-:Y:S01]  /*03d0*/  @UP0 UMOV UR11, UR13 ;  /* 0x0000000d000b0c82 */ /* 0x000fe20008000000 */
[----:B-1----:R-:W-:Y:S09]  /*03e0*/  @!P0 BRA `(.L_x_0) ;  /* 0x00000000002c8947 */ /* 0x002ff20003800000 */
[----:B------:R-:W-:Y:S02]  /*03f0*/  ULDC UR7, c[0x0][0x8f4] ;  /* 0x00023d0000077ab9 */ /* 0x000fe40000000800 */
[----:B------:R-:W-:-:S04]  /*0400*/  UIADD3 UR7, UP1, UR19, UR7, URZ ;  /* 0x0000000713077290 */ /* 0x000fc8000ff3e03f */
[----:B------:R-:W-:-:S04]  /*0410*/  UIADD3.X UR8, URZ, UR5, URZ, UP1, !UPT ;  /* 0x000000053f087290 */ /* 0x000fc80008ffe43f */
[----:B------:R-:W-:-:S04]  /*0420*/  UIMAD.WIDE.U32 UR4, UR8, UR22, URZ ;  /* 0x00000016080472a5 */ /* 0x000fc8000f8e003f */
[----:B------:R-:W-:Y:S02]  /*0430*/  UIMAD.WIDE.U32 UR12, UP1, UR7, UR23, UR4 ;  /* 0x00000017070c72a5 */ /* 0x000fe4000f820004 */
[----:B------:R-:W-:Y:S02]  /*0440*/  UIMAD.WIDE.U32 UR4, UR7, UR22, URZ ;  /* 0x00000016070472a5 */ /* 0x000fe4000f8e003f */
[----:B------:R-:W-:Y:S02]  /*0450*/  UIADD3.X UR19, URZ, URZ, URZ, UP1, !UPT ;  /* 0x0000003f3f137290 */ /* 0x000fe40008ffe43f */
[----:B------:R-:W-:Y:S01]  /*0460*/  UIADD3 URZ, UP1, UR5, UR12, URZ ;  /* 0x0000000c053f7290 */ /* 0x000fe2000ff3e03f */
[----:B------:R-:W-:-:S03]  /*0470*/  UMOV UR18, UR13 ;  /* 0x0000000d00127c82 */ /* 0x000fc60008000000 */
[----:B------:R-:W-:-:S07]  /*0480*/  UIMAD.WIDE.U32.X UR4, UR8, UR23, UR18, UP1 ;  /* 0x00000017080472a5 */ /* 0x000fce00088e0412 */
[----:B------:R-:W-:-:S05]  /*0490*/  UMOV UR19, UR4 ;  /* 0x0000000400137c82 */ /* 0x000fca0008000000 */
.L_x_0:
[----:B------:R-:W-:Y:S01]  /*04a0*/  ULDC UR8, c[0x0][0x934] ;  /* 0x00024d0000087ab9 */ /* 0x000fe20000000800 */
[----:B------:R-:W-:Y:S01]  /*04b0*/  ULDC UR7, c[0x0][0x904] ;  /* 0x0002410000077ab9 */ /* 0x000fe20000000800 */
[----:B------:R-:W-:Y:S01]  /*04c0*/  ULDC UR4, c[0x0][0x938] ;  /* 0x00024e0000047ab9 */ /* 0x000fe20000000800 */
[----:B------:R-:W-:Y:S02]  /*04d0*/  USHF.L.U32 UR8, UR8, UR7, URZ ;  /* 0x0000000708087299 */ /* 0x000fe4000800063f */
[----:B------:R-:W-:Y:S01]  /*04e0*/  USHF.L.U32 UR7, UR4, UR7, URZ ;  /* 0x0000000704077299 */ /* 0x000fe2000800063f */
[----:B------:R-:W-:Y:S01]  /*04f0*/  ULDC UR18, c[0x0][0x8d8] ;  /* 0x0002360000127ab9 */ /* 0x000fe20000000800 */
[----:B------:R-:W-:Y:S02]  /*0500*/  ULDC UR28, c[0x0][0x8f0] ;  /* 0x00023c00001c7ab9 */ /* 0x000fe40000000800 */
[----:B------:R-:W-:Y:S01]  /*0510*/  IMAD.U32 R10, RZ, RZ, UR8 ;  /* 0x00000008ff0a7e24 */ /* 0x000fe2000f8e00ff */
[----:B------:R-:W-:Y:S01]  /*0520*/  USHF.R.U64 UR11, UR6, UR18, UR11 ;  /* 0x00000012060b7299 */ /* 0x000fe2000800120b */
[----:B------:R-:W-:Y:S01]  /*0530*/  MOV R9, UR7 ;  /* 0x0000000700097c02 */ /* 0x000fe20008000f00 */
[----:B------:R-:W-:-:S02]  /*0540*/  USHF.R.U64 UR6, UR19, UR28, UR5 ;  /* 0x0000001c13067299 */ /* 0x000fc40008001205 */
[----:B------:R-:W-:Y:S01]  /*0550*/  IABS R2, R10 ;  /* 0x0000000a00027213 */ /* 0x000fe20000000000 */
[----:B------:R-:W-:Y:S01]  /*0560*/  UIADD3 UR11, UR11, -0x1, UR8 ;  /* 0xffffffff0b0b7890 */ /* 0x000fe2000fffe008 */
[----:B------:R-:W-:Y:S01]  /*0570*/  IABS R4, R9 ;  /* 0x0000000900047213 */ /* 0x000fe20000000000 */
[----:B------:R-:W-:Y:S01]  /*0580*/  UIADD3 UR6, UR6, -0x1, UR7 ;  /* 0xffffffff06067890 */ /* 0x000fe2000fffe007 */
[----:B------:R-:W-:Y:S01]  /*0590*/  R2UR UR27, R2 ;  /* 0x00000000021b72ca */ /* 0x000fe200000e0000 */
[----:B------:R-:W-:Y:S01]  /*05a0*/  UMOV UR4, URZ ;  /* 0x0000003f00047c82 */ /* 0x000fe20008000000 */
[----:B------:R-:W-:Y:S01]  /*05b0*/  UISETP.GE.AND UP5, UPT, UR11, URZ, UPT ;  /* 0x0000003f0b00728c */ /* 0x000fe2000bfa6270 */
[----:B------:R-:W-:Y:S01]  /*05c0*/  IMAD.MOV.U32 R2, RZ, RZ, R4 ;  /* 0x000000ffff027224 */ /* 0x000fe200078e0004 */
[----:B------:R-:W-:Y:S01]  /*05d0*/  UISETP.NE.AND UP4, UPT, UR8, URZ, UPT ;  /* 0x0000003f0800728c */ /* 0x000fe2000bf85270 */
[----:B------:R-:W-:-:S03]  /*05e0*/  UMOV UR53, 0x1 ;  /* 0x0000000100357882 */ /* 0x000fc60000000000 */
[----:B------:R-:W-:-:S05]  /*05f0*/  R2UR UR26, R2 ;  /* 0x00000000021a72ca */ /* 0x000fca00000e0000 */
[----:B------:R-:W1:Y:S08]  /*0600*/  I2F.RP R2, UR27 ;  /* 0x0000001b00027d06 */ /* 0x000e700008209400 */
[----:B------:R-:W2:Y:S08]  /*0610*/  I2F.RP R5, UR26 ;  /* 0x0000001a00057d06 */ /* 0x000eb00008209400 */
[----:B-1----:R-:W1:Y:S08]  /*0620*/  MUFU.RCP R2, R2 ;  /* 0x0000000200027308 */ /* 0x002e700000001000 */
[----:B--2---:R-:W2:Y:S01]  /*0630*/  MUFU.RCP R5, R5 ;  /* 0x0000000500057308 */ /* 0x004ea20000001000 */
[----:B-1----:R-:W-:-:S02]  /*0640*/  VIADD R4, R2, 0xffffffe ;  /* 0x0ffffffe02047836 */ /* 0x002fc40000000000 */
[----:B------:R-:W-:-:S05]  /*0650*/  IMAD.U32 R2, RZ, RZ, UR11 ;  /* 0x0000000bff027e24 */ /* 0x000fca000f8e00ff */
[----:B------:R-:W1:Y:S01]  /*0660*/  F2I.FTZ.U32.TRUNC.NTZ R4, R4 ;  /* 0x0000000400047305 */ /* 0x000e62000021f000 */
[----:B------:R-:W-:Y:S02]  /*0670*/  IABS R2, R2 ;  /* 0x0000000200027213 */ /* 0x000fe40000000000 */
[----:B--2---:R-:W-:Y:S02]  /*0680*/  IADD3 R6, R5, 0xffffffe, RZ ;  /* 0x0ffffffe05067810 */ /* 0x004fe40007ffe0ff */
[----:B------:R-:W-:Y:S02]  /*0690*/  IABS R5, R10 ;  /* 0x0000000a00057213 */ /* 0x000fe40000000000 */
[----:B------:R-:W-:Y:S02]  /*06a0*/  R2UR UR31, R2 ;  /* 0x00000000021f72ca */ /* 0x000fe400000e0000 */
[----:B------:R-:W2:Y:S01]  /*06b0*/  F2I.FTZ.U32.TRUNC.NTZ R6, R6 ;  /* 0x0000000600067305 */ /* 0x000ea2000021f000 */
[----:B------:R-:W-:-:S02]  /*06c0*/  IADD3 R5, RZ, -R5, RZ ;  /* 0x80000005ff057210 */ /* 0x000fc40007ffe0ff */
[----:B-1----:R-:W-:Y:S01]  /*06d0*/  R2UR UR5, R4 ;  /* 0x00000000040572ca */ /* 0x002fe200000e0000 */
[----:B------:R-:W-:Y:S01]  /*06e0*/  IMAD.U32 R4, RZ, RZ, UR6 ;  /* 0x00000006ff047e24 */ /* 0x000fe2000f8e00ff */
[----:B--2---:R-:W-:-:S04]  /*06f0*/  R2UR UR13, R6 ;  /* 0x00000000060d72ca */ /* 0x004fc800000e0000 */
[----:B------:R-:W-:Y:S01]  /*0700*/  IABS R6, R4 ;  /* 0x0000000400067213 */ /* 0x000fe20000000000 */
[----:B------:R-:W-:-:S06]  /*0710*/  IMAD.MOV.U32 R4, RZ, RZ, R5 ;  /* 0x000000ffff047224 */ /* 0x000fcc00078e0005 */
[----:B------:R-:W-:Y:S01]  /*0720*/  UIADD3 UR12, URZ, -UR5, URZ ;  /* 0x800000053f0c7290 */ /* 0x000fe2000fffe03f */
[----:B------:R-:W-:Y:S01]  /*0730*/  IABS R5, R9 ;  /* 0x0000000900057213 */ /* 0x000fe20000000000 */
[----:B------:R-:W-:Y:S02]  /*0740*/  IMAD.MOV.U32 R2, RZ, RZ, R6 ;  /* 0x000000ffff027224 */ /* 0x000fe400078e0006 */
[----:B------:R-:W-:Y:S01]  /*0750*/  UIMAD UR12, UR12, UR27, URZ ;  /* 0x0000001b0c0c72a4 */ /* 0x000fe2000f8e023f */
[----:B------:R-:W-:Y:S02]  /*0760*/  IADD3 R5, RZ, -R5, RZ ;  /* 0x80000005ff057210 */ /* 0x000fe40007ffe0ff */
[----:B------:R-:W-:Y:S01]  /*0770*/  R2UR UR29, R4 ;  /* 0x00000000041d72ca */ /* 0x000fe200000e0000 */
[----:B------:R-:W-:Y:S01]  /*0780*/  UIMAD.WIDE.U32 UR4, UR5, UR12, UR4 ;  /* 0x0000000c050472a5 */ /* 0x000fe2000f8e0004 */
[----:B------:R-:W-:Y:S01]  /*0790*/  R2UR UR32, R2 ;  /* 0x00000000022072ca */ /* 0x000fe200000e0000 */
[----:B------:R-:W-:Y:S01]  /*07a0*/  UIADD3 UR24, URZ, -UR13, URZ ;  /* 0x8000000d3f187290 */ /* 0x000fe2000fffe03f */
[----:B------:R-:W-:Y:S01]  /*07b0*/  IMAD.MOV.U32 R2, RZ, RZ, R5 ;  /* 0x000000ffff027224 */ /* 0x000fe200078e0005 */
[----:B------:R-:W-:Y:S01]  /*07c0*/  UMOV UR12, URZ ;  /* 0x0000003f000c7c82 */ /* 0x000fe20008000000 */
[----:B------:R-:W-:Y:S01]  /*07d0*/  SHF.R.U32.HI R4, RZ, 0x7, R14 ;  /* 0x00000007ff047819 */ /* 0x000fe2000001160e */
[----:B------:R-:W-:-:S02]  /*07e0*/  UIMAD UR24, UR24, UR26, URZ ;  /* 0x0000001a181872a4 */ /* 0x000fc4000f8e023f */
[----:B------:R-:W-:Y:S02]  /*07f0*/  R2UR UR30, R2 ;  /* 0x00000000021e72ca */ /* 0x000fe400000e0000 */
[----:B------:R-:W-:Y:S01]  /*0800*/  UIMAD.WIDE.U32 UR24, UR13, UR24, UR12 ;  /* 0x000000180d1872a5 */ /* 0x000fe2000f8e000c */
[----:B------:R-:W-:Y:S01]  /*0810*/  SHF.R.U32.HI R2, RZ, 0x5, R14 ;  /* 0x00000005ff027819 */ /* 0x000fe2000001160e */
[----:B------:R-:W1:Y:S01]  /*0820*/  SHFL.IDX PT, R4, R4, RZ, 0x1f ;  /* 0x00001fff04047589 */ /* 0x000e6200000e0000 */
[----:B------:R-:W-:Y:S02]  /*0830*/  UMOV UR13, UR5 ;  /* 0x00000005000d7c82 */ /* 0x000fe40008000000 */
[----:B------:R-:W-:Y:S01]  /*0840*/  UIMAD.WIDE.U32 UR4, UR13, UR31, URZ ;  /* 0x0000001f0d0472a5 */ /* 0x000fe2000f8e003f */
[----:B------:R-:W2:Y:S01]  /*0850*/  SHFL.IDX PT, R5, R2, RZ, 0x1f ;  /* 0x00001fff02057589 */ /* 0x000ea200000e0000 */
[----:B------:R-:W-:Y:S02]  /*0860*/  UMOV UR19, UR25 ;  /* 0x0000001900137c82 */ /* 0x000fe40008000000 */
[----:B------:R-:W-:-:S02]  /*0870*/  UIMAD UR5, UR5, UR29, UR31 ;  /* 0x0000001d050572a4 */ /* 0x000fc4000f8e021f */
[----:B------:R-:W-:Y:S02]  /*0880*/  UIMAD.WIDE.U32 UR24, UR19, UR32, URZ ;  /* 0x00000020131872a5 */ /* 0x000fe4000f8e003f */
[----:B------:R-:W-:Y:S02]  /*0890*/  UISETP.GT.U32.AND UP1, UPT, UR27, UR5, UPT ;  /* 0x000000051b00728c */ /* 0x000fe4000bf24070 */
[----:B------:R-:W-:Y:S02]  /*08a0*/  UIMAD UR25, UR25, UR30, UR32 ;  /* 0x0000001e191972a4 */ /* 0x000fe4000f8e0220 */
[----:B------:R-:W-:Y:S02]  /*08b0*/  ULOP3.LUT UR31, URZ, UR8, URZ, 0x33, !UPT ;  /* 0x000000083f1f7292 */ /* 0x000fe4000f8e333f */
[----:B------:R-:W-:Y:S02]  /*08c0*/  UISETP.GT.U32.AND UP2, UPT, UR26, UR25, UPT ;  /* 0x000000191a00728c */ /* 0x000fe4000bf44070 */
[----:B------:R-:W-:-:S03]  /*08d0*/  ULOP3.LUT UR32, URZ, UR7, URZ, 0x33, !UPT ;  /* 0x000000073f207292 */ /* 0x000fc6000f8e333f */
[----:B------:R-:W-:Y:S01]  /*08e0*/  @!UP1 UIADD3 UR5, UR5, -UR27, URZ ;  /* 0x8000001b05059290 */ /* 0x000fe2000fffe03f */
[----:B-1----:R-:W-:-:S03]  /*08f0*/  R2UR UR12, R4 ;  /* 0x00000000040c72ca */ /* 0x002fc600000e0000 */
[----:B------:R-:W-:Y:S02]  /*0900*/  UISETP.GT.U32.AND UP6, UPT, UR27, UR5, UPT ;  /* 0x000000051b00728c */ /* 0x000fe4000bfc4070 */
[----:B------:R-:W-:Y:S01]  /*0910*/  @!UP2 UIADD3 UR25, UR25, -UR26, URZ ;  /* 0x8000001a1919a290 */ /* 0x000fe2000fffe03f */
[----:B--2---:R-:W-:Y:S01]  /*0920*/  R2UR UR33, R5 ;  /* 0x00000000052172ca */ /* 0x004fe200000e0000 */
[----:B------:R-:W-:Y:S02]  /*0930*/  UISETP.NE.AND UP2, UPT, UR7, URZ, UPT ;  /* 0x0000003f0700728c */ /* 0x000fe4000bf45270 */
[----:B------:R-:W-:-:S05]  /*0940*/  UISETP.GT.U32.AND UP1, UPT, UR26, UR25, UPT ;  /* 0x000000191a00728c */ /* 0x000fca000bf24070 */
[----:B------:R-:W-:Y:S02]  /*0950*/  @!UP6 UIADD3 UR5, UR5, -UR27, URZ ;  /* 0x8000001b0505e290 */ /* 0x000fe4000fffe03f */
[----:B------:R-:W-:Y:S02]  /*0960*/  UISETP.GE.AND UP6, UPT, UR6, URZ, UPT ;  /* 0x0000003f0600728c */ /* 0x000fe4000bfc6270 */
[----:B------:R-:W-:Y:S01]  /*0970*/  @!UP5 UIADD3 UR5, -UR5, URZ, URZ ;  /* 0x0000003f0505d290 */ /* 0x000fe2000fffe13f */
[----:B------:R-:W-:Y:S01]  /*0980*/  ISETP.NE.AND P1, PT, RZ, UR33, PT ;  /* 0x00000021ff007c0c */ /* 0x000fe2000bf25270 */
[----:B------:R-:W-:Y:S02]  /*0990*/  @!UP1 UIADD3 UR25, UR25, -UR26, URZ ;  /* 0x8000001a19199290 */ /* 0x000fe4000fffe03f */
[----:B------:R-:W-:Y:S02]  /*09a0*/  USHF.R.S32.HI UR4, URZ, 0x1f, UR33 ;  /* 0x0000001f3f047899 */ /* 0x000fe40008011421 */
[----:B------:R-:W-:-:S02]  /*09b0*/  USEL UR5, UR31, UR5, !UP4 ;  /* 0x000000051f057287 */ /* 0x000fc4000e000000 */
[----:B------:R-:W-:Y:S02]  /*09c0*/  ULEA.HI UR4, UR4, UR33, URZ, 0x2 ;  /* 0x0000002104047291 */ /* 0x000fe4000f8f103f */
[----:B------:R-:W-:Y:S02]  /*09d0*/  @!UP6 UIADD3 UR25, -UR25, URZ, URZ ;  /* 0x0000003f1919e290 */ /* 0x000fe4000fffe13f */
[----:B------:R-:W-:Y:S02]  /*09e0*/  ULOP3.LUT UR4, UR4, 0xfffffffc, URZ, 0xc0, !UPT ;  /* 0xfffffffc04047892 */ /* 0x000fe4000f8ec03f */
[----:B------:R-:W-:Y:S02]  /*09f0*/  USEL UR25, UR32, UR25, !UP2 ;  /* 0x0000001920197287 */ /* 0x000fe4000d000000 */
[----:B------:R-:W-:Y:S02]  /*0a00*/  UIADD3 UR5, UR11, -UR5, URZ ;  /* 0x800000050b057290 */ /* 0x000fe4000fffe03f */
[----:B------:R-:W-:-:S02]  /*0a10*/  UIADD3 UR25, UR6, -UR25, URZ ;  /* 0x8000001906197290 */ /* 0x000fc4000fffe03f */
[----:B------:R-:W-:Y:S02]  /*0a20*/  UIADD3 UR54, UR33, -UR4, URZ ;  /* 0x8000000421367290 */ /* 0x000fe4000fffe03f */
[----:B------:R-:W-:Y:S02]  /*0a30*/  UIMAD UR24, UR5, UR25, URZ ;  /* 0x00000019051872a4 */ /* 0x000fe4000f8e023f */
[----:B------:R-:W-:Y:S02]  /*0a40*/  USEL UR4, UR25, UR5, !UP3 ;  /* 0x0000000519047287 */ /* 0x000fe4000d800000 */
[----:B------:R-:W-:Y:S02]  /*0a50*/  UISETP.NE.AND UP1, UPT, UR12, URZ, UPT ;  /* 0x0000003f0c00728c */ /* 0x000fe4000bf25270 */
[----:B------:R-:W-:Y:S02]  /*0a60*/  USHF.R.S32.HI UR25, URZ, 0x1f, UR24 ;  /* 0x0000001f3f197899 */ /* 0x000fe40008011418 */
[----:B------:R-:W-:Y:S01]  /*0a70*/  IMAD.U32 R6, RZ, RZ, UR24 ;  /* 0x00000018ff067e24 */ /* 0x000fe2000f8e00ff */
[----:B------:R-:W-:-:S02]  /*0a80*/  USHF.R.S32.HI UR5, URZ, 0x1f, UR4 ;  /* 0x0000001f3f057899 */ /* 0x000fc40008011404 */
[----:B------:R-:W-:Y:S01]  /*0a90*/  IMAD.U32 R4, RZ, RZ, UR4 ;  /* 0x00000004ff047e24 */ /* 0x000fe2000f8e00ff */
[----:B------:R-:W-:Y:S01]  /*0aa0*/  UISETP.EQ.AND UP5, UPT, UR54, 0x3, !UP1 ;  /* 0x000000033600788c */ /* 0x000fe2000cfa2270 */
[----:B------:R-:W-:-:S03]  /*0ab0*/  MOV R7, UR25 ;  /* 0x0000001900077c02 */ /* 0x000fc60008000f00 */
[----:B------:R-:W-:Y:S01]  /*0ac0*/  USEL UR53, UR53, 0x2, UP5 ;  /* 0x0000000235357887 */ /* 0x000fe2000a800000 */
[----:B------:R-:W-:Y:S01]  /*0ad0*/  IMAD.U32 R5, RZ, RZ, UR5 ;  /* 0x00000005ff057e24 */ /* 0x000fe2000f8e00ff */
[----:B------:R-:W-:Y:S10]  /*0ae0*/  @P1 BRA `(.L_x_1) ;  /* 0x0000000000841947 */ /* 0x000ff40003800000 */
[----:B------:R-:W-:Y:S01]  /*0af0*/  ELECT P1, URZ, PT ;  /* 0x00000000003f782f */ /* 0x000fe20003820000 */
[----:B------:R-:W-:-:S12]  /*0b00*/  BSSY B0, `(.L_x_1) ;  /* 0x000001f000007945 */ /* 0x000fd80003800000 */
[----:B------:R-:W-:Y:S05]  /*0b10*/  @!P1 BRA `(.L_x_2) ;  /* 0x0000000000749947 */ /* 0x000fea0003800000 */
[----:B------:R-:W1:Y:S01]  /*0b20*/  S2UR UR6, SR_CgaCtaId ;  /* 0x00000000000679c3 */ /* 0x000e620000008800 */
[----:B------:R-:W-:Y:S01]  /*0b30*/  UMOV UR4, 0x400 ;  /* 0x0000040000047882 */ /* 0x000fe20000000000 */
[----:B------:R-:W-:Y:S01]  /*0b40*/  UMOV UR5, 0x1 ;  /* 0x0000000100057882 */ /* 0x000fe20000000000 */
[----:B------:R-:W-:Y:S02]  /*0b50*/  UMOV UR24, 0x140 ;  /* 0x0000014000187882 */ /* 0x000fe40000000000 */
[----:B------:R-:W-:-:S04]  /*0b60*/  UIADD3 UR24, -UR24, 0x100000, URZ ;  /* 0x0010000018187890 */ /* 0x000fc8000fffe13f */
[----:B------:R-:W-:Y:S02]  /*0b70*/  USHF.L.U32 UR25, UR24, 0xb, URZ ;  /* 0x0000000b18197899 */ /* 0x000fe4000800063f */
[----:B------:R-:W-:Y:S02]  /*0b80*/  USHF.L.U32 UR24, UR24, 0x1, URZ ;  /* 0x0000000118187899 */ /* 0x000fe4000800063f */
[----:B-1----:R-:W-:Y:S02]  /*0b90*/  ULEA UR6, UR6, UR4, 0x18 ;  /* 0x0000000406067291 */ /* 0x002fe4000f8ec03f */
[----:B------:R-:W-:-:S04]  /*0ba0*/  UIADD3 UR4, -UR5, 0x100000, URZ ;  /* 0x0010000005047890 */ /* 0x000fc8000fffe13f */
[----:B------:R-:W-:Y:S02]  /*0bb0*/  USHF.L.U32 UR5, UR4, 0xb, URZ ;  /* 0x0000000b04057899 */ /* 0x000fe4000800063f */
[----:B------:R-:W-:Y:S01]  /*0bc0*/  USHF.L.U32 UR4, UR4, 0x1, URZ ;  /* 0x0000000104047899 */ /* 0x000fe2000800063f */
[----:B------:R-:W1:Y:S11]  /*0bd0*/  FENCE.VIEW.ASYNC.S ;  /* 0x00000000000073c6 */ /* 0x000e760000000000 */
[----:B-1----:R1:W2:Y:S01]  /*0be0*/  SYNCS.EXCH.64 URZ, [UR6+0x38400], UR4 ;  /* 0x03840004063f75b2 */ /* 0x0022a20008000100 */
[----:B------:R1:W3:Y:S01]  /*0bf0*/  SYNCS.EXCH.64 URZ, [UR6+0x38440], UR24 ;  /* 0x03844018063f75b2 */ /* 0x0002e20008000100 */
[----:B------:R1:W4:Y:S01]  /*0c00*/  SYNCS.EXCH.64 URZ, [UR6+0x38408], UR4 ;  /* 0x03840804063f75b2 */ /* 0x0003220008000100 */
[----:B------:R1:W1:Y:S01]  /*0c10*/  SYNCS.EXCH.64 URZ, [UR6+0x38448], UR24 ;  /* 0x03844818063f75b2 */ /* 0x0002620008000100 */
        /* <DEDUP_REMOVED lines=12> */
[----:B------:R-:W-:Y:S01]  /*0ce0*/  NOP ;  /* 0x0000000000007918 */ /* 0x000fe20000000000 */
.L_x_2:
[----:B-1----:R-:W-:Y:S05]  /*0cf0*/  BSYNC B0 ;  /* 0x0000000000007941 */ /* 0x002fea0003800000 */
.L_x_1:
[----:B------:R-:W1:Y:S01]  /*0d00*/  SHFL.IDX PT, R11, R2, RZ, 0x1f ;  /* 0x00001fff020b7589 */ /* 0x000e6200000e0000 */
[----:B------:R-:W-:Y:S01]  /*0d10*/  UIADD3 UR33, UR12, -0x1, URZ ;  /* 0xffffffff0c217890 */ /* 0x000fe2000fffe03f */
[----:B------:R-:W-:Y:S01]  /*0d20*/  NOP ;  /* 0x0000000000007918 */ /* 0x000fe20000000000 */
[----:B------:R-:W-:Y:S02]  /*0d30*/  UISETP.LT.U32.AND UP6, UPT, UR54, 0x2, !UP1 ;  /* 0x000000023600788c */ /* 0x000fe4000cfc1070 */
[----:B------:R-:W-:Y:S02]  /*0d40*/  UISETP.GE.U32.AND UP5, UPT, UR33, 0x2, UPT ;  /* 0x000000022100788c */ /* 0x000fe4000bfa6070 */
[----:B------:R-:W-:-:S04]  /*0d50*/  USEL UR52, URZ, 0x1, !UP6 ;  /* 0x000000013f347887 */ /* 0x000fc8000f000000 */
[----:B------:R-:W-:Y:S01]  /*0d60*/  USEL UR52, UR52, 0x2, UP5 ;  /* 0x0000000234347887 */ /* 0x000fe2000a800000 */
[----:B-1----:R-:W-:-:S13]  /*0d70*/  ISETP.NE.AND P1, PT, R11, RZ, PT ;  /* 0x000000ff0b00720c */ /* 0x002fda0003f25270 */
[----:B------:R-:W-:Y:S05]  /*0d80*/  @P1 BRA `(.L_x_3) ;  /* 0x0000000000681947 */ /* 0x000fea0003800000 */
[----:B------:R-:W1:Y:S01]  /*0d90*/  S2UR UR5, SR_CgaCtaId ;  /* 0x00000000000579c3 */ /* 0x000e620000008800 */
[----:B------:R-:W-:Y:S01]  /*0da0*/  UMOV UR4, 0x400 ;  /* 0x0000040000047882 */ /* 0x000fe20000000000 */
[----:B------:R-:W-:Y:S01]  /*0db0*/  UMOV UR24, 0x1 ;  /* 0x0000000100187882 */ /* 0x000fe20000000000 */
[----:B------:R-:W-:Y:S01]  /*0dc0*/  UMOV UR11, 0x100 ;  /* 0x00000100000b7882 */ /* 0x000fe20000000000 */
[----:B------:R-:W-:-:S04]  /*0dd0*/  UIADD3 UR24, -UR24, 0x100000, URZ ;  /* 0x0010000018187890 */ /* 0x000fc8000fffe13f */
[----:B------:R-:W-:Y:S02]  /*0de0*/  USHF.L.U32 UR25, UR24, 0xb, URZ ;  /* 0x0000000b18197899 */ /* 0x000fe4000800063f */
[----:B------:R-:W-:Y:S01]  /*0df0*/  USHF.L.U32 UR24, UR24, 0x1, URZ ;  /* 0x0000000118187899 */ /* 0x000fe2000800063f */
[----:B------:R-:W-:Y:S01]  /*0e00*/  ELECT P1, URZ, PT ;  /* 0x00000000003f782f */ /* 0x000fe20003820000 */
[----:B-1----:R-:W-:Y:S02]  /*0e10*/  ULEA UR6, UR5, UR4, 0x18 ;  /* 0x0000000405067291 */ /* 0x002fe4000f8ec03f */
[----:B------:R-:W-:-:S04]  /*0e20*/  UIADD3 UR4, -UR11, 0x100000, URZ ;  /* 0x001000000b047890 */ /* 0x000fc8000fffe13f */
[----:B------:R-:W-:Y:S02]  /*0e30*/  USHF.L.U32 UR5, UR4, 0xb, URZ ;  /* 0x0000000b04057899 */ /* 0x000fe4000800063f */
[----:B------:R-:W-:Y:S01]  /*0e40*/  USHF.L.U32 UR4, UR4, 0x1, URZ ;  /* 0x0000000104047899 */ /* 0x000fe2000800063f */
[----:B------:R-:W1:Y:S03]  /*0e50*/  FENCE.VIEW.ASYNC.S ;  /* 0x00000000000073c6 */ /* 0x000e660000000000 */
[----:B-1----:R1:W1:Y:S08]  /*0e60*/  SYNCS.EXCH.64 URZ, [UR6+0x38480], UR24 ;  /* 0x03848018063f75b2 */ /* 0x0022700008000100 */
        /* <DEDUP_REMOVED lines=12> */
.L_x_3:
[----:B------:R-:W2:Y:S01]  /*0f30*/  SHFL.IDX PT, R11, R2, RZ, 0x1f ;  /* 0x00001fff020b7589 */ /* 0x000ea200000e0000 */
[----:B------:R-:W-:Y:S01]  /*0f40*/  UISETP.EQ.AND UP6, UPT, UR54, 0x2, !UP1 ;  /* 0x000000023600788c */ /* 0x000fe2000cfc2270 */
[----:B------:R-:W-:-:S03]  /*0f50*/  NOP ;  /* 0x0000000000007918 */ /* 0x000fc60000000000 */
[----:B------:R-:W-:-:S04]  /*0f60*/  USEL UR51, URZ, 0x1, !UP6 ;  /* 0x000000013f337887 */ /* 0x000fc8000f000000 */
[----:B------:R-:W-:Y:S01]  /*0f70*/  USEL UR51, UR51, 0x2, UP5 ;  /* 0x0000000233337887 */ /* 0x000fe2000a800000 */
[----:B--2---:R-:W-:-:S13]  /*0f80*/  ISETP.NE.AND P1, PT, R11, RZ, PT ;  /* 0x000000ff0b00720c */ /* 0x004fda0003f25270 */
[----:B------:R-:W-:Y:S05]  /*0f90*/  @P1 BRA `(.L_x_4) ;  /* 0x0000000000581947 */ /* 0x000fea0003800000 */
[----:B-1----:R-:W1:Y:S01]  /*0fa0*/  S2UR UR5, SR_CgaCtaId ;  /* 0x00000000000579c3 */ /* 0x002e620000008800 */
[----:B------:R-:W-:Y:S01]  /*0fb0*/  UMOV UR4, 0x400 ;  /* 0x0000040000047882 */ /* 0x000fe20000000000 */
[----:B------:R-:W-:Y:S01]  /*0fc0*/  UMOV UR11, 0x20 ;  /* 0x00000020000b7882 */ /* 0x000fe20000000000 */
[----:B------:R-:W-:Y:S01]  /*0fd0*/  UMOV UR24, 0x100 ;  /* 0x0000010000187882 */ /* 0x000fe20000000000 */
[----:B------:R-:W-:Y:S01]  /*0fe0*/  ELECT P1, URZ, PT ;  /* 0x00000000003f782f */ /* 0x000fe20003820000 */
        /* <DEDUP_REMOVED lines=8> */
[----:B-1----:R2:W1:Y:S01]  /*1070*/  SYNCS.EXCH.64 URZ, [UR6+0x384e0], UR4 ;  /* 0x0384e004063f75b2 */ /* 0x0024620008000100 */
[----:B------:R2:W1:Y:S01]  /*1080*/  SYNCS.EXCH.64 URZ, [UR6+0x38500], UR24 ;  /* 0x03850018063f75b2 */ /* 0x0004620008000100 */
[----:B------:R2:W1:Y:S01]  /*1090*/  SYNCS.EXCH.64 URZ, [UR6+0x384e8], UR4 ;  /* 0x0384e804063f75b2 */ /* 0x0004620008000100 */
[----:B------:R2:W1:Y:S01]  /*10a0*/  SYNCS.EXCH.64 URZ, [UR6+0x38508], UR24 ;  /* 0x03850818063f75b2 */ /* 0x0004620008000100 */
[----:B------:R2:W1:Y:S01]  /*10b0*/  SYNCS.EXCH.64 URZ, [UR6+0x384f0], UR4 ;  /* 0x0384f004063f75b2 */ /* 0x0004620008000100 */
[----:B------:R2:W1:Y:S01]  /*10c0*/  SYNCS.EXCH.64 URZ, [UR6+0x38510], UR24 ;  /* 0x03851018063f75b2 */ /* 0x0004620008000100 */
[----:B------:R2:W1:Y:S01]  /*10d0*/  SYNCS.EXCH.64 URZ, [UR6+0x384f8], UR4 ;  /* 0x0384f804063f75b2 */ /* 0x0004620008000100 */
[----:B------:R2:W1:Y:S02]  /*10e0*/  SYNCS.EXCH.64 URZ, [UR6+0x38518], UR24 ;  /* 0x03851818063f75b2 */ /* 0x0004640008000100 */
[----:B--2---:R-:W-:Y:S01]  /*10f0*/  NOP ;  /* 0x0000000000007918 */ /* 0x004fe20000000000 */
.L_x_4:
[----:B------:R-:W2:Y:S01]  /*1100*/  SHFL.IDX PT, R11, R2, RZ, 0x1f ;  /* 0x00001fff020b7589 */ /* 0x000ea200000e0000 */
[----:B------:R-:W-:Y:S01]  /*1110*/  ELECT P1, URZ, PT ;  /* 0x00000000003f782f */ /* 0x000fe20003820000 */
[----:B------:R-:W3:Y:S01]  /*1120*/  LDC.64 R12, c[0x0][0x8f8] ;  /* 0x00023e00ff0c7b82 */ /* 0x000ee20000000a00 */
[----:B-1----:R-:W-:Y:S01]  /*1130*/  UMOV UR4, 0x20 ;  /* 0x0000002000047882 */ /* 0x002fe20000000000 */
[----:B------:R-:W-:Y:S01]  /*1140*/  NOP ;  /* 0x0000000000007918 */ /* 0x000fe20000000000 */
[----:B------:R-:W-:Y:S01]  /*1150*/  ULDC UR39, c[0x0][0xc] ;  /* 0x0000030000277ab9 */ /* 0x000fe20000000800 */
[----:B------:R-:W-:Y:S01]  /*1160*/  IMAD.MOV.U32 R16, RZ, RZ, -0x1 ;  /* 0xffffffffff107424 */ /* 0x000fe200078e00ff */
[----:B------:R-:W-:Y:S01]  /*1170*/  MOV R18, 0xffffffff ;  /* 0xffffffff00127802 */ /* 0x000fe20000000f00 */
[----:B------:R-:W-:Y:S01]  /*1180*/  IMAD.MOV.U32 R17, RZ, RZ, -0x1 ;  /* 0xffffffffff117424 */ /* 0x000fe200078e00ff */
[----:B--2---:R-:W-:-:S13]  /*1190*/  ISETP.NE.OR P1, PT, R11, RZ, !P1 ;  /* 0x000000ff0b00720c */ /* 0x004fda0004f25670 */
[----:B------:R-:W-:Y:S01]  /*11a0*/  VOTEU.ALL UP5, P1 ;  /* 0x00000000003f7886 */ /* 0x000fe200008a0000 */
[----:B------:R-:W-:-:S04]  /*11b0*/  VOTEU.ALL UP6, P1 ;  /* 0x00000000003f7886 */ /* 0x000fc800008c0000 */
[----:B------:R-:W1:Y:S01]  /*11c0*/  @!UP5 S2UR UR11, SR_CgaCtaId ;  /* 0x00000000000bd9c3 */ /* 0x000e620000008800 */
[----:B------:R-:W-:Y:S01]  /*11d0*/  @!UP5 UMOV UR6, 0x400 ;  /* 0x000004000006d882 */ /* 0x000fe20000000000 */
[----:B------:R-:W-:-:S04]  /*11e0*/  @!UP5 UIADD3 UR4, -UR4, 0x100000, URZ ;  /* 0x001000000404d890 */ /* 0x000fc8000fffe13f */
[----:B------:R-:W-:Y:S02]  /*11f0*/  @!UP5 USHF.L.U32 UR5, UR4, 0xb, URZ ;  /* 0x0000000b0405d899 */ /* 0x000fe4000800063f */
[----:B------:R-:W-:Y:S02]  /*1200*/  @!UP5 USHF.L.U32 UR4, UR4, 0x1, URZ ;  /* 0x000000010404d899 */ /* 0x000fe4000800063f */
[----:B-1----:R-:W-:Y:S01]  /*1210*/  @!UP5 ULEA UR6, UR11, UR6, 0x18 ;  /* 0x000000060b06d291 */ /* 0x002fe2000f8ec03f */
[----:B------:R-:W-:Y:S01]  /*1220*/  VOTEU.ALL UP5, P1 ;  /* 0x00000000003f7886 */ /* 0x000fe200008a0000 */
[----:B---3--:R-:W-:Y:S01]  /*1230*/  ISETP.LE.U32.AND P1, PT, R12, UR10, PT ;  /* 0x0000000a0c007c0c */ /* 0x008fe2000bf23070 */
[----:B------:R-:W-:Y:S01]  /*1240*/  UMOV UR11, URZ ;  /* 0x0000003f000b7c82 */ /* 0x000fe20008000000 */
[----:B------:R-:W-:-:S04]  /*1250*/  MOV R12, UR9 ;  /* 0x00000009000c7c02 */ /* 0x000fc80008000f00 */
[----:B------:R-:W-:Y:S01]  /*1260*/  ISETP.GE.U32.AND.EX P1, PT, R12, R13, PT, P1 ;  /* 0x0000000d0c00720c */ /* 0x000fe20003f26110 */
[----:B------:R-:W1:Y:S03]  /*1270*/  FENCE.VIEW.ASYNC.S ;  /* 0x00000000000073c6 */ /* 0x000e660000000000 */
[----:B-1----:R-:W4:Y:S01]  /*1280*/  @!UP5 SYNCS.EXCH.64 URZ, [UR6+0x38520], UR4 ;  /* 0x03852004063fd5b2 */ /* 0x002f220008000100 */
[----:B------:R1:W4:Y:S01]  /*1290*/  @!UP6 SYNCS.EXCH.64 URZ, [UR6+0x38528], UR4 ;  /* 0x03852804063fe5b2 */ /* 0x0003220008000100 */
[----:B------:R-:W-:Y:S01]  /*12a0*/  NOP ;  /* 0x0000000000007918 */ /* 0x000fe20000000000 */
[----:B-1----:R-:W-:Y:S01]  /*12b0*/  ULDC.U8 UR4, c[0x0][0x900] ;  /* 0x0002400000047ab9 */ /* 0x002fe20000000000 */
[----:B------:R-:W-:Y:S01]  /*12c0*/  UMOV UR6, URZ ;  /* 0x0000003f00067c82 */ /* 0x000fe20008000000 */
[----:B----4-:R-:W-:Y:S01]  /*12d0*/  BAR.SYNC.DEFER_BLOCKING 0x0 ;  /* 0x0000000000007b1d */ /* 0x010fe20000010000 */
[----:B------:R-:W-:-:S04]  /*12e0*/  ISETP.NE.AND P2, PT, RZ, UR4, PT ;  /* 0x00000004ff007c0c */ /* 0x000fc8000bf45270 */
[----:B------:R-:W-:Y:S01]  /*12f0*/  P2R R15, PR, RZ, 0x4 ;  /* 0x00000004ff0f7803 */ /* 0x000fe20000000000 */
[----:B------:R-:W-:Y:S01]  /*1300*/  UMOV UR5, URZ ;  /* 0x0000003f00057c82 */ /* 0x000fe20008000000 */
[----:B------:R-:W-:-:S07]  /*1310*/  UMOV UR4, URZ ;  /* 0x0000003f00047c82 */ /* 0x000fce0008000000 */
[----:B------:R-:W-:Y:S05]  /*1320*/  @P2 BRA P1, `(.L_x_5) ;  /* 0x0000001400f82947 */ /* 0x000fea0000800000 */
[----:B------:R-:W-:Y:S01]  /*1330*/  IMAD.U32 R11, RZ, RZ, UR9 ;  /* 0x00000009ff0b7e24 */ /* 0x000fe2000f8e00ff */
[----:B------:R-:W-:Y:S01]  /*1340*/  ISETP.LE.U32.AND P1, PT, R6, UR10, PT ;  /* 0x0000000a06007c0c */ /* 0x000fe2000bf23070 */
[----:B------:R-:W-:Y:S01]  /*1350*/  UMOV UR5, URZ ;  /* 0x0000003f00057c82 */ /* 0x000fe20008000000 */
[----:B------:R-:W-:Y:S01]  /*1360*/  UMOV UR4, URZ ;  /* 0x0000003f00047c82 */ /* 0x000fe20008000000 */
[----:B------:R-:W-:Y:S01]  /*1370*/  UMOV UR11, URZ ;  /* 0x0000003f000b7c82 */ /* 0x000fe20008000000 */
[----:B------:R-:W-:Y:S01]  /*1380*/  ISETP.GE.U32.AND.EX P1, PT, R11, R7, PT, P1 ;  /* 0x000000070b00720c */ /* 0x000fe20003f26110 */
[----:B------:R-:W-:-:S12]  /*1390*/  UMOV UR6, URZ ;  /* 0x0000003f00067c82 */ /* 0x000fd80008000000 */
[----:B------:R-:W-:Y:S05]  /*13a0*/  @!P1 BRA `(.L_x_6) ;  /* 0x0000001000c49947 */ /* 0x000fea0003800000 */
[----:B------:R-:W-:Y:S01]  /*13b0*/  VIADD R12, R20, 0x20 ;  /* 0x00000020140c7836 */ /* 0x000fe20000000000 */
[----:B------:R-:W-:Y:S01]  /*13c0*/  MOV R6, R20 ;  /* 0x0000001400067202 */ /* 0x000fe20000000f00 */
[----:B-----5:R-:W-:Y:S01]  /*13d0*/  IMAD.MOV.U32 R13, RZ, RZ, R8 ;  /* 0x000000ffff0d7224 */ /* 0x020fe200078e0008 */
[----:B------:R-:W-:Y:S02]  /*13e0*/  MOV R17, R0 ;  /* 0x0000000000117202 */ /* 0x000fe40000000f00 */
[----:B------:R-:W-:-:S13]  /*13f0*/  ISETP.GE.AND P1, PT, R12, R3, PT ;  /* 0x000000030c00720c */ /* 0x000fda0003f26270 */
[----:B------:R-:W1:Y:S01]  /*1400*/  @!P1 LDC.64 R18, c[0x0][0x918] ;  /* 0x00024600ff129b82 */ /* 0x000e620000000a00 */
[----:B------:R-:W-:Y:S01]  /*1410*/  @!P1 VIADD R7, R6, 0x20 ;  /* 0x0000002006079836 */ /* 0x000fe20000000000 */
[----:B------:R-:W-:Y:S02]  /*1420*/  UIADD3 UR16, UP5, UR16, -0x1, URZ ;  /* 0xffffffff10107890 */ /* 0x000fe4000ffbe03f */
[----:B------:R-:W-:Y:S01]  /*1430*/  UIADD3 UR14, UP6, UR14, -0x1, URZ ;  /* 0xffffffff0e0e7890 */ /* 0x000fe2000ffde03f */
[----:B------:R-:W-:Y:S01]  /*1440*/  BSSY B0, `(.L_x_7) ;  /* 0x0000050000007945 */ /* 0x000fe20003800000 */
[----:B------:R-:W-:Y:S01]  /*1450*/  UIADD3.X UR17, UR17, -0x1, URZ, UP5, !UPT ;  /* 0xffffffff11117890 */ /* 0x000fe2000affe43f */
[----:B-1----:R-:W-:-:S05]  /*1460*/  @!P1 IMAD.WIDE R18, R7, 0xc, R18 ;  /* 0x0000000c07129825 */ /* 0x002fca00078e0212 */
[----:B------:R1:W5:Y:S04]  /*1470*/  @!P1 LDG.E R8, desc[UR56][R18.64] ;  /* 0x0000003812089981 */ /* 0x000368000c1e1900 */
[----:B------:R1:W5:Y:S01]  /*1480*/  @!P1 LDG.E R0, desc[UR56][R18.64+0x4] ;  /* 0x0000043812009981 */ /* 0x000362000c1e1900 */
[----:B------:R-:W-:Y:S01]  /*1490*/  ISETP.GE.AND P1, PT, R6, R3, PT ;  /* 0x000000030600720c */ /* 0x000fe20003f26270 */
[----:B------:R-:W-:Y:S01]  /*14a0*/  UIADD3.X UR15, UR15, -0x1, URZ, UP6, !UPT ;  /* 0xffffffff0f0f7890 */ /* 0x000fe2000b7fe43f */
[----:B------:R-:W-:Y:S01]  /*14b0*/  IMAD.MOV.U32 R11, RZ, RZ, RZ ;  /* 0x000000ffff0b7224 */ /* 0x000fe200078e00ff */
[----:B------:R-:W-:Y:S01]  /*14c0*/  UIADD3 UR4, UR8, -0x1, URZ ;  /* 0xffffffff08047890 */ /* 0x000fe2000fffe03f */
[----:B------:R-:W-:Y:S01]  /*14d0*/  IMAD.MOV.U32 R7, RZ, RZ, RZ ;  /* 0x000000ffff077224 */ /* 0x000fe200078e00ff */
[----:B------:R-:W-:Y:S01]  /*14e0*/  UIADD3 UR5, UR7, -0x1, URZ ;  /* 0xffffffff07057890 */ /* 0x000fe2000fffe03f */
[----:B------:R-:W-:Y:S01]  /*14f0*/  MOV R32, 0x7fffffff ;  /* 0x7fffffff00207802 */ /* 0x000fe20000000f00 */
[----:B------:R-:W-:-:S06]  /*1500*/  IMAD.MOV.U32 R34, RZ, RZ, RZ ;  /* 0x000000ffff227224 */ /* 0x000fcc00078e00ff */
[----:B-1----:R-:W-:Y:S05]  /*1510*/  @P1 BRA `(.L_x_8) ;  /* 0x0000000400081947 */ /* 0x002fea0003800000 */
[----:B------:R-:W-:Y:S02]  /*1520*/  PLOP3.LUT P3, PT, PT, PT, UP0, 0x80, 0x0 ;  /* 0x000000000000781c */ /* 0x000fe40003f6f008 */
[----:B------:R-:W-:Y:S02]  /*1530*/  IADD3 R21, P2, R17, UR16, RZ ;  /* 0x0000001011157c10 */ /* 0x000fe4000ff5e0ff */
[----:B------:R-:W-:Y:S02]  /*1540*/  IADD3 R25, P1, R13, UR14, RZ ;  /* 0x0000000e0d197c10 */ /* 0x000fe4000ff3e0ff */
[----:B------:R-:W-:Y:S02]  /*1550*/  LEA.HI.X.SX32 R24, R17, UR17, 0x1, P2 ;  /* 0x0000001111187c11 */ /* 0x000fe400090f0eff */
[----:B------:R-:W-:-:S05]  /*1560*/  LEA.HI.X.SX32 R26, R13, UR15, 0x1, P1 ;  /* 0x0000000f0d1a7c11 */ /* 0x000fca00088f0eff */
[----:B------:R-:W-:Y:S05]  /*1570*/  @!P3 BRA `(.L_x_9) ;  /* 0x000000000030b947 */ /* 0x000fea0003800000 */
[----:B------:R-:W-:Y:S02]  /*1580*/  ULDC UR6, c[0x0][0x8dc] ;  /* 0x0002370000067ab9 */ /* 0x000fe40000000800 */
[----:B------:R-:W-:-:S05]  /*1590*/  IADD3 R13, P1, R25, UR6, RZ ;  /* 0x00000006190d7c10 */ /* 0x000fca000ff3e0ff */
[----:B------:R-:W-:-:S04]  /*15a0*/  IMAD.X R17, RZ, RZ, R26, P1 ;  /* 0x000000ffff117224 */ /* 0x000fc800008e061a */
[----:B------:R-:W-:-:S04]  /*15b0*/  IMAD.WIDE.U32 R4, R17, UR20, RZ ;  /* 0x0000001411047c25 */ /* 0x000fc8000f8e00ff */
[----:B------:R-:W-:-:S04]  /*15c0*/  IMAD.WIDE.U32 R18, P1, R13, UR21, R4 ;  /* 0x000000150d127c25 */ /* 0x000fc8000f820004 */
[----:B------:R-:W-:Y:S01]  /*15d0*/  IMAD.WIDE.U32 R4, R13, UR20, RZ ;  /* 0x000000140d047c25 */ /* 0x000fe2000f8e00ff */
[----:B------:R-:W-:-:S03]  /*15e0*/  IADD3.X R23, RZ, RZ, RZ, P1, !PT ;  /* 0x000000ffff177210 */ /* 0x000fc60000ffe4ff */
[----:B------:R-:W-:Y:S01]  /*15f0*/  IMAD.MOV.U32 R22, RZ, RZ, R19 ;  /* 0x000000ffff167224 */ /* 0x000fe200078e0013 */
[----:B------:R-:W-:-:S05]  /*1600*/  IADD3 RZ, P1, R5, R18, RZ ;  /* 0x0000001205ff7210 */ /* 0x000fca0007f3e0ff */
[----:B------:R-:W-:-:S04]  /*1610*/  IMAD.WIDE.U32.X R4, R17, UR21, R22, P1 ;  /* 0x0000001511047c25 */ /* 0x000fc800088e0416 */
[----:B------:R-:W-:Y:S01]  /*1620*/  IMAD.MOV.U32 R25, RZ, RZ, R4 ;  /* 0x000000ffff197224 */ /* 0x000fe200078e0004 */
[----:B------:R-:W-:-:S07]  /*1630*/  MOV R26, R5 ;  /* 0x00000005001a7202 */ /* 0x000fce0000000f00 */
.L_x_9:
[----:B------:R-:W-:Y:S05]  /*1640*/  @!P0 BRA `(.L_x_10) ;  /* 0x0000000000308947 */ /* 0x000fea0003800000 */
[----:B------:R-:W-:Y:S02]  /*1650*/  ULDC UR6, c[0x0][0x8f4] ;  /* 0x00023d0000067ab9 */ /* 0x000fe40000000800 */
[----:B------:R-:W-:-:S05]  /*1660*/  IADD3 R13, P1, R21, UR6, RZ ;  /* 0x00000006150d7c10 */ /* 0x000fca000ff3e0ff */
[----:B------:R-:W-:-:S04]  /*1670*/  IMAD.X R17, RZ, RZ, R24, P1 ;  /* 0x000000ffff117224 */ /* 0x000fc800008e0618 */
[----:B------:R-:W-:-:S04]  /*1680*/  IMAD.WIDE.U32 R4, R17, UR22, RZ ;  /* 0x0000001611047c25 */ /* 0x000fc8000f8e00ff */
[----:B------:R-:W-:-:S04]  /*1690*/  IMAD.WIDE.U32 R18, P1, R13, UR23, R4 ;  /* 0x000000170d127c25 */ /* 0x000fc8000f820004 */
[----:B------:R-:W-:Y:S01]  /*16a0*/  IMAD.WIDE.U32 R4, R13, UR22, RZ ;  /* 0x000000160d047c25 */ /* 0x000fe2000f8e00ff */
[----:B------:R-:W-:-:S03]  /*16b0*/  MOV R22, R19 ;  /* 0x0000001300167202 */ /* 0x000fc60000000f00 */
[----:B------:R-:W-:Y:S01]  /*16c0*/  IMAD.X R23, RZ, RZ, RZ, P1 ;  /* 0x000000ffff177224 */ /* 0x000fe200008e06ff */
[----:B------:R-:W-:-:S05]  /*16d0*/  IADD3 RZ, P1, R5, R18, RZ ;  /* 0x0000001205ff7210 */ /* 0x000fca0007f3e0ff */
[----:B------:R-:W-:-:S04]  /*16e0*/  IMAD.WIDE.U32.X R4, R17, UR23, R22, P1 ;  /* 0x0000001711047c25 */ /* 0x000fc800088e0416 */
[----:B------:R-:W-:Y:S02]  /*16f0*/  IMAD.MOV.U32 R21, RZ, RZ, R4 ;  /* 0x000000ffff157224 */ /* 0x000fe400078e0004 */
[----:B------:R-:W-:-:S07]  /*1700*/  IMAD.MOV.U32 R24, RZ, RZ, R5 ;  /* 0x000000ffff187224 */ /* 0x000fce00078e0005 */
.L_x_10:
[----:B------:R-:W-:Y:S02]  /*1710*/  SHF.R.U64 R4, R21, UR28, R24 ;  /* 0x0000001c15047c19 */ /* 0x000fe40008001218 */
[----:B------:R-:W-:-:S03]  /*1720*/  SHF.R.U64 R5, R25, UR18, R26 ;  /* 0x0000001219057c19 */ /* 0x000fc6000800121a */
[----:B------:R-:W-:Y:S01]  /*1730*/  VIADD R22, R4, UR5 ;  /* 0x0000000504167c36 */ /* 0x000fe20008000000 */
[----:B------:R-:W-:-:S04]  /*1740*/  IADD3 R17, R5, UR4, RZ ;  /* 0x0000000405117c10 */ /* 0x000fc8000fffe0ff */
[----:B------:R-:W-:Y:S02]  /*1750*/  IABS R13, R17 ;  /* 0x00000011000d7213 */ /* 0x000fe40000000000 */
[----:B------:R-:W-:-:S03]  /*1760*/  IABS R18, R22 ;  /* 0x0000001600127213 */ /* 0x000fc60000000000 */
[----:B------:R-:W-:-:S04]  /*1770*/  IMAD.HI.U32 R4, R13, UR13, RZ ;  /* 0x0000000d0d047c27 */ /* 0x000fc8000f8e00ff */
[----:B------:R-:W-:-:S04]  /*1780*/  IMAD.HI.U32 R5, R18, UR19, RZ ;  /* 0x0000001312057c27 */ /* 0x000fc8000f8e00ff */
[----:B------:R-:W-:Y:S01]  /*1790*/  IMAD R4, R4, UR29, R13 ;  /* 0x0000001d04047c24 */ /* 0x000fe2000f8e020d */
[----:B------:R-:W-:Y:S01]  /*17a0*/  MOV R13, UR31 ;  /* 0x0000001f000d7c02 */ /* 0x000fe20008000f00 */
[----:B------:R-:W-:Y:S02]  /*17b0*/  IMAD R5, R5, UR30, R18 ;  /* 0x0000001e05057c24 */ /* 0x000fe4000f8e0212 */
[----:B------:R-:W-:Y:S01]  /*17c0*/  IMAD.U32 R18, RZ, RZ, UR32 ;  /* 0x00000020ff127e24 */ /* 0x000fe2000f8e00ff */
[----:B------:R-:W-:Y:S02]  /*17d0*/  ISETP.LT.U32.AND P1, PT, R4, UR27, PT ;  /* 0x0000001b04007c0c */ /* 0x000fe4000bf21070 */
[----:B------:R-:W-:-:S11]  /*17e0*/  ISETP.LT.U32.AND P2, PT, R5, UR26, PT ;  /* 0x0000001a05007c0c */ /* 0x000fd6000bf41070 */
[----:B------:R-:W-:Y:S01]  /*17f0*/  @!P1 VIADD R4, R4, -UR27 ;  /* 0x8000001b04049c36 */ /* 0x000fe20008000000 */
[----:B------:R-:W-:Y:S02]  /*1800*/  ISETP.GE.AND P1, PT, R22, RZ, PT ;  /* 0x000000ff1600720c */ /* 0x000fe40003f26270 */
[----:B------:R-:W-:Y:S02]  /*1810*/  @!P2 IADD3 R5, R5, -UR26, RZ ;  /* 0x8000001a0505ac10 */ /* 0x000fe4000fffe0ff */
[----:B------:R-:W-:Y:S02]  /*1820*/  ISETP.LT.U32.AND P3, PT, R4, UR27, PT ;  /* 0x0000001b04007c0c */ /* 0x000fe4000bf61070 */
[----:B------:R-:W-:Y:S02]  /*1830*/  ISETP.LT.U32.AND P4, PT, R5, UR26, PT ;  /* 0x0000001a05007c0c */ /* 0x000fe4000bf81070 */
[----:B------:R-:W-:-:S09]  /*1840*/  ISETP.GE.AND P2, PT, R17, RZ, PT ;  /* 0x000000ff1100720c */ /* 0x000fd20003f46270 */
[----:B------:R-:W-:Y:S01]  /*1850*/  @!P3 VIADD R4, R4, -UR27 ;  /* 0x8000001b0404bc36 */ /* 0x000fe20008000000 */
[----:B------:R-:W-:Y:S01]  /*1860*/  PLOP3.LUT P3, PT, PT, PT, UP4, 0x80, 0x0 ;  /* 0x000000000000781c */ /* 0x000fe20003f6f048 */
[----:B------:R-:W-:Y:S01]  /*1870*/  @!P4 VIADD R5, R5, -UR26 ;  /* 0x8000001a0505cc36 */ /* 0x000fe20008000000 */
[----:B------:R-:W-:Y:S01]  /*1880*/  PLOP3.LUT P4, PT, PT, PT, UP2, 0x80, 0x0 ;  /* 0x000000000000781c */ /* 0x000fe20003f8f028 */
[----:B------:R-:W-:-:S03]  /*1890*/  @!P2 IMAD.MOV R4, RZ, RZ, -R4 ;  /* 0x000000ffff04a224 */ /* 0x000fc600078e0a04 */
[----:B------:R-:W-:Y:S02]  /*18a0*/  @!P1 IADD3 R5, -R5, RZ, RZ ;  /* 0x000000ff05059210 */ /* 0x000fe40007ffe1ff */
[----:B------:R-:W-:Y:S02]  /*18b0*/  SEL R4, R13, R4, !P3 ;  /* 0x000000040d047207 */ /* 0x000fe40005800000 */
[----:B------:R-:W-:Y:S02]  /*18c0*/  SEL R5, R18, R5, !P4 ;  /* 0x0000000512057207 */ /* 0x000fe40006000000 */
[----:B------:R-:W-:Y:S01]  /*18d0*/  PLOP3.LUT P1, PT, PT, PT, UP3, 0x80, 0x0 ;  /* 0x000000000000781c */ /* 0x000fe20003f2f038 */
[----:B------:R-:W-:Y:S02]  /*18e0*/  IMAD.IADD R32, R17, 0x1, -R4 ;  /* 0x0000000111207824 */ /* 0x000fe400078e0a04 */
[----:B------:R-:W-:-:S05]  /*18f0*/  IMAD.IADD R5, R22, 0x1, -R5 ;  /* 0x0000000116057824 */ /* 0x000fca00078e0a05 */
[----:B------:R-:W-:Y:S01]  /*1900*/  SEL R4, R5, R32, !P1 ;  /* 0x0000002005047207 */ /* 0x000fe20004800000 */
[----:B------:R-:W-:-:S03]  /*1910*/  IMAD R32, R32, R5, RZ ;  /* 0x0000000520207224 */ /* 0x000fc600078e02ff */
[----:B------:R-:W-:Y:S02]  /*1920*/  SHF.R.S32.HI R5, RZ, 0x1f, R4 ;  /* 0x0000001fff057819 */ /* 0x000fe40000011404 */
[----:B------:R-:W-:-:S07]  /*1930*/  SHF.R.S32.HI R34, RZ, 0x1f, R32 ;  /* 0x0000001fff227819 */ /* 0x000fce0000011420 */
.L_x_8:
[----:B------:R-:W-:Y:S05]  /*1940*/  BSYNC B0 ;  /* 0x0000000000007941 */ /* 0x000fea0003800000 */
.L_x_7:
[----:B------:R-:W1:Y:S01]  /*1950*/  SHFL.UP PT, R17, R32, 0x1, RZ ;  /* 0x0420000020117989 */ /* 0x000e6200000e00ff */
[C---:B------:R-:W-:Y:S02]  /*1960*/  ISETP.NE.AND P2, PT, R20.reuse, RZ, PT ;  /* 0x000000ff1400720c */ /* 0x040fe40003f45270 */
[C---:B------:R-:W-:Y:S01]  /*1970*/  ISETP.GE.U32.AND P3, PT, R20.reuse, 0x2, PT ;  /* 0x000000021400780c */ /* 0x040fe20003f66070 */
[----:B------:R-:W2:Y:S01]  /*1980*/  SHFL.UP PT, R13, R34, 0x1, RZ ;  /* 0x04200000220d7989 */ /* 0x000ea200000e00ff */
[C---:B------:R-:W-:Y:S02]  /*1990*/  ISETP.GE.U32.AND P4, PT, R20.reuse, 0x4, PT ;  /* 0x000000041400780c */ /* 0x040fe40003f86070 */
[C---:B------:R-:W-:Y:S02]  /*19a0*/  ISETP.GE.U32.AND P5, PT, R20.reuse, 0x8, PT ;  /* 0x000000081400780c */ /* 0x040fe40003fa6070 */
[----:B------:R-:W-:Y:S02]  /*19b0*/  ISETP.GE.U32.AND P6, PT, R20, 0x10, PT ;  /* 0x000000101400780c */ /* 0x000fe40003fc6070 */
[----:B-1----:R-:W-:-:S02]  /*19c0*/  SEL R17, R17, RZ, P2 ;  /* 0x000000ff11117207 */ /* 0x002fc40001000000 */
[----:B--2---:R-:W-:Y:S02]  /*19d0*/  SEL R13, R13, RZ, P2 ;  /* 0x000000ff0d0d7207 */ /* 0x004fe40001000000 */
[----:B------:R-:W-:-:S04]  /*19e0*/  IADD3 R18, P1, R17, R32, RZ ;  /* 0x0000002011127210 */ /* 0x000fc80007f3e0ff */
[----:B------:R-:W-:Y:S01]  /*19f0*/  IADD3.X R22, R13, R34, RZ, P1, !PT ;  /* 0x000000220d167210 */ /* 0x000fe20000ffe4ff */
[----:B------:R-:W1:Y:S04]  /*1a00*/  SHFL.UP PT, R17, R18, 0x2, RZ ;  /* 0x0440000012117989 */ /* 0x000e6800000e00ff */
[----:B------:R-:W2:Y:S01]  /*1a10*/  SHFL.UP PT, R13, R22, 0x2, RZ ;  /* 0x04400000160d7989 */ /* 0x000ea200000e00ff */
[----:B-1----:R-:W-:-:S04]  /*1a20*/  SEL R17, R17, RZ, P3 ;  /* 0x000000ff11117207 */ /* 0x002fc80001800000 */
[----:B------:R-:W-:Y:S02]  /*1a30*/  IADD3 R24, P1, R17, R18, RZ ;  /* 0x0000001211187210 */ /* 0x000fe40007f3e0ff */
[----:B--2---:R-:W-:-:S03]  /*1a40*/  SEL R13, R13, RZ, P3 ;  /* 0x000000ff0d0d7207 */ /* 0x004fc60001800000 */
[----:B------:R-:W1:Y:S02]  /*1a50*/  SHFL.UP PT, R17, R24, 0x4, RZ ;  /* 0x0480000018117989 */ /* 0x000e6400000e00ff */
[----:B------:R-:W-:-:S05]  /*1a60*/  IMAD.X R26, R13, 0x1, R22, P1 ;  /* 0x000000010d1a7824 */ /* 0x000fca00008e0616 */
        /* <DEDUP_REMOVED lines=10> */
[----:B------:R-:W1:Y:S01]  /*1b10*/  SHFL.UP PT, R17, R24, 0x10, RZ ;  /* 0x0600000018117989 */ /* 0x000e6200000e00ff */
[----:B------:R-:W-:-:S05]  /*1b20*/  IADD3.X R26, R13, R22, RZ, P1, !PT ;  /* 0x000000160d1a7210 */ /* 0x000fca0000ffe4ff */
[----:B------:R-:W2:Y:S01]  /*1b30*/  SHFL.UP PT, R13, R26, 0x10, RZ ;  /* 0x060000001a0d7989 */ /* 0x000ea200000e00ff */
[----:B-1----:R-:W-:-:S04]  /*1b40*/  SEL R17, R17, RZ, P6 ;  /* 0x000000ff11117207 */ /* 0x002fc80003000000 */
[----:B------:R-:W-:Y:S02]  /*1b50*/  IADD3 R18, P1, R17, R24, RZ ;  /* 0x0000001811127210 */ /* 0x000fe40007f3e0ff */
[----:B--2---:R-:W-:-:S05]  /*1b60*/  SEL R13, R13, RZ, P6 ;  /* 0x000000ff0d0d7207 */ /* 0x004fca0003000000 */
[----:B------:R-:W-:Y:S01]  /*1b70*/  IMAD.X R22, R13, 0x1, R26, P1 ;  /* 0x000000010d167824 */ /* 0x000fe200008e061a */
[----:B------:R-:W-:-:S04]  /*1b80*/  ISETP.GT.U32.AND P1, PT, R18, UR10, PT ;  /* 0x0000000a12007c0c */ /* 0x000fc8000bf24070 */
[----:B------:R-:W-:-:S13]  /*1b90*/  ISETP.GT.U32.AND.EX P1, PT, R22, UR9, PT, P1 ;  /* 0x0000000916007c0c */ /* 0x000fda000bf24110 */
[----:B------:R-:W-:-:S04]  /*1ba0*/  VOTE.ANY R17, PT, P1 ;  /* 0x0000000000117806 */ /* 0x000fc800008e0100 */
[----:B------:R-:W-:-:S13]  /*1bb0*/  ISETP.NE.AND P1, PT, R17, RZ, PT ;  /* 0x000000ff1100720c */ /* 0x000fda0003f25270 */
[----:B------:R-:W-:Y:S05]  /*1bc0*/  @P1 BRA `(.L_x_11) ;  /* 0x00000008006c1947 */ /* 0x000fea0003800000 */
[----:B------:R-:W1:Y:S01]  /*1bd0*/  LDC R3, c[0x0][0x910] ;  /* 0x00024400ff037b82 */ /* 0x000e620000000800 */
[----:B------:R-:W-:Y:S01]  /*1be0*/  IMAD.MOV.U32 R21, RZ, RZ, R18 ;  /* 0x000000ffff157224 */ /* 0x000fe200078e0012 */
[----:B------:R-:W-:Y:S01]  /*1bf0*/  MOV R23, R22 ;  /* 0x0000001600177202 */ /* 0x000fe20000000f00 */
[----:B------:R-:W-:Y:S01]  /*1c00*/  ULDC UR13, c[0x0][0x8f4] ;  /* 0x00023d00000d7ab9 */ /* 0x000fe20000000800 */
[----:B------:R-:W-:Y:S01]  /*1c10*/  ULDC UR6, c[0x0][0x8dc] ;  /* 0x0002370000067ab9 */ /* 0x000fe20000000800 */
[----:B------:R-:W-:Y:S01]  /*1c20*/  ULDC UR22, c[0x0][0x8d8] ;  /* 0x0002360000167ab9 */ /* 0x000fe20000000800 */
[----:B------:R-:W-:Y:S01]  /*1c30*/  ULDC UR23, c[0x0][0x8f0] ;  /* 0x00023c0000177ab9 */ /* 0x000fe20000000800 */
[----:B------:R-:W-:Y:S01]  /*1c40*/  ULDC.64 UR18, c[0x0][0x8d0] ;  /* 0x0002340000127ab9 */ /* 0x000fe20000000a00 */
[----:B------:R-:W-:-:S05]  /*1c50*/  ULDC.64 UR20, c[0x0][0x8e8] ;  /* 0x00023a0000147ab9 */ /* 0x000fca0000000a00 */
.L_x_16:
[----:B------:R-:W-:Y:S02]  /*1c60*/  IMAD.MOV.U32 R6, RZ, RZ, R12 ;  /* 0x000000ffff067224 */ /* 0x000fe400078e000c */
[----:B------:R-:W-:Y:S02]  /*1c70*/  VIADD R12, R12, 0x20 ;  /* 0x000000200c0c7836 */ /* 0x000fe40000000000 */
[----:B-----5:R-:W-:Y:S02]  /*1c80*/  IMAD.MOV.U32 R13, RZ, RZ, R8 ;  /* 0x000000ffff0d7224 */ /* 0x020fe400078e0008 */
[----:B------:R-:W-:Y:S01]  /*1c90*/  IMAD.MOV.U32 R17, RZ, RZ, R0 ;  /* 0x000000ffff117224 */ /* 0x000fe200078e0000 */
[----:B-1----:R-:W-:-:S13]  /*1ca0*/  ISETP.GE.AND P1, PT, R12, R3, PT ;  /* 0x000000030c00720c */ /* 0x002fda0003f26270 */
[----:B------:R-:W1:Y:S01]  /*1cb0*/  @!P1 LDC.64 R18, c[0x0][0x918] ;  /* 0x00024600ff129b82 */ /* 0x000e620000000a00 */
[----:B------:R-:W-:Y:S01]  /*1cc0*/  @!P1 IADD3 R7, R6, 0x20, RZ ;  /* 0x0000002006079810 */ /* 0x000fe20007ffe0ff */
[----:B------:R2:W3:Y:S01]  /*1cd0*/  SHFL.IDX PT, R11, R21, 0x1f, 0x1f ;  /* 0x03e01f00150b7f89 */ /* 0x0004e200000e0000 */
[----:B------:R-:W-:Y:S03]  /*1ce0*/  BSSY B0, `(.L_x_12) ;  /* 0x0000064000007945 */ /* 0x000fe60003800000 */
[----:B-1----:R-:W-:-:S05]  /*1cf0*/  @!P1 IMAD.WIDE R18, R7, 0xc, R18 ;  /* 0x0000000c07129825 */ /* 0x002fca00078e0212 */
[----:B------:R2:W5:Y:S04]  /*1d00*/  @!P1 LDG.E R8, desc[UR56][R18.64] ;  /* 0x0000003812089981 */ /* 0x000568000c1e1900 */
[----:B------:R2:W5:Y:S01]  /*1d10*/  @!P1 LDG.E R0, desc[UR56][R18.64+0x4] ;  /* 0x0000043812009981 */ /* 0x000562000c1e1900 */
[----:B------:R-:W-:Y:S01]  /*1d20*/  ISETP.GE.AND P1, PT, R6, R3, PT ;  /* 0x000000030600720c */ /* 0x000fe20003f26270 */
[----:B------:R-:W-:Y:S01]  /*1d30*/  IMAD.MOV.U32 R34, RZ, RZ, RZ ;  /* 0x000000ffff227224 */ /* 0x000fe200078e00ff */
[----:B------:R-:W-:Y:S01]  /*1d40*/  MOV R32, 0x7fffffff ;  /* 0x7fffffff00207802 */ /* 0x000fe20000000f00 */
[----:B------:R2:W1:Y:S10]  /*1d50*/  SHFL.IDX PT, R7, R23, 0x1f, 0x1f ;  /* 0x03e01f0017077f89 */ /* 0x00047400000e0000 */
[----:B--23--:R-:W-:Y:S05]  /*1d60*/  @P1 BRA `(.L_x_13) ;  /* 0x00000004006c1947 */ /* 0x00cfea0003800000 */
[----:B------:R-:W-:Y:S02]  /*1d70*/  IABS R28, R9 ;  /* 0x00000009001c7213 */ /* 0x000fe40000000000 */
[C---:B------:R-:W-:Y:S02]  /*1d80*/  IADD3 R21, P1, R13.reuse, UR14, RZ ;  /* 0x0000000e0d157c10 */ /* 0x040fe4000ff3e0ff */
[----:B------:R-:W2:Y:S02]  /*1d90*/  I2F.RP R4, R28 ;  /* 0x0000001c00047306 */ /* 0x000ea40000209400 */
[----:B------:R-:W-:Y:S02]  /*1da0*/  LEA.HI.X.SX32 R26, R13, UR15, 0x1, P1 ;  /* 0x0000000f0d1a7c11 */ /* 0x000fe400088f0eff */
[----:B------:R-:W-:-:S04]  /*1db0*/  IADD3 R13, P1, R17, UR16, RZ ;  /* 0x00000010110d7c10 */ /* 0x000fc8000ff3e0ff */
[----:B------:R-:W-:Y:S02]  /*1dc0*/  LEA.HI.X.SX32 R24, R17, UR17, 0x1, P1 ;  /* 0x0000001111187c11 */ /* 0x000fe400088f0eff */
[----:B------:R-:W-:Y:S01]  /*1dd0*/  PLOP3.LUT P1, PT, PT, PT, UP0, 0x80, 0x0 ;  /* 0x000000000000781c */ /* 0x000fe20003f2f008 */
[----:B--2---:R-:W2:Y:S02]  /*1de0*/  MUFU.RCP R4, R4 ;  /* 0x0000000400047308 */ /* 0x004ea40000001000 */
[----:B--2---:R-:W-:-:S06]  /*1df0*/  IADD3 R5, R4, 0xffffffe, RZ ;  /* 0x0ffffffe04057810 */ /* 0x004fcc0007ffe0ff */
[----:B------:R-:W2:Y:S02]  /*1e00*/  F2I.FTZ.U32.TRUNC.NTZ R25, R5 ;  /* 0x0000000500197305 */ /* 0x000ea4000021f000 */
[----:B--2---:R-:W-:Y:S02]  /*1e10*/  IMAD.MOV R27, RZ, RZ, -R25 ;  /* 0x000000ffff1b7224 */ /* 0x004fe400078e0a19 */
[----:B------:R-:W-:Y:S05]  /*1e20*/  @!P1 BRA `(.L_x_14) ;  /* 0x00000000002c9947 */ /* 0x000fea0003800000 */
[----:B------:R-:W-:-:S04]  /*1e30*/  IADD3 R21, P1, R21, UR6, RZ ;  /* 0x0000000615157c10 */ /* 0x000fc8000ff3e0ff */
[----:B------:R-:W-:-:S05]  /*1e40*/  IADD3.X R17, RZ, R26, RZ, P1, !PT ;  /* 0x0000001aff117210 */ /* 0x000fca0000ffe4ff */
[----:B------:R-:W-:-:S04]  /*1e50*/  IMAD.WIDE.U32 R4, R17, UR18, RZ ;  /* 0x0000001211047c25 */ /* 0x000fc8000f8e00ff */
[----:B------:R-:W-:-:S04]  /*1e60*/  IMAD.WIDE.U32 R18, P1, R21, UR19, R4 ;  /* 0x0000001315127c25 */ /* 0x000fc8000f820004 */
[----:B------:R-:W-:Y:S01]  /*1e70*/  IMAD.WIDE.U32 R4, R21, UR18, RZ ;  /* 0x0000001215047c25 */ /* 0x000fe2000f8e00ff */
[----:B------:R-:W-:-:S03]  /*1e80*/  MOV R22, R19 ;  /* 0x0000001300167202 */ /* 0x000fc60000000f00 */
[----:B------:R-:W-:Y:S01]  /*1e90*/  IMAD.X R23, RZ, RZ, RZ, P1 ;  /* 0x000000ffff177224 */ /* 0x000fe200008e06ff */
[----:B------:R-:W-:-:S05]  /*1ea0*/  IADD3 RZ, P1, R5, R18, RZ ;  /* 0x0000001205ff7210 */ /* 0x000fca0007f3e0ff */
[----:B------:R-:W-:-:S04]  /*1eb0*/  IMAD.WIDE.U32.X R4, R17, UR19, R22, P1 ;  /* 0x0000001311047c25 */ /* 0x000fc800088e0416 */
[----:B------:R-:W-:Y:S01]  /*1ec0*/  IMAD.MOV.U32 R21, RZ, RZ, R4 ;  /* 0x000000ffff157224 */ /* 0x000fe200078e0004 */
[----:B------:R-:W-:-:S07]  /*1ed0*/  MOV R26, R5 ;  /* 0x00000005001a7202 */ /* 0x000fce0000000f00 */
.L_x_14:
[----:B------:R-:W-:Y:S05]  /*1ee0*/  @!P0 BRA `(.L_x_15) ;  /* 0x00000000002c8947 */ /* 0x000fea0003800000 */
        /* <DEDUP_REMOVED lines=11> */
.L_x_15:
[----:B------:R-:W-:Y:S02]  /*1fa0*/  SHF.R.U64 R13, R13, UR23, R24 ;  /* 0x000000170d0d7c19 */ /* 0x000fe40008001218 */
[----:B------:R-:W-:Y:S02]  /*1fb0*/  MOV R5, R27 ;  /* 0x0000001b00057202 */ /* 0x000fe40000000f00 */
[----:B------:R-:W-:Y:S01]  /*1fc0*/  IABS R4, R9 ;  /* 0x0000000900047213 */ /* 0x000fe20000000000 */
[----:B------:R-:W-:Y:S01]  /*1fd0*/  VIADD R17, R13, UR5 ;  /* 0x000000050d117c36 */ /* 0x000fe20008000000 */
[----:B------:R-:W-:Y:S01]  /*1fe0*/  IABS R22, R10 ;  /* 0x0000000a00167213 */ /* 0x000fe20000000000 */
[----:B------:R-:W-:Y:S01]  /*1ff0*/  IMAD R13, R5, R28, RZ ;  /* 0x0000001c050d7224 */ /* 0x000fe200078e02ff */
[----:B------:R-:W-:Y:S01]  /*2000*/  IADD3 R19, RZ, -R4, RZ ;  /* 0x80000004ff137210 */ /* 0x000fe20007ffe0ff */
[----:B------:R-:W-:Y:S01]  /*2010*/  IMAD.MOV.U32 R4, RZ, RZ, RZ ;  /* 0x000000ffff047224 */ /* 0x000fe200078e00ff */
[----:B------:R-:W-:-:S02]  /*2020*/  MOV R5, R25 ;  /* 0x0000001900057202 */ /* 0x000fc40000000f00 */
[----:B------:R-:W-:Y:S02]  /*2030*/  IABS R18, R17 ;  /* 0x0000001100127213 */ /* 0x000fe40000000000 */
[----:B------:R-:W-:Y:S01]  /*2040*/  SHF.R.U64 R21, R21, UR22, R26 ;  /* 0x0000001615157c19 */ /* 0x000fe2000800121a */
[----:B------:R-:W-:Y:S01]  /*2050*/  IMAD.HI.U32 R4, R25, R13, R4 ;  /* 0x0000000d19047227 */ /* 0x000fe200078e0004 */
[----:B------:R-:W-:Y:S02]  /*2060*/  MOV R5, R19 ;  /* 0x0000001300057202 */ /* 0x000fe40000000f00 */
[----:B------:R-:W2:Y:S01]  /*2070*/  I2F.RP R19, R22 ;  /* 0x0000001600137306 */ /* 0x000ea20000209400 */
[----:B------:R-:W-:Y:S01]  /*2080*/  IMAD.MOV.U32 R13, RZ, RZ, R18 ;  /* 0x000000ffff0d7224 */ /* 0x000fe200078e0012 */
[----:B------:R-:W-:Y:S02]  /*2090*/  IADD3 R18, R21, UR4, RZ ;  /* 0x0000000415127c10 */ /* 0x000fe4000fffe0ff */
[----:B------:R-:W-:Y:S01]  /*20a0*/  IABS R25, R10 ;  /* 0x0000000a00197213 */ /* 0x000fe20000000000 */
[----:B------:R-:W-:-:S04]  /*20b0*/  IMAD.HI.U32 R4, R4, R13, RZ ;  /* 0x0000000d04047227 */ /* 0x000fc800078e00ff */
[----:B------:R-:W-:-:S05]  /*20c0*/  IMAD R13, R4, R5, R13 ;  /* 0x00000005040d7224 */ /* 0x000fca00078e020d */
[----:B------:R-:W-:Y:S01]  /*20d0*/  ISETP.GT.U32.AND P1, PT, R28, R13, PT ;  /* 0x0000000d1c00720c */ /* 0x000fe20003f24070 */
[----:B--2---:R-:W2:-:S12]  /*20e0*/  MUFU.RCP R19, R19 ;  /* 0x0000001300137308 */ /* 0x004e980000001000 */
[----:B------:R-:W-:Y:S01]  /*20f0*/  @!P1 IMAD.IADD R13, R13, 0x1, -R28 ;  /* 0x000000010d0d9824 */ /* 0x000fe200078e0a1c */
[----:B--2---:R-:W-:Y:S02]  /*2100*/  IADD3 R4, R19, 0xffffffe, RZ ;  /* 0x0ffffffe13047810 */ /* 0x004fe40007ffe0ff */
[----:B------:R-:W-:Y:S02]  /*2110*/  IADD3 R19, RZ, -R25, RZ ;  /* 0x80000019ff137210 */ /* 0x000fe40007ffe0ff */
[----:B------:R2:W3:Y:S02]  /*2120*/  F2I.FTZ.U32.TRUNC.NTZ R5, R4 ;  /* 0x0000000400057305 */ /* 0x0004e4000021f000 */
[----:B--2---:R-:W-:Y:S02]  /*2130*/  IMAD.MOV.U32 R4, RZ, RZ, RZ ;  /* 0x000000ffff047224 */ /* 0x004fe400078e00ff */
[----:B---3--:R-:W-:-:S04]  /*2140*/  IMAD.MOV R23, RZ, RZ, -R5 ;  /* 0x000000ffff177224 */ /* 0x008fc800078e0a05 */
[----:B------:R-:W-:Y:S01]  /*2150*/  IMAD R21, R23, R22, RZ ;  /* 0x0000001617157224 */ /* 0x000fe200078e02ff */
[----:B------:R-:W-:-:S03]  /*2160*/  IABS R23, R18 ;  /* 0x0000001200177213 */ /* 0x000fc60000000000 */
[----:B------:R-:W-:-:S04]  /*2170*/  IMAD.HI.U32 R24, R5, R21, R4 ;  /* 0x0000001505187227 */ /* 0x000fc800078e0004 */
[----:B------:R-:W-:-:S04]  /*2180*/  IMAD.MOV.U32 R5, RZ, RZ, R23 ;  /* 0x000000ffff057224 */ /* 0x000fc800078e0017 */
[----:B------:R-:W-:-:S04]  /*2190*/  IMAD.HI.U32 R4, R24, R5, RZ ;  /* 0x0000000518047227 */ /* 0x000fc800078e00ff */
[----:B------:R-:W-:-:S05]  /*21a0*/  IMAD R5, R4, R19, R5 ;  /* 0x0000001304057224 */ /* 0x000fca00078e0205 */
[----:B------:R-:W-:-:S13]  /*21b0*/  ISETP.GT.U32.AND P1, PT, R22, R5, PT ;  /* 0x000000051600720c */ /* 0x000fda0003f24070 */
[----:B------:R-:W-:Y:S02]  /*21c0*/  @!P1 IADD3 R5, R5, -R22, RZ ;  /* 0x8000001605059210 */ /* 0x000fe40007ffe0ff */
[----:B------:R-:W-:-:S13]  /*21d0*/  ISETP.GT.U32.AND P1, PT, R28, R13, PT ;  /* 0x0000000d1c00720c */ /* 0x000fda0003f24070 */
[----:B------:R-:W-:Y:S01]  /*21e0*/  @!P1 IMAD.IADD R13, R13, 0x1, -R28 ;  /* 0x000000010d0d9824 */ /* 0x000fe200078e0a1c */
[----:B------:R-:W-:-:S03]  /*21f0*/  ISETP.GT.U32.AND P1, PT, R22, R5, PT ;  /* 0x000000051600720c */ /* 0x000fc60003f24070 */
[----:B------:R-:W-:-:S10]  /*2200*/  IMAD.MOV.U32 R4, RZ, RZ, R13 ;  /* 0x000000ffff047224 */ /* 0x000fd400078e000d */
[----:B------:R-:W-:Y:S02]  /*2210*/  @!P1 IADD3 R5, R5, -R22, RZ ;  /* 0x8000001605059210 */ /* 0x000fe40007ffe0ff */
[----:B------:R-:W-:-:S13]  /*2220*/  ISETP.GE.AND P1, PT, R17, RZ, PT ;  /* 0x000000ff1100720c */ /* 0x000fda0003f26270 */
[----:B------:R-:W-:Y:S02]  /*2230*/  @!P1 IADD3 R4, -R4, RZ, RZ ;  /* 0x000000ff04049210 */ /* 0x000fe40007ffe1ff */
[----:B------:R-:W-:-:S13]  /*2240*/  ISETP.GE.AND P1, PT, R18, RZ, PT ;  /* 0x000000ff1200720c */ /* 0x000fda0003f26270 */
[----:B------:R-:W-:Y:S01]  /*2250*/  @!P1 IMAD.MOV R5, RZ, RZ, -R5 ;  /* 0x000000ffff059224 */ /* 0x000fe200078e0a05 */
[----:B------:R-:W-:-:S13]  /*2260*/  ISETP.NE.AND P1, PT, RZ, UR7, PT ;  /* 0x00000007ff007c0c */ /* 0x000fda000bf25270 */
[----:B------:R-:W-:Y:S02]  /*2270*/  @!P1 LOP3.LUT R4, RZ, UR7, RZ, 0x33, !PT ;  /* 0x00000007ff049c12 */ /* 0x000fe4000f8e33ff */
[----:B------:R-:W-:Y:S02]  /*2280*/  ISETP.NE.AND P1, PT, RZ, UR8, PT ;  /* 0x00000008ff007c0c */ /* 0x000fe4000bf25270 */
[----:B------:R-:W-:-:S11]  /*2290*/  IADD3 R4, -R4, R17, RZ ;  /* 0x0000001104047210 */ /* 0x000fd60007ffe1ff */
[----:B------:R-:W-:Y:S02]  /*22a0*/  @!P1 LOP3.LUT R5, RZ, UR8, RZ, 0x33, !PT ;  /* 0x00000008ff059c12 */ /* 0x000fe4000f8e33ff */
[----:B------:R-:W-:-:S03]  /*22b0*/  PLOP3.LUT P1, PT, PT, PT, UP3, 0x80, 0x0 ;  /* 0x000000000000781c */ /* 0x000fc60003f2f038 */
[----:B------:R-:W-:-:S04]  /*22c0*/  IMAD.IADD R5, R18, 0x1, -R5 ;  /* 0x0000000112057824 */ /* 0x000fc800078e0a05 */
[CC--:B------:R-:W-:Y:S01]  /*22d0*/  IMAD R32, R4.reuse, R5.reuse, RZ ;  /* 0x0000000504207224 */ /* 0x0c0fe200078e02ff */
[----:B------:R-:W-:-:S04]  /*22e0*/  SEL R13, R4, R5, !P1 ;  /* 0x00000005040d7207 */ /* 0x000fc80004800000 */
[----:B------:R-:W-:Y:S02]  /*22f0*/  SHF.R.S32.HI R5, RZ, 0x1f, R13 ;  /* 0x0000001fff057819 */ /* 0x000fe4000001140d */
[----:B------:R-:W-:Y:S02]  /*2300*/  SHF.R.S32.HI R34, RZ, 0x1f, R32 ;  /* 0x0000001fff227819 */ /* 0x000fe40000011420 */
[----:B------:R-:W-:-:S07]  /*2310*/  MOV R4, R13 ;  /* 0x0000000d00047202 */ /* 0x000fce0000000f00 */
.L_x_13:
[----:B------:R-:W-:Y:S05]  /*2320*/  BSYNC B0 ;  /* 0x0000000000007941 */ /* 0x000fea0003800000 */
.L_x_12:
[----:B------:R-:W2:Y:S04]  /*2330*/  SHFL.UP PT, R17, R32, 0x1, RZ ;  /* 0x0420000020117989 */ /* 0x000ea800000e00ff */
[----:B------:R-:W3:Y:S01]  /*2340*/  SHFL.UP PT, R13, R34, 0x1, RZ ;  /* 0x04200000220d7989 */ /* 0x000ee200000e00ff */
[----:B--2---:R-:W-:Y:S02]  /*2350*/  SEL R17, R17, RZ, P2 ;  /* 0x000000ff11117207 */ /* 0x004fe40001000000 */
[----:B---3--:R-:W-:Y:S02]  /*2360*/  SEL R13, R13, RZ, P2 ;  /* 0x000000ff0d0d7207 */ /* 0x008fe40001000000 */
[----:B------:R-:W-:-:S05]  /*2370*/  IADD3 R24, P1, R17, R32, RZ ;  /* 0x0000002011187210 */ /* 0x000fca0007f3e0ff */
[----:B------:R-:W-:Y:S01]  /*2380*/  IMAD.X R26, R13, 0x1, R34, P1 ;  /* 0x000000010d1a7824 */ /* 0x000fe200008e0622 */
[----:B------:R-:W2:Y:S04]  /*2390*/  SHFL.UP PT, R17, R24, 0x2, RZ ;  /* 0x0440000018117989 */ /* 0x000ea800000e00ff */
[----:B------:R-:W3:Y:S01]  /*23a0*/  SHFL.UP PT, R13, R26, 0x2, RZ ;  /* 0x044000001a0d7989 */ /* 0x000ee200000e00ff */
[----:B--2---:R-:W-:Y:S02]  /*23b0*/  SEL R17, R17, RZ, P3 ;  /* 0x000000ff11117207 */ /* 0x004fe40001800000 */
[----:B---3--:R-:W-:Y:S02]  /*23c0*/  SEL R13, R13, RZ, P3 ;  /* 0x000000ff0d0d7207 */ /* 0x008fe40001800000 */
[----:B------:R-:W-:-:S04]  /*23d0*/  IADD3 R18, P1, R17, R24, RZ ;  /* 0x0000001811127210 */ /* 0x000fc80007f3e0ff */
[----:B------:R-:W-:Y:S01]  /*23e0*/  IADD3.X R30, R13, R26, RZ, P1, !PT ;  /* 0x0000001a0d1e7210 */ /* 0x000fe20000ffe4ff */
        /* <DEDUP_REMOVED lines=18> */
[----:B------:R-:W-:-:S04]  /*2510*/  IADD3 R21, P1, R18, R11, RZ ;  /* 0x0000000b12157210 */ /* 0x000fc80007f3e0ff */
[----:B-1----:R-:W-:Y:S02]  /*2520*/  IADD3.X R23, R22, R7, RZ, P1, !PT ;  /* 0x0000000716177210 */ /* 0x002fe40000ffe4ff */
[----:B------:R-:W-:-:S04]  /*2530*/  ISETP.GT.U32.AND P1, PT, R21, UR10, PT ;  /* 0x0000000a15007c0c */ /* 0x000fc8000bf24070 */
[----:B------:R-:W-:-:S13]  /*2540*/  ISETP.GT.U32.AND.EX P1, PT, R23, UR9, PT, P1 ;  /* 0x0000000917007c0c */ /* 0x000fda000bf24110 */
[----:B------:R-:W-:-:S04]  /*2550*/  VOTE.ANY R17, PT, P1 ;  /* 0x0000000000117806 */ /* 0x000fc800008e0100 */
[----:B------:R-:W-:-:S13]  /*2560*/  ISETP.NE.AND P1, PT, R17, RZ, PT ;  /* 0x000000ff1100720c */ /* 0x000fda0003f25270 */
[----:B------:R-:W-:Y:S05]  /*2570*/  @!P1 BRA `(.L_x_16) ;  /* 0xfffffff400b89947 */ /* 0x000fea000383ffff */
.L_x_11:
[----:B------:R-:W1:Y:S08]  /*2580*/  BREV R17, R17 ;  /* 0x0000001100117301 */ /* 0x000e700000000000 */
[----:B-1----:R-:W1:Y:S02]  /*2590*/  FLO.U32.SH R19, R17 ;  /* 0x0000001100137300 */ /* 0x002e6400000e0400 */
[----:B-1----:R-:W1:Y:S02]  /*25a0*/  SHFL.IDX PT, R6, R6, R19, 0x1f ;  /* 0x00001f1306067589 */ /* 0x002e6400000e0000 */
[----:B-1----:R-:W-:-:S13]  /*25b0*/  R2UR UR6, R6 ;  /* 0x00000000060672ca */ /* 0x002fda00000e0000 */
[----:B------:R-:W-:-:S05]  /*25c0*/  VIADD R21, R20, UR6 ;  /* 0x0000000614157c36 */ /* 0x000fca0008000000 */
[----:B------:R-:W-:-:S13]  /*25d0*/  ISETP.GE.AND P1, PT, R21, R3, PT ;  /* 0x000000031500720c */ /* 0x000fda0003f26270 */
[----:B------:R-:W1:Y:S02]  /*25e0*/  @!P1 LDC.64 R12, c[0x0][0x918] ;  /* 0x00024600ff0c9b82 */ /* 0x000e640000000a00 */
[----:B-1----:R-:W-:-:S05]  /*25f0*/  @!P1 IMAD.WIDE R12, R21, 0xc, R12 ;  /* 0x0000000c150c9825 */ /* 0x002fca00078e020c */
[----:B-----5:R1:W5:Y:S04]  /*2600*/  @!P1 LDG.E R8, desc[UR56][R12.64] ;  /* 0x000000380c089981 */ /* 0x020368000c1e1900 */
[----:B------:R1:W5:Y:S01]  /*2610*/  @!P1 LDG.E R0, desc[UR56][R12.64+0x4] ;  /* 0x000004380c009981 */ /* 0x000362000c1e1900 */
[----:B------:R-:W-:-:S03]  /*2620*/  IADD3 R18, P1, P2, R18, R11, -R32 ;  /* 0x0000000b12127210 */ /* 0x000fc60007a3e820 */
[----:B------:R-:W-:Y:S01]  /*2630*/  SHFL.IDX PT, R6, R32, R19, 0x1f ;  /* 0x00001f1320067589 */ /* 0x000fe200000e0000 */
[----:B------:R-:W-:-:S03]  /*2640*/  IADD3.X R22, R22, R7, ~R34, P1, P2 ;  /* 0x0000000716167210 */ /* 0x000fc60000fe4c22 */
[----:B------:R-:W2:Y:S04]  /*2650*/  SHFL.IDX PT, R18, R18, R19, 0x1f ;  /* 0x00001f1312127589 */ /* 0x000ea800000e0000 */
[----:B------:R-:W3:Y:S04]  /*2660*/  SHFL.IDX PT, R22, R22, R19, 0x1f ;  /* 0x00001f1316167589 */ /* 0x000ee800000e0000 */
[----:B------:R1:W4:Y:S04]  /*2670*/  SHFL.IDX PT, R7, R34, R19, 0x1f ;  /* 0x00001f1322077589 */ /* 0x00032800000e0000 */
[----:B------:R1:W1:Y:S04]  /*2680*/  SHFL.IDX PT, R5, R5, R19, 0x1f ;  /* 0x00001f1305057589 */ /* 0x00026800000e0000 */
[----:B------:R1:W1:Y:S01]  /*2690*/  SHFL.IDX PT, R4, R4, R19, 0x1f ;  /* 0x00001f1304047589 */ /* 0x00026200000e0000 */
[----:B--2---:R-:W-:-:S02]  /*26a0*/  R2UR UR5, R18 ;  /* 0x00000000120572ca */ /* 0x004fc400000e0000 */
[----:B---3--:R-:W-:-:S15]  /*26b0*/  R2UR UR4, R22 ;  /* 0x00000000160472ca */ /* 0x008fde00000e0000 */
.L_x_6:
[----:B------:R-:W-:Y:S01]  /*26c0*/  ISETP.LE.AND P1, PT, R3, UR6, PT ;  /* 0x0000000603007c0c */ /* 0x000fe2000bf23270 */
[----:B------:R-:W-:Y:S01]  /*26d0*/  IMAD.MOV.U32 R18, RZ, RZ, -0x1 ;  /* 0xffffffffff127424 */ /* 0x000fe200078e00ff */
[----:B------:R-:W-:-:S11]  /*26e0*/  MOV R17, 0xffffffff ;  /* 0xffffffff00117802 */ /* 0x000fd60000000f00 */
[----:B------:R-:W-:Y:S05]  /*26f0*/  @P1 BRA `(.L_x_5) ;  /* 0x0000000400041947 */ /* 0x000fea0003800000 */
[----:B------:R-:W-:Y:S01]  /*2700*/  UIADD3 UR15, UP2, -UR5, UR10, URZ ;  /* 0x0000000a050f7290 */ /* 0x000fe2000ff5e13f */
[----:B------:R-:W2:Y:S01]  /*2710*/  S2UR UR18, SR_CTAID.Y ;  /* 0x00000000001279c3 */ /* 0x000ea20000002600 */
[----:B------:R-:W-:Y:S01]  /*2720*/  ULDC UR17, c[0x0][0x8c0] ;  /* 0x0002300000117ab9 */ /* 0x000fe20000000800 */
[----:B------:R-:W-:Y:S01]  /*2730*/  ULDC UR20, c[0x0][0x8b0] ;  /* 0x00022c0000147ab9 */ /* 0x000fe20000000800 */
[----:B------:R-:W-:Y:S01]  /*2740*/  UIADD3.X UR11, ~UR4, UR9, URZ, UP2, !UPT ;  /* 0x00000009040b7290 */ /* 0x000fe200097fe53f */
[--C-:B-1----:R-:W-:Y:S01]  /*2750*/  SHF.R.U32.HI R23, RZ, UR20, R5.reuse ;  /* 0x00000014ff177c19 */ /* 0x102fe20008011605 */
[----:B------:R-:W-:Y:S01]  /*2760*/  ULDC UR19, c[0x0][0x904] ;  /* 0x0002410000137ab9 */ /* 0x000fe20000000800 */
[----:B------:R-:W-:Y:S01]  /*2770*/  ULDC UR13, c[0x0][0x8a8] ;  /* 0x00022a00000d7ab9 */ /* 0x000fe20000000800 */
[----:B------:R-:W-:Y:S01]  /*2780*/  USHF.R.U32.HI UR16, URZ, UR17, UR11 ;  /* 0x000000113f107299 */ /* 0x000fe2000801160b */
[----:B------:R-:W-:Y:S01]  /*2790*/  SHF.R.U64 R24, R4, UR20, R5 ;  /* 0x0000001404187c19 */ /* 0x000fe20008001205 */
[----:B------:R-:W-:-:S02]  /*27a0*/  USHF.R.U64 UR15, UR15, UR17, UR11 ;  /* 0x000000110f0f7299 */ /* 0x000fc4000800120b */
[----:B------:R-:W-:Y:S02]  /*27b0*/  USHF.R.U32.HI UR14, URZ, UR20, UR16 ;  /* 0x000000143f0e7299 */ /* 0x000fe40008011610 */
[----:B------:R-:W-:Y:S02]  /*27c0*/  UIADD3 UR13, UR13, -0x1, URZ ;  /* 0xffffffff0d0d7890 */ /* 0x000fe4000fffe03f */
[----:B------:R-:W-:Y:S02]  /*27d0*/  USHF.R.U32.HI UR21, URZ, UR19, UR14 ;  /* 0x000000133f157299 */ /* 0x000fe4000801160e */
[----:B------:R-:W-:Y:S02]  /*27e0*/  USHF.R.U64 UR16, UR15, UR20, UR16 ;  /* 0x000000140f107299 */ /* 0x000fe40008001210 */
[----:B------:R-:W-:Y:S02]  /*27f0*/  ULOP3.LUT UR15, UR15, UR13, URZ, 0xc0, !UPT ;  /* 0x0000000d0f0f7292 */ /* 0x000fe4000f8ec03f */
[----:B------:R-:W-:Y:S01]  /*2800*/  LOP3.LUT R3, R23, UR21, RZ, 0xfc, !PT ;  /* 0x0000001517037c12 */ /* 0x000fe2000f8efcff */
[----:B------:R-:W-:-:S02]  /*2810*/  USHF.R.U64 UR14, UR16, UR19, UR14 ;  /* 0x00000013100e7299 */ /* 0x000fc4000800120e */
[----:B--2---:R-:W-:Y:S01]  /*2820*/  USEL UR11, UR40, UR18, !UP3 ;  /* 0x00000012280b7287 */ /* 0x004fe2000d800000 */
[----:B------:R-:W-:-:S13]  /*2830*/  ISETP.NE.U32.AND P1, PT, R3, RZ, PT ;  /* 0x000000ff0300720c */ /* 0x000fda0003f25070 */
[----:B------:R-:W-:Y:S05]  /*2840*/  @!P1 BRA `(.L_x_17) ;  /* 0x0000000000149947 */ /* 0x000fea0003800000 */
[----:B------:R-:W-:-:S07]  /*2850*/  MOV R12, 0x2870 ;  /* 0x00002870000c7802 */ /* 0x000fce0000000f00 */
[----:B----45:R-:W-:Y:S05]  /*2860*/  CALL.REL.NOINC `($__internal_0_$__cuda_sm20_div_u64) ;  /* 0x0000014c009c7944 */ /* 0x030fea0003c00000 */
[----:B------:R-:W-:-:S05]  /*2870*/  IADD3 R13, -R3, RZ, RZ ;  /* 0x000000ff030d7210 */ /* 0x000fca0007ffe1ff */
[----:B------:R-:W-:Y:S01]  /*2880*/  IMAD R13, R24, R13, UR14 ;  /* 0x0000000e180d7e24 */ /* 0x000fe2000f8e020d */
[----:B------:R-:W-:Y:S06]  /*2890*/  BRA `(.L_x_18) ;  /* 0x0000000000507947 */ /* 0x000fec0003800000 */
.L_x_17:
[----:B------:R-:W1:Y:S01]  /*28a0*/  I2F.U32.RP R3, R24 ;  /* 0x0000001800037306 */ /* 0x000e620000209000 */
[----:B------:R-:W-:-:S07]  /*28b0*/  ISETP.NE.U32.AND P3, PT, R24, RZ, PT ;  /* 0x000000ff1800720c */ /* 0x000fce0003f65070 */
[----:B-1----:R-:W1:Y:S02]  /*28c0*/  MUFU.RCP R3, R3 ;  /* 0x0000000300037308 */ /* 0x002e640000001000 */
[----:B-1----:R-:W-:-:S06]  /*28d0*/  VIADD R12, R3, 0xffffffe ;  /* 0x0ffffffe030c7836 */ /* 0x002fcc0000000000 */
[----:B------:R1:W2:Y:S02]  /*28e0*/  F2I.FTZ.U32.TRUNC.NTZ R13, R12 ;  /* 0x0000000c000d7305 */ /* 0x0002a4000021f000 */
[----:B-1----:R-:W-:Y:S01]  /*28f0*/  IMAD.MOV.U32 R12, RZ, RZ, RZ ;  /* 0x000000ffff0c7224 */ /* 0x002fe200078e00ff */
[----:B--2---:R-:W-:-:S05]  /*2900*/  IADD3 R11, RZ, -R13, RZ ;  /* 0x8000000dff0b7210 */ /* 0x004fca0007ffe0ff */
[----:B------:R-:W-:-:S04]  /*2910*/  IMAD R11, R11, R24, RZ ;  /* 0x000000180b0b7224 */ /* 0x000fc800078e02ff */
[----:B------:R-:W-:-:S06]  /*2920*/  IMAD.HI.U32 R13, R13, R11, R12 ;  /* 0x0000000b0d0d7227 */ /* 0x000fcc00078e000c */
[----:B------:R-:W-:-:S05]  /*2930*/  IMAD.HI.U32 R3, R13, UR14, RZ ;  /* 0x0000000e0d037c27 */ /* 0x000fca000f8e00ff */
[----:B------:R-:W-:-:S05]  /*2940*/  IADD3 R11, -R3, RZ, RZ ;  /* 0x000000ff030b7210 */ /* 0x000fca0007ffe1ff */
[----:B------:R-:W-:-:S05]  /*2950*/  IMAD R11, R24, R11, UR14 ;  /* 0x0000000e180b7e24 */ /* 0x000fca000f8e020b */
[----:B------:R-:W-:-:S13]  /*2960*/  ISETP.GE.U32.AND P1, PT, R11, R24, PT ;  /* 0x000000180b00720c */ /* 0x000fda0003f26070 */
[----:B------:R-:W-:Y:S01]  /*2970*/  @P1 IMAD.IADD R11, R11, 0x1, -R24 ;  /* 0x000000010b0b1824 */ /* 0x000fe200078e0a18 */
[----:B------:R-:W-:-:S04]  /*2980*/  @P1 IADD3 R3, R3, 0x1, RZ ;  /* 0x0000000103031810 */ /* 0x000fc80007ffe0ff */
[----:B------:R-:W-:-:S13]  /*2990*/  ISETP.GE.U32.AND P2, PT, R11, R24, PT ;  /* 0x000000180b00720c */ /* 0x000fda0003f46070 */
[----:B------:R-:W-:Y:S01]  /*29a0*/  @P2 VIADD R3, R3, 0x1 ;  /* 0x0000000103032836 */ /* 0x000fe20000000000 */
[----:B------:R-:W-:-:S04]  /*29b0*/  @!P3 LOP3.LUT R3, RZ, R24, RZ, 0x33, !PT ;  /* 0x00000018ff03b212 */ /* 0x000fc800078e33ff */
[----:B------:R-:W-:-:S05]  /*29c0*/  IADD3 R13, -R3, RZ, RZ ;  /* 0x000000ff030d7210 */ /* 0x000fca0007ffe1ff */
[----:B------:R-:W-:-:S07]  /*29d0*/  IMAD R13, R24, R13, UR14 ;  /* 0x0000000e180d7e24 */ /* 0x000fce000f8e020d */
.L_x_18:
[----:B------:R-:W1:Y:S01]  /*29e0*/  LDC R18, c[0x0][0x8a8] ;  /* 0x00022a00ff127b82 */ /* 0x000e620000000800 */
[----:B------:R-:W-:Y:S01]  /*29f0*/  ULDC UR14, c[0x0][0x904] ;  /* 0x00024100000e7ab9 */ /* 0x000fe20000000800 */
[----:B------:R-:W-:Y:S01]  /*2a00*/  UMOV UR13, 0xffffffff ;  /* 0xffffffff000d7882 */ /* 0x000fe20000000000 */
[----:B------:R-:W-:Y:S01]  /*2a10*/  PLOP3.LUT P1, PT, PT, PT, UP3, 0x80, 0x0 ;  /* 0x000000000000781c */ /* 0x000fe20003f2f038 */
[----:B------:R-:W-:-:S04]  /*2a20*/  USHF.L.U32 UR13, UR13, UR14, URZ ;  /* 0x0000000e0d0d7299 */ /* 0x000fc8000800063f */
[----:B------:R-:W2:Y:S02]  /*2a30*/  LDC R16, c[0x0][0x8b8] ;  /* 0x00022e00ff107b82 */ /* 0x000ea40000000800 */
[----:B------:R-:W-:Y:S01]  /*2a40*/  LOP3.LUT R11, RZ, UR13, RZ, 0x33, !PT ;  /* 0x0000000dff0b7c12 */ /* 0x000fe2000f8e33ff */
[----:B------:R-:W-:Y:S02]  /*2a50*/  UMOV UR13, 0x1 ;  /* 0x00000001000d7882 */ /* 0x000fe40000000000 */
[----:B------:R-:W-:Y:S01]  /*2a60*/  USHF.L.U32 UR13, UR13, UR14, URZ ;  /* 0x0000000e0d0d7299 */ /* 0x000fe2000800063f */
[----:B------:R-:W-:-:S05]  /*2a70*/  LOP3.LUT R12, R11, UR16, RZ, 0xc0, !PT ;  /* 0x000000100b0c7c12 */ /* 0x000fca000f8ec0ff */
[----:B------:R-:W-:Y:S02]  /*2a80*/  IMAD R3, R3, UR13, R12 ;  /* 0x0000000d03037c24 */ /* 0x000fe4000f8e020c */
[----:B-1----:R-:W-:Y:S02]  /*2a90*/  IMAD R13, R13, R18, UR15 ;  /* 0x0000000f0d0d7e24 */ /* 0x002fe4000f8e0212 */
[----:B------:R-:W-:Y:S02]  /*2aa0*/  @P1 IMAD.U32 R18, RZ, RZ, UR6 ;  /* 0x00000006ff121e24 */ /* 0x000fe4000f8e00ff */
[----:B------:R-:W-:Y:S02]  /*2ab0*/  @!P1 IMAD.U32 R18, RZ, RZ, UR6 ;  /* 0x00000006ff129e24 */ /* 0x000fe4000f8e00ff */
[----:B--2---:R-:W-:Y:S01]  /*2ac0*/  IMAD R17, R3, R16, UR11 ;  /* 0x0000000b03117e24 */ /* 0x004fe2000f8e0210 */
[----:B------:R-:W-:Y:S01]  /*2ad0*/  @P1 MOV R16, R13 ;  /* 0x0000000d00101202 */ /* 0x000fe20000000f00 */
[----:B------:R-:W-:-:S03]  /*2ae0*/  UMOV UR11, 0x1 ;  /* 0x00000001000b7882 */ /* 0x000fc60000000000 */
[----:B------:R-:W-:Y:S01]  /*2af0*/  @!P1 MOV R16, R17 ;  /* 0x0000001100109202 */ /* 0x000fe20000000f00 */
[----:B------:R-:W-:-:S07]  /*2b00*/  @!P1 IMAD.MOV.U32 R17, RZ, RZ, R13 ;  /* 0x000000ffff119224 */ /* 0x000fce00078e000d */
.L_x_5:
[----:B------:R-:W-:-:S13]  /*2b10*/  ISETP.NE.AND P1, PT, RZ, UR11, PT ;  /* 0x0000000bff007c0c */ /* 0x000fda000bf25270 */
[----:B------:R-:W-:Y:S05]  /*2b20*/  @!P1 EXIT ;  /* 0x000000000000994d */ /* 0x000fea0003800000 */
[----:B------:R-:W2:Y:S02]  /*2b30*/  LDC.64 R22, c[0x0][0x290] ;  /* 0x0000a400ff167b82 */ /* 0x000ea40000000a00 */
[----:B--2---:R-:W-:-:S05]  /*2b40*/  IMAD.WIDE R22, R18, 0xc, R22 ;  /* 0x0000000c12167825 */ /* 0x004fca00078e0216 */
[----:B-1----:R1:W5:Y:S04]  /*2b50*/  LDG.E R13, desc[UR56][R22.64] ;  /* 0x00000038160d7981 */ /* 0x002368000c1e1900 */
[----:B------:R1:W5:Y:S04]  /*2b60*/  LDG.E R12, desc[UR56][R22.64+0x4] ;  /* 0x00000438160c7981 */ /* 0x000368000c1e1900 */
[----:B------:R1:W5:Y:S01]  /*2b70*/  LDG.E R11, desc[UR56][R22.64+0x8] ;  /* 0x00000838160b7981 */ /* 0x000362000c1e1900 */
[----:B------:R-:W-:Y:S01]  /*2b80*/  PLOP3.LUT P1, PT, PT, PT, UP1, 0x80, 0x0 ;  /* 0x000000000000781c */ /* 0x000fe20003f2f018 */
[----:B------:R-:W2:Y:S01]  /*2b90*/  S2UR UR41, SR_CgaCtaId ;  /* 0x00000000002979c3 */ /* 0x000ea20000008800 */
[----:B------:R-:W-:-:S11]  /*2ba0*/  SHF.R.S32.HI R19, RZ, 0x1f, R18 ;  /* 0x0000001fff137819 */ /* 0x000fd60000011412 */
[----:B-1----:R-:W-:Y:S05]  /*2bb0*/  @!P1 BRA `(.L_x_19) ;  /* 0x000000c8005c9947 */ /* 0x002fea0003800000 */
[----:B------:R-:W-:-:S06]  /*2bc0*/  UISETP.GT.U32.AND UP0, UPT, UR33, 0x1, UPT ;  /* 0x000000012100788c */ /* 0x000fcc000bf04070 */
[----:B------:R-:W-:-:S13]  /*2bd0*/  PLOP3.LUT P0, PT, PT, PT, UP0, 0x80, 0x0 ;  /* 0x000000000000781c */ /* 0x000fda0003f0f008 */
[----:B--2---:R-:W-:Y:S05]  /*2be0*/  @P0 EXIT ;  /* 0x000000000000094d */ /* 0x004fea0003800000 */
.L_x_20:
[----:B------:R-:W-:-:S08]  /*2bf0*/  NOP ;  /* 0x0000000000007918 */ /* 0x000fd00000000000 */
[----:B------:R-:W1:Y:S02]  /*2c00*/  USETMAXREG.TRY_ALLOC.CTAPOOL UP0, 0xe8 ;  /* 0x000000e8000079c8 */ /* 0x000e640008000600 */
[----:B-1----:R-:W-:-:S13]  /*2c10*/  PLOP3.LUT P0, PT, PT, PT, UP0, 0x80, 0x0 ;  /* 0x000000000000781c */ /* 0x002fda0003f0f008 */
[----:B------:R-:W-:Y:S05]  /*2c20*/  @!P0 BRA `(.L_x_20) ;  /* 0xfffffffc00f08947 */ /* 0x000fea000383ffff */
[----:B------:R-:W1:Y:S01]  /*2c30*/  SHFL.IDX PT, R2, R2, RZ, 0x1f ;  /* 0x00001fff02027589 */ /* 0x000e6200000e0000 */
[----:B------:R-:W2:Y:S01]  /*2c40*/  S2UR UR4, SR_CTAID.Y ;  /* 0x00000000000479c3 */ /* 0x000ea20000002600 */
[----:B------:R-:W-:Y:S01]  /*2c50*/  UMOV UR58, URZ ;  /* 0x0000003f003a7c82 */ /* 0x000fe20008000000 */
[----:B------:R-:W-:Y:S01]  /*2c60*/  UMOV UR59, URZ ;  /* 0x0000003f003b7c82 */ /* 0x000fe20008000000 */
[----:B-1----:R-:W-:Y:S01]  /*2c70*/  LOP3.LUT P0, RZ, R2, 0x3, RZ, 0xc0, !PT ;  /* 0x0000000302ff7812 */ /* 0x002fe2000780c0ff */
[----:B--2---:R-:W-:-:S12]  /*2c80*/  UIMAD UR4, UR4, UR39, UR40 ;  /* 0x00000027040472a4 */ /* 0x004fd8000f8e0228 */
[----:B------:R-:W-:Y:S05]  /*2c90*/  @P0 BRA `(.L_x_21) ;  /* 0x0000000000a40947 */ /* 0x000fea0003800000 */
[----:B------:R-:W-:Y:S01]  /*2ca0*/  ELECT P0, URZ, PT ;  /* 0x00000000003f782f */ /* 0x000fe20003800000 */
[----:B------:R-:W-:-:S12]  /*2cb0*/  BSSY B0, `(.L_x_22) ;  /* 0x0000020000007945 */ /* 0x000fd80003800000 */
[----:B------:R-:W-:Y:S05]  /*2cc0*/  @!P0 BRA `(.L_x_23) ;  /* 0x0000000000788947 */ /* 0x000fea0003800000 */
[----:B------:R-:W1:Y:S01]  /*2cd0*/  S2UR UR6, SR_CgaCtaId ;  /* 0x00000000000679c3 */ /* 0x000e620000008800 */
[----:B------:R-:W-:Y:S01]  /*2ce0*/  UISETP.NE.AND UP0, UPT, UR12, 0x1, UPT ;  /* 0x000000010c00788c */ /* 0x000fe2000bf05270 */
[----:B------:R-:W-:-:S06]  /*2cf0*/  UMOV UR5, 0x400 ;  /* 0x0000040000057882 */ /* 0x000fcc0000000000 */
[----:B------:R-:W2:Y:S08]  /*2d00*/  LDC.64 R4, c[0x0][0x700] ;  /* 0x0001c000ff047b82 */ /* 0x000eb00000000a00 */
[----:B----4-:R-:W2:Y:S08]  /*2d10*/  LDC.64 R6, c[0x0][0x708] ;  /* 0x0001c200ff067b82 */ /* 0x010eb00000000a00 */
[----:B-----5:R-:W3:Y:S01]  /*2d20*/  LDC.64 R8, c[0x0][0x710] ;  /* 0x0001c400ff087b82 */ /* 0x020ee20000000a00 */
[----:B-1----:R-:W-:-:S04]  /*2d30*/  ULEA UR5, UR6, UR5, 0x18 ;  /* 0x0000000506057291 */ /* 0x002fc8000f8ec03f */
[----:B------:R-:W-:Y:S02]  /*2d40*/  UIADD3 UR6, UR5, 0x80, URZ ;  /* 0x0000008005067890 */ /* 0x000fe4000fffe03f */
[----:B------:R-:W-:Y:S01]  /*2d50*/  @!UP0 UIADD3 UR6, UR5, URZ, URZ ;  /* 0x0000003f05068290 */ /* 0x000fe2000fffe03f */
[----:B------:R-:W3:Y:S08]  /*2d60*/  LDC.64 R10, c[0x0][0x718] ;  /* 0x0001c600ff0a7b82 */ /* 0x000ef00000000a00 */
[----:B------:R-:W1:Y:S01]  /*2d70*/  LDC.64 R20, c[0x0][0x720] ;  /* 0x0001c800ff147b82 */ /* 0x000e620000000a00 */
[----:B--2---:R2:W-:Y:S07]  /*2d80*/  STS.128 [UR6+0x38780], R4 ;  /* 0x03878004ff007988 */ /* 0x0045ee0008000c06 */
[----:B------:R-:W1:Y:S08]  /*2d90*/  LDC.64 R22, c[0x0][0x728] ;  /* 0x0001ca00ff167b82 */ /* 0x000e700000000a00 */
[----:B------:R-:W4:Y:S01]  /*2da0*/  LDC.64 R24, c[0x0][0x730] ;  /* 0x0001cc00ff187b82 */ /* 0x000f220000000a00 */
[----:B---3--:R2:W-:Y:S07]  /*2db0*/  STS.128 [UR6+0x38790], R8 ;  /* 0x03879008ff007988 */ /* 0x0085ee0008000c06 */
[----:B------:R-:W4:Y:S08]  /*2dc0*/  LDC.64 R26, c[0x0][0x738] ;  /* 0x0001ce00ff1a7b82 */ /* 0x000f300000000a00 */
[----:B------:R-:W3:Y:S01]  /*2dd0*/  LDC.64 R28, c[0x0][0x740] ;  /* 0x0001d000ff1c7b82 */ /* 0x000ee20000000a00 */
[----:B-1----:R2:W-:Y:S07]  /*2de0*/  STS.128 [UR6+0x387a0], R20 ;  /* 0x0387a014ff007988 */ /* 0x0025ee0008000c06 */
[----:B------:R-:W3:Y:S08]  /*2df0*/  LDC.64 R30, c[0x0][0x748] ;  /* 0x0001d200ff1e7b82 */ /* 0x000ef00000000a00 */
[----:B------:R-:W1:Y:S01]  /*2e00*/  LDC.64 R32, c[0x0][0x750] ;  /* 0x0001d400ff207b82 */ /* 0x000e620000000a00 */
[----:B----4-:R2:W-:Y:S07]  /*2e10*/  STS.128 [UR6+0x387b0], R24 ;  /* 0x0387b018ff007988 */ /* 0x0105ee0008000c06 */
[----:B------:R-:W1:Y:S08]  /*2e20*/  LDC.64 R34, c[0x0][0x758] ;  /* 0x0001d600ff227b82 */ /* 0x000e700000000a00 */
[----:B------:R-:W4:Y:S01]  /*2e30*/  LDC.64 R36, c[0x0][0x760] ;  /* 0x0001d800ff247b82 */ /* 0x000f220000000a00 */
[----:B---3--:R2:W-:Y:S07]  /*2e40*/  STS.128 [UR6+0x387c0], R28 ;  /* 0x0387c01cff007988 */ /* 0x0085ee0008000c06 */
[----:B------:R-:W4:Y:S08]  /*2e50*/  LDC.64 R38, c[0x0][0x768] ;  /* 0x0001da00ff267b82 */ /* 0x000f300000000a00 */
[----:B------:R-:W3:Y:S01]  /*2e60*/  LDC.64 R40, c[0x0][0x770] ;  /* 0x0001dc00ff287b82 */ /* 0x000ee20000000a00 */
[----:B-1----:R2:W-:Y:S07]  /*2e70*/  STS.128 [UR6+0x387d0], R32 ;  /* 0x0387d020ff007988 */ /* 0x0025ee0008000c06 */
[----:B------:R-:W3:Y:S01]  /*2e80*/  LDC.64 R42, c[0x0][0x778] ;  /* 0x0001de00ff2a7b82 */ /* 0x000ee20000000a00 */
[----:B----4-:R2:W-:Y:S04]  /*2e90*/  STS.128 [UR6+0x387e0], R36 ;  /* 0x0387e024ff007988 */ /* 0x0105e80008000c06 */
[----:B---3--:R2:W-:Y:S02]  /*2ea0*/  STS.128 [UR6+0x387f0], R40 ;  /* 0x0387f028ff007988 */ /* 0x0085e40008000c06 */
.L_x_23:
[----:B------:R-:W-:Y:S05]  /*2eb0*/  BSYNC B0 ;  /* 0x0000000000007941 */ /* 0x000fea0003800000 */
.L_x_22:
[----:B------:R-:W-:Y:S01]  /*2ec0*/  UISETP.NE.AND UP0, UPT, UR12, 0x1, UPT ;  /* 0x000000010c00788c */ /* 0x000fe2000bf05270 */
[----:B------:R-:W-:Y:S01]  /*2ed0*/  NOP ;  /* 0x0000000000007918 */ /* 0x000fe20000000000 */
[----:B------:R-:W-:Y:S01]  /*2ee0*/  ULDC UR5, c[0x0][0x884] ;  /* 0x0002210000057ab9 */ /* 0x000fe20000000800 */
[----:B------:R-:W-:Y:S01]  /*2ef0*/  ULDC.64 UR58, c[0x0][0x800] ;  /* 0x00020000003a7ab9 */ /* 0x000fe20000000a00 */
[----:B------:R-:W-:-:S04]  /*2f00*/  USEL UR5, UR5, URZ, UP0 ;  /* 0x0000003f05057287 */ /* 0x000fc80008000000 */
[----:B------:R-:W-:-:S04]  /*2f10*/  UIADD3 UR5, UR4, UR5, URZ ;  /* 0x0000000504057290 */ /* 0x000fc8000fffe03f */
[----:B------:R-:W-:-:S12]  /*2f20*/  UIMAD.WIDE UR58, UR5, 0x80, UR58 ;  /* 0x00000080053a78a5 */ /* 0x000fd8000f8e023a */
.L_x_21:
[----:B------:R-:W-:-:S13]  /*2f30*/  ISETP.NE.AND P0, PT, RZ, UR54, PT ;  /* 0x00000036ff007c0c */ /* 0x000fda000bf05270 */
[----:B------:R-:W-:Y:S05]  /*2f40*/  @P0 BRA `(.L_x_24) ;  /* 0x00000004001c0947 */ /* 0x000fea0003800000 */
[----:B------:R-:W-:Y:S01]  /*2f50*/  ELECT P0, URZ, PT ;  /* 0x00000000003f782f */ /* 0x000fe20003800000 */
[----:B------:R-:W-:-:S12]  /*2f60*/  BSSY B0, `(.L_x_25) ;  /* 0x0000030000007945 */ /* 0x000fd80003800000 */
[----:B------:R-:W-:Y:S05]  /*2f70*/  @!P0 BRA `(.L_x_26) ;  /* 0x0000000000b88947 */ /* 0x000fea0003800000 */
[C---:B------:R-:W-:Y:S01]  /*2f80*/  SHF.L.U32 R2, R18.reuse, 0x3, RZ ;  /* 0x0000000312027819 */ /* 0x040fe200000006ff */
[----:B------:R-:W-:Y:S01]  /*2f90*/  ULDC.64 UR4, c[0x0][0x820] ;  /* 0x0002080000047ab9 */ /* 0x000fe20000000a00 */
[----:B------:R-:W-:Y:S02]  /*2fa0*/  SHF.L.U64.HI R19, R18, 0x3, R19 ;  /* 0x0000000312137819 */ /* 0x000fe40000010213 */
[----:B--2---:R-:W-:-:S04]  /*2fb0*/  IADD3 R4, P0, R2, UR4, RZ ;  /* 0x0000000402047c10 */ /* 0x004fc8000ff1e0ff */
[----:B------:R-:W-:Y:S01]  /*2fc0*/  IADD3.X R5, R19, UR5, RZ, P0, !PT ;  /* 0x0000000513057c10 */ /* 0x000fe200087fe4ff */
[----:B------:R-:W-:-:S05]  /*2fd0*/  ULDC.64 UR4, c[0x0][0x818] ;  /* 0x0002060000047ab9 */ /* 0x000fca0000000a00 */
[----:B------:R-:W2:Y:S01]  /*2fe0*/  LDG.E.64 R4, desc[UR56][R4.64] ;  /* 0x0000003804047981 */ /* 0x000ea2000c1e1b00 */
[----:B------:R-:W-:-:S04]  /*2ff0*/  IADD3 R2, P0, R2, UR4, RZ ;  /* 0x0000000402027c10 */ /* 0x000fc8000ff1e0ff */
[----:B------:R-:W-:-:S06]  /*3000*/  IADD3.X R3, R19, UR5, RZ, P0, !PT ;  /* 0x0000000513037c10 */ /* 0x000fcc00087fe4ff */
[----:B------:R-:W3:Y:S01]  /*3010*/  LDG.E.64 R2, desc[UR56][R2.64] ;  /* 0x0000003802027981 */ /* 0x000ee2000c1e1b00 */
[----:B------:R-:W1:Y:S01]  /*3020*/  S2UR UR5, SR_CgaCtaId ;  /* 0x00000000000579c3 */ /* 0x000e620000008800 */
[----:B------:R-:W-:Y:S01]  /*3030*/  UISETP.NE.AND UP0, UPT, UR12, 0x1, UPT ;  /* 0x000000010c00788c */ /* 0x000fe2000bf05270 */
[----:B------:R-:W-:Y:S02]  /*3040*/  UMOV UR4, 0x400 ;  /* 0x0000040000047882 */ /* 0x000fe40000000000 */
[----:B-1----:R-:W-:-:S04]  /*3050*/  ULEA UR4, UR5, UR4, 0x18 ;  /* 0x0000000405047291 */ /* 0x002fc8000f8ec03f */
[----:B------:R-:W-:-:S04]  /*3060*/  UIADD3 UR5, UR4, 0x80, URZ ;  /* 0x0000008004057890 */ /* 0x000fc8000fffe03f */
[----:B------:R-:W-:-:S04]  /*3070*/  @!UP0 UIADD3 UR5, UR4, URZ, URZ ;  /* 0x0000003f04058290 */ /* 0x000fc8000fffe03f */
[----:B------:R-:W-:-:S05]  /*3080*/  UIADD3 UR4, UR5, 0x38780, URZ ;  /* 0x0003878005047890 */ /* 0x000fca000fffe03f */
[----:B-----5:R-:W1:Y:S01]  /*3090*/  LDS R0, [UR5+0x3879c] ;  /* 0x03879c05ff007984 */ /* 0x020e620008000800 */
[----:B------:R-:W-:-:S03]  /*30a0*/  IMAD.U32 R10, RZ, RZ, UR4 ;  /* 0x00000004ff0a7e24 */ /* 0x000fc6000f8e00ff */
[----:B------:R-:W-:Y:S02]  /*30b0*/  STS [UR5+0x387b0], RZ ;  /* 0x0387b0ffff007988 */ /* 0x000fe40008000805 */
[----:B------:R-:W-:-:S05]  /*30c0*/  SHF.R.U64 R10, R10, 0x4, RZ ;  /* 0x000000040a0a7819 */ /* 0x000fca00000012ff */
[----:B------:R-:W-:Y:S04]  /*30d0*/  STS [UR5+0x38790], R10 ;  /* 0x0387900aff007988 */ /* 0x000fe80008000805 */
[----:B------:R-:W-:Y:S01]  /*30e0*/  STS [UR5+0x38794], R10 ;  /* 0x0387940aff007988 */ /* 0x000fe20008000805 */
[----:B--2---:R-:W-:-:S04]  /*30f0*/  SHF.L.U64.HI R9, R4, 0x1, R5 ;  /* 0x0000000104097819 */ /* 0x004fc80000010205 */
[----:B------:R-:W-:-:S04]  /*3100*/  LOP3.LUT R9, R9, 0x1fffffff, RZ, 0xc0, !PT ;  /* 0x1fffffff09097812 */ /* 0x000fc800078ec0ff */
[----:B------:R-:W-:Y:S01]  /*3110*/  SHF.R.U32.HI R5, RZ, 0x4, R9 ;  /* 0x00000004ff057819 */ /* 0x000fe20000011609 */
[----:B---3--:R-:W-:Y:S03]  /*3120*/  STS.64 [UR5+0x38780], R2 ;  /* 0x03878002ff007988 */ /* 0x008fe60008000a05 */
[----:B-1----:R-:W-:-:S05]  /*3130*/  LOP3.LUT R0, R0, 0xf, R5, 0xb8, !PT ;  /* 0x0000000f00007812 */ /* 0x002fca00078eb805 */
[----:B------:R1:W-:Y:S04]  /*3140*/  STS [UR5+0x3879c], R0 ;  /* 0x03879c00ff007988 */ /* 0x0003e80008000805 */
[----:B------:R-:W2:Y:S01]  /*3150*/  LDS R5, [UR5+0x3879c] ;  /* 0x03879c05ff057984 */ /* 0x000ea20008000800 */
[----:B-1----:R-:W-:Y:S01]  /*3160*/  SHF.L.U32 R0, R4, 0x1, RZ ;  /* 0x0000000104007819 */ /* 0x002fe200000006ff */
[----:B------:R-:W-:-:S03]  /*3170*/  VIADD R4, R13, 0xffffffff ;  /* 0xffffffff0d047836 */ /* 0x000fc60000000000 */
[----:B------:R-:W-:-:S04]  /*3180*/  LOP3.LUT R0, R0, 0xfffffffe, RZ, 0xc0, !PT ;  /* 0xfffffffe00007812 */ /* 0x000fc800078ec0ff */
[----:B------:R-:W-:-:S05]  /*3190*/  SHF.R.U64 R0, R0, 0x4, R9 ;  /* 0x0000000400007819 */ /* 0x000fca0000001209 */
[----:B------:R-:W-:Y:S01]  /*31a0*/  STS [UR5+0x3878c], R0 ;  /* 0x03878c00ff007988 */ /* 0x000fe20008000805 */
[----:B--2---:R-:W-:-:S05]  /*31b0*/  LOP3.LUT R6, R5, 0xf0, RZ, 0xb8, !PT ;  /* 0x000000f005067812 */ /* 0x004fca00078eb8ff */
[----:B------:R4:W-:Y:S04]  /*31c0*/  STS [UR5+0x3879c], R6 ;  /* 0x03879c06ff007988 */ /* 0x0009e80008000805 */
[----:B------:R-:W1:Y:S01]  /*31d0*/  LDS R5, [UR5+0x3879c] ;  /* 0x03879c05ff057984 */ /* 0x000e620008000800 */
[----:B----4-:R-:W-:Y:S02]  /*31e0*/  CS2R R6, SRZ ;  /* 0x0000000000067805 */ /* 0x010fe4000001ff00 */
[----:B-1----:R-:W-:Y:S02]  /*31f0*/  LOP3.LUT R11, R5, 0xf00, RZ, 0xb8, !PT ;  /* 0x00000f00050b7812 */ /* 0x002fe400078eb8ff */
[----:B------:R-:W-:-:S03]  /*3200*/  IADD3 R5, R12, -0x1, RZ ;  /* 0xffffffff0c057810 */ /* 0x000fc60007ffe0ff */
[----:B------:R-:W-:Y:S04]  /*3210*/  STS.64 [UR5+0x38798], R10 ;  /* 0x0387980aff007988 */ /* 0x000fe80008000a05 */
[----:B------:R-:W1:Y:S04]  /*3220*/  LDS R8, [UR5+0x3879c] ;  /* 0x03879c05ff087984 */ /* 0x000e680008000800 */
[----:B------:R3:W-:Y:S01]  /*3230*/  STS.128 [UR5+0x387a0], R4 ;  /* 0x0387a004ff007988 */ /* 0x0007e20008000c05 */
[----:B-1----:R-:W-:-:S05]  /*3240*/  LOP3.LUT R8, R8, 0xf000, RZ, 0xb8, !PT ;  /* 0x0000f00008087812 */ /* 0x002fca00078eb8ff */
[----:B------:R3:W-:Y:S02]  /*3250*/  STS [UR5+0x3879c], R8 ;  /* 0x03879c08ff007988 */ /* 0x0007e40008000805 */
.L_x_26:
[----:B------:R-:W-:Y:S05]  /*3260*/  BSYNC B0 ;  /* 0x0000000000007941 */ /* 0x000fea0003800000 */
.L_x_25:
[----:B------:R-:W-:Y:S01]  /*3270*/  ELECT P0, URZ, PT ;  /* 0x00000000003f782f */ /* 0x000fe20003800000 */
[----:B------:R-:W-:Y:S01]  /*3280*/  NOP ;  /* 0x0000000000007918 */ /* 0x000fe20000000000 */
[----:B------:R-:W-:Y:S11]  /*3290*/  BSSY B0, `(.L_x_27) ;  /* 0x0000004000007945 */ /* 0x000ff60003800000 */
[----:B------:R-:W-:Y:S05]  /*32a0*/  @!P0 BRA `(.L_x_28) ;  /* 0x0000000000088947 */ /* 0x000fea0003800000 */
[----:B------:R0:W-:Y:S01]  /*32b0*/  UTMACMDFLUSH ;  /* 0x00000000000079b7 */ /* 0x0001e20000000000 */
[----:B------:R-:W-:-:S04]  /*32c0*/  DEPBAR.LE SB0, 0x0 ;  /* 0x000080000000791a */ /* 0x000fc80000000000 */
.L_x_28:
[----:B------:R-:W-:Y:S05]  /*32d0*/  BSYNC B0 ;  /* 0x0000000000007941 */ /* 0x000fea0003800000 */
.L_x_27:
[----:B------:R-:W1:Y:S01]  /*32e0*/  S2UR UR5, SR_CgaCtaId ;  /* 0x00000000000579c3 */ /* 0x000e620000008800 */
[----:B-----5:R-:W2:Y:S01]  /*32f0*/  S2R R0, SR_LANEID ;  /* 0x0000000000007919 */ /* 0x020ea20000000000 */
[----:B------:R-:W-:Y:S01]  /*3300*/  UISETP.NE.AND UP0, UPT, UR12, 0x1, UPT ;  /* 0x000000010c00788c */ /* 0x000fe2000bf05270 */
[----:B------:R-:W-:Y:S02]  /*3310*/  UMOV UR4, 0x400 ;  /* 0x0000040000047882 */ /* 0x000fe40000000000 */
[----:B-1----:R-:W-:-:S04]  /*3320*/  ULEA UR4, UR5, UR4, 0x18 ;  /* 0x0000000405047291 */ /* 0x002fc8000f8ec03f */
[----:B------:R-:W-:-:S04]  /*3330*/  UIADD3 UR5, UR4, 0x80, URZ ;  /* 0x0000008004057890 */ /* 0x000fc8000fffe03f */
[----:B------:R-:W-:Y:S01]  /*3340*/  @!UP0 UIADD3 UR5, UR4, URZ, URZ ;  /* 0x0000003f04058290 */ /* 0x000fe2000fffe03f */
[----:B--2---:R-:W-:-:S05]  /*3350*/  IMAD.SHL.U32 R0, R0, 0x4, RZ ;  /* 0x0000000400007824 */ /* 0x004fca00078e00ff */
[----:B------:R-:W-:Y:S02]  /*3360*/  MOV R3, UR5 ;  /* 0x0000000500037c02 */ /* 0x000fe40008000f00 */
[C---:B------:R-:W-:Y:S02]  /*3370*/  IADD3 R2, P0, R0.reuse, UR58, RZ ;  /* 0x0000003a00027c10 */ /* 0x040fe4000ff1e0ff */
[----:B---3--:R-:W-:-:S03]  /*3380*/  IADD3 R4, R0, 0x38780, R3 ;  /* 0x0003878000047810 */ /* 0x008fc60007ffe003 */
[----:B------:R-:W-:Y:S02]  /*3390*/  IMAD.X R3, RZ, RZ, UR59, P0 ;  /* 0x0000003bff037e24 */ /* 0x000fe400080e06ff */
[----:B------:R-:W1:Y:S04]  /*33a0*/  LDS R5, [R4] ;  /* 0x0000000004057984 */ /* 0x000e680000000800 */
[----:B-1----:R1:W5:Y:S02]  /*33b0*/  ATOMG.E.EXCH.STRONG.GPU PT, RZ, [R2], R5 ;  /* 0x0000000502ff73a8 */ /* 0x00236400041ee100 */
.L_x_24:
[----:B-1----:R-:W-:Y:S01]  /*33c0*/  SHF.R.S32.HI R3, RZ, 0x1f, R14 ;  /* 0x0000001fff037819 */ /* 0x002fe2000001140e */
[----:B------:R-:W1:Y:S01]  /*33d0*/  S2UR UR42, SR_CgaCtaId ;  /* 0x00000000002a79c3 */ /* 0x000e620000008800 */
[----:B------:R-:W-:Y:S01]  /*33e0*/  UISETP.NE.AND UP0, UPT, UR12, 0x1, UPT ;  /* 0x000000010c00788c */ /* 0x000fe2000bf05270 */
[----:B--2---:R-:W-:Y:S01]  /*33f0*/  MOV R23, RZ ;  /* 0x000000ff00177202 */ /* 0x004fe20000000f00 */
[----:B------:R-:W-:Y:S01]  /*3400*/  UMOV UR43, 0x400 ;  /* 0x00000400002b7882 */ /* 0x000fe20000000000 */
[----:B------:R-:W-:Y:S01]  /*3410*/  LEA.HI R3, R3, R14, RZ, 0x8 ;  /* 0x0000000e03037211 */ /* 0x000fe200078f40ff */
[----:B------:R-:W-:Y:S02]  /*3420*/  ULOP3.LUT UR50, UR52, 0x1, URZ, 0xfc, !UPT ;  /* 0x0000000134327892 */ /* 0x000fe4000f8efc3f */
[----:B------:R-:W-:Y:S01]  /*3430*/  ULOP3.LUT UR47, UR53, 0x1, URZ, 0xfc, !UPT ;  /* 0x00000001352f7892 */ /* 0x000fe2000f8efc3f */
[----:B------:R-:W-:Y:S01]  /*3440*/  LOP3.LUT R3, R3, 0xffffff00, RZ, 0xc0, !PT ;  /* 0xffffff0003037812 */ /* 0x000fe200078ec0ff */
[----:B------:R-:W-:Y:S01]  /*3450*/  ULOP3.LUT UR48, UR51, 0x1, URZ, 0xfc, !UPT ;  /* 0x0000000133307892 */ /* 0x000fe2000f8efc3f */
[----:B------:R-:W-:-:S02]  /*3460*/  UMOV UR36, URZ ;  /* 0x0000003f00247c82 */ /* 0x000fc40008000000 */
[----:B------:R-:W-:Y:S01]  /*3470*/  IADD3 R3, -R3, R14, RZ ;  /* 0x0000000e03037210 */ /* 0x000fe20007ffe1ff */
[----:B------:R-:W-:Y:S01]  /*3480*/  UMOV UR60, URZ ;  /* 0x0000003f003c7c82 */ /* 0x000fe20008000000 */
[----:B------:R-:W-:Y:S01]  /*3490*/  UMOV UR55, URZ ;  /* 0x0000003f00377c82 */ /* 0x000fe20008000000 */
[----:B------:R-:W-:Y:S01]  /*34a0*/  UMOV UR37, URZ ;  /* 0x0000003f00257c82 */ /* 0x000fe20008000000 */
[----:B------:R-:W-:Y:S01]  /*34b0*/  SHF.R.S32.HI R2, RZ, 0x1f, R3 ;  /* 0x0000001fff027819 */ /* 0x000fe20000011403 */
[C---:B------:R-:W-:Y:S01]  /*34c0*/  IMAD.SHL.U32 R5, R3.reuse, 0x40, RZ ;  /* 0x0000004003057824 */ /* 0x040fe200078e00ff */
[CC--:B-----5:R-:W-:Y:S01]  /*34d0*/  LEA.HI R0, R3.reuse, R3.reuse, RZ, 0x1 ;  /* 0x0000000303007211 */ /* 0x0e0fe200078f08ff */
[----:B------:R-:W-:Y:S01]  /*34e0*/  VIADD R155, R3, 0x1f ;  /* 0x0000001f039b7836 */ /* 0x000fe20000000000 */
[CC--:B------:R-:W-:Y:S01]  /*34f0*/  LEA.HI R4, R2.reuse, R3.reuse, RZ, 0x5 ;  /* 0x0000000302047211 */ /* 0x0c0fe200078f28ff */
[----:B------:R-:W-:Y:S01]  /*3500*/  UMOV UR38, URZ ;  /* 0x0000003f00267c82 */ /* 0x000fe20008000000 */
[----:B----4-:R-:W-:-:S02]  /*3510*/  LEA.HI R7, R2, R3, RZ, 0x4 ;  /* 0x0000000302077211 */ /* 0x010fc400078f20ff */
[----:B------:R-:W-:Y:S01]  /*3520*/  SHF.R.S32.HI R4, RZ, 0x5, R4 ;  /* 0x00000005ff047819 */ /* 0x000fe20000011404 */
[----:B-1----:R-:W-:Y:S01]  /*3530*/  ULEA UR43, UR42, UR43, 0x18 ;  /* 0x0000002b2a2b7291 */ /* 0x002fe2000f8ec03f */
[----:B------:R-:W-:Y:S02]  /*3540*/  SHF.R.S32.HI R0, RZ, 0x1, R0 ;  /* 0x00000001ff007819 */ /* 0x000fe40000011400 */
[----:B------:R-:W-:Y:S01]  /*3550*/  SHF.R.S32.HI R8, RZ, 0x4, R7 ;  /* 0x00000004ff087819 */ /* 0x000fe20000011407 */
[----:B------:R-:W-:Y:S01]  /*3560*/  UIADD3 UR49, UR43, 0x80, URZ ;  /* 0x000000802b317890 */ /* 0x000fe2000fffe03f */
[----:B------:R-:W-:Y:S01]  /*3570*/  SHF.L.U32 R6, R4, 0x4, RZ ;  /* 0x0000000404067819 */ /* 0x000fe200000006ff */
[----:B------:R-:W-:Y:S01]  /*3580*/  IMAD.SHL.U32 R4, R0, 0x80, RZ ;  /* 0x0000008000047824 */ /* 0x000fe200078e00ff */
[----:B------:R-:W-:Y:S01]  /*3590*/  LEA.HI R9, R7, R8, RZ, 0x1 ;  /* 0x0000000807097211 */ /* 0x000fe200078f08ff */
[----:B------:R-:W-:Y:S01]  /*35a0*/  @!UP0 UIADD3 UR49, UR43, URZ, URZ ;  /* 0x0000003f2b318290 */ /* 0x000fe2000fffe03f */
[----:B------:R-:W-:-:S02]  /*35b0*/  LOP3.LUT R5, R5, 0x40, RZ, 0xc0, !PT ;  /* 0x0000004005057812 */ /* 0x000fc400078ec0ff */
[----:B------:R-:W-:Y:S01]  /*35c0*/  LOP3.LUT R4, R4, 0x180, RZ, 0xc0, !PT ;  /* 0x0000018004047812 */ /* 0x000fe200078ec0ff */
[----:B------:R-:W-:Y:S01]  /*35d0*/  UIADD3 UR49, UR49, 0x38780, URZ ;  /* 0x0003878031317890 */ /* 0x000fe2000fffe03f */
[----:B------:R-:W-:Y:S02]  /*35e0*/  LOP3.LUT R9, R9, 0x7ffffe, RZ, 0xc0, !PT ;  /* 0x007ffffe09097812 */ /* 0x000fe400078ec0ff */
[CC--:B------:R-:W-:Y:S02]  /*35f0*/  LEA.HI R156, R2.reuse, R3.reuse, RZ, 0x7 ;  /* 0x00000003029c7211 */ /* 0x0c0fe400078f38ff */
[----:B------:R-:W-:Y:S01]  /*3600*/  LOP3.LUT R7, R5, 0x30, R6, 0xf8, !PT ;  /* 0x0000003005077812 */ /* 0x000fe200078ef806 */
[----:B------:R-:W-:Y:S01]  /*3610*/  IMAD.MOV.U32 R6, RZ, RZ, 0x1 ;  /* 0x00000001ff067424 */ /* 0x000fe200078e00ff */
[----:B------:R-:W-:Y:S02]  /*3620*/  LEA.HI R0, R2, R3, RZ, 0x3 ;  /* 0x0000000302007211 */ /* 0x000fe400078f18ff */
[----:B------:R-:W-:-:S02]  /*3630*/  LOP3.LUT R5, R4, R5, RZ, 0xfc, !PT ;  /* 0x0000000504057212 */ /* 0x000fc400078efcff */
[----:B------:R-:W-:Y:S02]  /*3640*/  IADD3 R9, R8, -R9, RZ ;  /* 0x8000000908097210 */ /* 0x000fe40007ffe0ff */
[----:B------:R-:W-:Y:S02]  /*3650*/  SHF.R.S32.HI R156, RZ, 0x7, R156 ;  /* 0x00000007ff9c7819 */ /* 0x000fe4000001149c */
[----:B------:R-:W-:Y:S02]  /*3660*/  LOP3.LUT R7, R7, 0x8, R0, 0xf8, !PT ;  /* 0x0000000807077812 */ /* 0x000fe400078ef800 */
[----:B------:R-:W-:Y:S01]  /*3670*/  SHF.R.U32.HI R5, RZ, 0x3, R5 ;  /* 0x00000003ff057819 */ /* 0x000fe20000011605 */
[----:B------:R-:W-:-:S03]  /*3680*/  IMAD R154, R156, 0x4, R9 ;  /* 0x000000049c9a7824 */ /* 0x000fc600078e0209 */
[----:B------:R-:W-:-:S04]  /*3690*/  LOP3.LUT R5, R5, R7, R4, 0x1e, !PT ;  /* 0x0000000705057212 */ /* 0x000fc800078e1e04 */
[----:B------:R-:W-:-:S07]  /*36a0*/  LEA R154, R154, R5, 0x9 ;  /* 0x000000059a9a7211 */ /* 0x000fce00078e48ff */
.L_x_149:
[----:B--2---:R-:W1:Y:S02]  /*36b0*/  LDC.64 R2, c[0x0][0x290] ;  /* 0x0000a400ff027b82 */ /* 0x004e640000000a00 */
[----:B-1----:R-:W-:-:S05]  /*36c0*/  IMAD.WIDE R2, R18, 0xc, R2 ;  /* 0x0000000c12027825 */ /* 0x002fca00078e0202 */
[----:B------:R-:W2:Y:S01]  /*36d0*/  LDG.E R4, desc[UR56][R2.64+0x8] ;  /* 0x0000083802047981 */ /* 0x000ea2000c1e1900 */
[----:B------:R-:W-:Y:S01]  /*36e0*/  UMOV UR8, URZ ;  /* 0x0000003f00087c82 */ /* 0x000fe20008000000 */
[----:B------:R-:W-:Y:S01]  /*36f0*/  UMOV UR10, UR55 ;  /* 0x00000037000a7c82 */ /* 0x000fe20008000000 */
[--C-:B------:R-:W-:Y:S01]  /*3700*/  IMAD.MOV.U32 R152, RZ, RZ, R18.reuse ;  /* 0x000000ffff987224 */ /* 0x100fe200078e0012 */
[----:B------:R-:W-:Y:S01]  /*3710*/  STL [R1], RZ ;  /* 0x000000ff01007387 */ /* 0x000fe20000100800 */
[----:B------:R-:W-:Y:S02]  /*3720*/  SHF.R.S32.HI R19, RZ, 0x1f, R18 ;  /* 0x0000001fff137819 */ /* 0x000fe40000011412 */
[----:B------:R-:W-:Y:S02]  /*3730*/  CS2R R150, SRZ ;  /* 0x0000000000967805 */ /* 0x000fe4000001ff00 */
[----:B------:R-:W-:Y:S01]  /*3740*/  CS2R R24, SRZ ;  /* 0x0000000000187805 */ /* 0x000fe2000001ff00 */
[----:B------:R-:W-:Y:S01]  /*3750*/  STL [R1+0x4], RZ ;  /* 0x000004ff01007387 */ /* 0x000fe20000100800 */
[----:B------:R-:W-:-:S02]  /*3760*/  CS2R R26, SRZ ;  /* 0x00000000001a7805 */ /* 0x000fc4000001ff00 */
[----:B------:R-:W-:Y:S02]  /*3770*/  CS2R R28, SRZ ;  /* 0x00000000001c7805 */ /* 0x000fe4000001ff00 */
[----:B------:R-:W-:Y:S01]  /*3780*/  CS2R R30, SRZ ;  /* 0x00000000001e7805 */ /* 0x000fe2000001ff00 */
[----:B------:R-:W-:Y:S01]  /*3790*/  STL [R1+0x8], RZ ;  /* 0x000008ff01007387 */ /* 0x000fe20000100800 */
[----:B------:R-:W-:Y:S02]  /*37a0*/  CS2R R32, SRZ ;  /* 0x0000000000207805 */ /* 0x000fe4000001ff00 */
        /* <DEDUP_REMOVED lines=76> */
[----:B------:R-:W-:Y:S01]  /*3c70*/  CS2R R148, SRZ ;  /* 0x0000000000947805 */ /* 0x000fe2000001ff00 */
[----:B------:R-:W-:Y:S04]  /*3c80*/  STL [R1+0x58], RZ ;  /* 0x000058ff01007387 */ /* 0x000fe80000100800 */
        /* <DEDUP_REMOVED lines=51> */
[----:B------:R-:W-:Y:S01]  /*3fc0*/  STL [R1+0x128], RZ ;  /* 0x000128ff01007387 */ /* 0x000fe20000100800 */
[----:B--2---:R-:W-:-:S02]  /*3fd0*/  ISETP.GE.AND P0, PT, R4, 0x1, PT ;  /* 0x000000010400780c */ /* 0x004fc40003f06270 */
[----:B------:R-:W-:Y:S01]  /*3fe0*/  IADD3 R5, R4, 0x3f, RZ ;  /* 0x0000003f04057810 */ /* 0x000fe20007ffe0ff */
[----:B------:R-:W-:Y:S03]  /*3ff0*/  STL [R1+0x12c], RZ ;  /* 0x00012cff01007387 */ /* 0x000fe60000100800 */
[----:B------:R-:W-:Y:S01]  /*4000*/  SHF.R.S32.HI R0, RZ, 0x1f, R5 ;  /* 0x0000001fff007819 */ /* 0x000fe20000011405 */
[----:B------:R-:W-:Y:S03]  /*4010*/  STL [R1+0x130], RZ ;  /* 0x000130ff01007387 */ /* 0x000fe60000100800 */
[----:B------:R-:W-:Y:S01]  /*4020*/  LEA.HI R5, R0, R5, RZ, 0x6 ;  /* 0x0000000500057211 */ /* 0x000fe200078f30ff */
[----:B------:R-:W-:Y:S01]  /*4030*/  STL [R1+0x134], RZ ;  /* 0x000134ff01007387 */ /* 0x000fe20000100800 */
[----:B------:R-:W-:-:S02]  /*4040*/  MOV R0, UR37 ;  /* 0x0000002500007c02 */ /* 0x000fc40008000f00 */
[----:B------:R-:W-:Y:S01]  /*4050*/  SHF.R.S32.HI R5, RZ, 0x6, R5 ;  /* 0x00000006ff057819 */ /* 0x000fe20000011405 */
        /* <DEDUP_REMOVED lines=9> */
[----:B-----5:R-:W1:Y:S04]  /*40f0*/  SHFL.IDX PT, R7, R156, RZ, 0x1f ;  /* 0x00001fff9c077589 */ /* 0x020e6800000e0000 */
[----:B------:R2:W-:Y:S04]  /*4100*/  STL [R1+0x15c], RZ ;  /* 0x00015cff01007387 */ /* 0x0005e80000100800 */
[----:B------:R2:W-:Y:S04]  /*4110*/  STL [R1+0x160], RZ ;  /* 0x000160ff01007387 */ /* 0x0005e80000100800 */
[----:B------:R2:W-:Y:S04]  /*4120*/  STL [R1+0x164], RZ ;  /* 0x000164ff01007387 */ /* 0x0005e80000100800 */
[----:B------:R2:W-:Y:S04]  /*4130*/  STL [R1+0x168], RZ ;  /* 0x000168ff01007387 */ /* 0x0005e80000100800 */
[----:B------:R2:W-:Y:S04]  /*4140*/  STL [R1+0x16c], RZ ;  /* 0x00016cff01007387 */ /* 0x0005e80000100800 */
[----:B------:R2:W-:Y:S01]  /*4150*/  STL [R1+0x170], RZ ;  /* 0x000170ff01007387 */ /* 0x0005e20000100800 */
[----:B-1----:R-:W-:-:S03]  /*4160*/  R2UR UR4, R7 ;  /* 0x00000000070472ca */ /* 0x002fc600000e0000 */
[----:B------:R2:W-:Y:S04]  /*4170*/  STL [R1+0x174], RZ ;  /* 0x000174ff01007387 */ /* 0x0005e80000100800 */
[----:B------:R2:W-:Y:S04]  /*4180*/  STL [R1+0x178], RZ ;  /* 0x000178ff01007387 */ /* 0x0005e80000100800 */
[----:B------:R2:W-:Y:S02]  /*4190*/  STL [R1+0x17c], RZ ;  /* 0x00017cff01007387 */ /* 0x0005e40000100800 */
[----:B------:R-:W-:-:S02]  /*41a0*/  ULEA.HI UR5, UR4, UR4, URZ, 0x1 ;  /* 0x0000000404057291 */ /* 0x000fc4000f8f083f */
[----:B------:R2:W-:Y:S02]  /*41b0*/  STL [R1+0x180], RZ ;  /* 0x000180ff01007387 */ /* 0x0005e40000100800 */
[----:B------:R-:W-:Y:S02]  /*41c0*/  ULOP3.LUT UR5, UR5, 0x3e, URZ, 0xc0, !UPT ;  /* 0x0000003e05057892 */ /* 0x000fe4000f8ec03f */
[----:B------:R2:W-:Y:S02]  /*41d0*/  STL [R1+0x184], RZ ;  /* 0x000184ff01007387 */ /* 0x0005e40000100800 */
[----:B------:R-:W-:Y:S02]  /*41e0*/  UIADD3 UR5, UR4, -UR5, URZ ;  /* 0x8000000504057290 */ /* 0x000fe4000fffe03f */
[----:B------:R2:W-:Y:S02]  /*41f0*/  STL [R1+0x188], RZ ;  /* 0x000188ff01007387 */ /* 0x0005e40000100800 */
[----:B------:R-:W-:-:S02]  /*4200*/  ULEA UR5, UR5, UR43, 0xc ;  /* 0x0000002b05057291 */ /* 0x000fc4000f8e603f */
[----:B------:R2:W-:Y:S02]  /*4210*/  STL [R1+0x18c], RZ ;  /* 0x00018cff01007387 */ /* 0x0005e40000100800 */
[----:B------:R-:W-:Y:S02]  /*4220*/  USHF.R.U32.HI UR5, URZ, 0x4, UR5 ;  /* 0x000000043f057899 */ /* 0x000fe40008011605 */
[----:B------:R2:W-:Y:S02]  /*4230*/  STL [R1+0x190], RZ ;  /* 0x000190ff01007387 */ /* 0x0005e40000100800 */
[----:B------:R-:W-:Y:S02]  /*4240*/  ULOP3.LUT UR9, UR5, 0x3fff, URZ, 0xc0, !UPT ;  /* 0x00003fff05097892 */ /* 0x000fe4000f8ec03f */
[----:B------:R2:W-:Y:S04]  /*4250*/  STL [R1+0x194], RZ ;  /* 0x000194ff01007387 */ /* 0x0005e80000100800 */
        /* <DEDUP_REMOVED lines=25> */
[----:B------:R2:W-:Y:S01]  /*43f0*/  STL [R1+0x1fc], RZ ;  /* 0x0001fcff01007387 */ /* 0x0005e20000100800 */
[----:B------:R-:W-:Y:S05]  /*4400*/  @!P0 BRA `(.L_x_29) ;  /* 0x0000001400808947 */ /* 0x000fea0003800000 */
[----:B------:R-:W-:-:S06]  /*4410*/  UISETP.NE.AND UP0, UPT, UR50, 0x3, UPT ;  /* 0x000000033200788c */ /* 0x000fcc000bf05270 */
[----:B------:R-:W-:-:S13]  /*4420*/  PLOP3.LUT P1, PT, PT, PT, UP0, 0x80, 0x0 ;  /* 0x000000000000781c */ /* 0x000fda0003f2f008 */
[----:B------:R-:W-:Y:S05]  /*4430*/  @!P1 BRA `(.L_x_30) ;  /* 0x0000000000049947 */ /* 0x000fea0003800000 */
[----:B------:R-:W-:Y:S01]  /*4440*/  BPT.TRAP 0x1 ;  /* 0x000000040000795c */ /* 0x000fe20000300000 */
.L_x_30:
[----:B------:R-:W-:Y:S01]  /*4450*/  ULEA UR4, UR55, UR43, 0x3 ;  /* 0x0000002b37047291 */ /* 0x000fe2000f8e183f */
[----:B------:R-:W-:-:S05]  /*4460*/  IMAD.U32 R0, RZ, RZ, UR37 ;  /* 0x00000025ff007e24 */ /* 0x000fca000f8e00ff */
[----:B------:R-:W-:-:S04]  /*4470*/  SHF.L.U32 R0, R0, 0x1f, RZ ;  /* 0x0000001f00007819 */ /* 0x000fc800000006ff */
[----:B------:R1:W3:Y:S01]  /*4480*/  SYNCS.PHASECHK.TRANS64.TRYWAIT P0, [UR4+0x38480], R0 ;  /* 0x03848000ff0075a7 */ /* 0x0002e20008000144 */
[----:B------:R-:W-:Y:S05]  /*4490*/  @!P1 BRA `(.L_x_31) ;  /* 0x0000000000049947 */ /* 0x000fea0003800000 */
[----:B------:R-:W-:Y:S01]  /*44a0*/  BPT.TRAP 0x1 ;  /* 0x000000040000795c */ /* 0x000fe20000300000 */
.L_x_31:
[----:B---3--:R-:W-:Y:S05]  /*44b0*/  @P0 BRA `(.L_x_32) ;  /* 0x0000000000080947 */ /* 0x008fea0003800000 */
[----:B------:R-:W3:Y:S02]  /*44c0*/  SYNCS.PHASECHK.TRANS64.TRYWAIT P0, [UR4+0x38480], R0 ;  /* 0x03848000ff0075a7 */ /* 0x000ee40008000144 */
[----:B---3--:R-:W-:Y:S05]  /*44d0*/  @!P0 BRA `(.L_x_33) ;  /* 0x0000011800ec8947 */ /* 0x008fea0003800000 */
.L_x_32:
[----:B------:R-:W-:Y:S01]  /*44e0*/  UIADD3 UR4, UR43, 0x18000, URZ ;  /* 0x000180002b047890 */ /* 0x000fe2000fffe03f */
[----:B------:R-:W-:Y:S01]  /*44f0*/  WARPGROUP.ARRIVE ;  /* 0x00000000000079c5 */ /* 0x000fe20000000000 */
[----:B------:R-:W-:Y:S02]  /*4500*/  ULOP3.LUT UR8, UR9, 0x10000, URZ, 0xfc, !UPT ;  /* 0x0001000009087892 */ /* 0x000fe4000f8efc3f */
[----:B------:R-:W-:Y:S02]  /*4510*/  USHF.R.U32.HI UR4, URZ, 0x4, UR4 ;  /* 0x000000043f047899 */ /* 0x000fe40008011604 */
[----:B------:R-:W-:Y:S02]  /*4520*/  ULEA UR8, UR55, UR8, 0xa ;  /* 0x0000000837087291 */ /* 0x000fe4000f8e503f */
[----:B------:R-:W-:Y:S01]  /*4530*/  ULOP3.LUT UR4, UR4, 0x3fff, URZ, 0xc0, !UPT ;  /* 0x00003fff04047892 */ /* 0x000fe2000f8ec03f */
[----:B------:R-:W-:Y:S01]  /*4540*/  UMOV UR5, 0x80000020 ;  /* 0x8000002000057882 */ /* 0x000fe20000000000 */
[----:B------:R-:W-:-:S02]  /*4550*/  UMOV UR7, 0x80000020 ;  /* 0x8000002000077882 */ /* 0x000fc40000000000 */
[----:B------:R-:W-:-:S04]  /*4560*/  ULOP3.LUT UR4, UR4, 0x10000, URZ, 0xfc, !UPT ;  /* 0x0001000004047892 */ /* 0x000fc8000f8efc3f */
[----:B------:R-:W-:-:S03]  /*4570*/  ULEA UR10, UR55, UR4, 0xa ;  /* 0x00000004370a7291 */ /* 0x000fc6000f8e503f */
[----:B------:R-:W-:-:S04]  /*4580*/  UMOV UR4, UR8 ;  /* 0x0000000800047c82 */ /* 0x000fc80008000000 */
[----:B------:R-:W-:Y:S02]  /*4590*/  UMOV UR6, UR10 ;  /* 0x0000000a00067c82 */ /* 0x000fe40008000000 */
[----:B------:R-:W-:Y:S01]  /*45a0*/  QGMMA.64x256x32.F32.E4M3.E4M3 R24, gdesc[UR4], RZ, !UPT, gsb0 ;  /* 0x03e00000041879f3 */ /* 0x000fe2000c0008ff */
[----:B------:R-:W-:Y:S01]  /*45b0*/  UIADD3 UR4, UR8, 0x200, URZ ;  /* 0x0000020008047890 */ /* 0x000fe2000fffe03f */
[----:B------:R-:W-:Y:S01]  /*45c0*/  UMOV UR5, 0x80000020 ;  /* 0x8000002000057882 */ /* 0x000fe20000000000 */
[----:B------:R-:W-:Y:S02]  /*45d0*/  WARPGROUP.DEPBAR.LE gsb0, 0x0 ;  /* 0x00008000000079c5 */ /* 0x000fe40000010000 */
[----:B------:R-:W-:Y:S01]  /*45e0*/  STL.64 [R1], R24 ;  /* 0x0000001801007387 */ /* 0x000fe20000100a00 */
[----:B------:R-:W-:Y:S01]  /*45f0*/  MOV R227, R65 ;  /* 0x0000004100e37202 */ /* 0x000fe20000000f00 */
[----:B------:R-:W-:Y:S01]  /*4600*/  IMAD.MOV.U32 R226, RZ, RZ, R66 ;  /* 0x000000ffffe27224 */ /* 0x000fe200078e0042 */
[----:B------:R-:W-:Y:S01]  /*4610*/  MOV R225, R67 ;  /* 0x0000004300e17202 */ /* 0x000fe20000000f00 */
[----:B------:R-:W-:Y:S01]  /*4620*/  STL.64 [R1+0x8], R26 ;  /* 0x0000081a01007387 */ /* 0x000fe20000100a00 */
[----:B------:R-:W-:Y:S01]  /*4630*/  IMAD.MOV.U32 R224, RZ, RZ, R68 ;  /* 0x000000ffffe07224 */ /* 0x000fe200078e0044 */
[----:B------:R-:W-:Y:S01]  /*4640*/  MOV R223, R69 ;  /* 0x0000004500df7202 */ /* 0x000fe20000000f00 */
[----:B------:R-:W-:Y:S01]  /*4650*/  IMAD.MOV.U32 R222, RZ, RZ, R70 ;  /* 0x000000ffffde7224 */ /* 0x000fe200078e0046 */
[----:B------:R-:W-:Y:S01]  /*4660*/  STL.64 [R1+0x10], R28 ;  /* 0x0000101c01007387 */ /* 0x000fe20000100a00 */
        /* <DEDUP_REMOVED lines=95> */
[----:B---3--:R-:W-:Y:S01]  /*4c60*/  MOV R3, R149 ;  /* 0x0000009500037202 */ /* 0x008fe20000000f00 */
[----:B------:R-:W-:Y:S01]  /*4c70*/  IMAD.MOV.U32 R2, RZ, RZ, R150 ;  /* 0x000000ffff027224 */ /* 0x000fe200078e0096 */
[----:B------:R3:W-:Y:S01]  /*4c80*/  STL [R1+0xa0], R64 ;  /* 0x0000a04001007387 */ /* 0x0007e20000100800 */
[----:B-1----:R-:W-:-:S03]  /*4c90*/  MOV R0, R151 ;  /* 0x0000009700007202 */ /* 0x002fc60000000f00 */
[----:B------:R-:W-:Y:S04]  /*4ca0*/  STL [R1+0x2e0], R156 ;  /* 0x0002e09c01007387 */ /* 0x000fe80000100800 */
[----:B------:R-:W-:Y:S01]  /*4cb0*/  STL.64 [R1+0x2d8], R154 ;  /* 0x0002d89a01007387 */ /* 0x000fe20000100a00 */
[----:B---3--:R-:W-:-:S03]  /*4cc0*/  WARPGROUP.ARRIVE ;  /* 0x00000000000079c5 */ /* 0x008fc60000000000 */
[----:B------:R-:W-:Y:S03]  /*4cd0*/  STL [R1+0x2d0], R152 ;  /* 0x0002d09801007387 */ /* 0x000fe60000100800 */
[----:B------:R-:W-:Y:S03]  /*4ce0*/  QGMMA.64x256x32.F32.E4M3.E4M3 R24, gdesc[UR4], RZ, !UPT, gsb0 ;  /* 0x03e00000041879f3 */ /* 0x000fe6000c0008ff */
[----:B------:R-:W-:Y:S02]  /*4cf0*/  WARPGROUP.DEPBAR.LE gsb0, 0x0 ;  /* 0x00008000000079c5 */ /* 0x000fe40000010000 */
[----:B------:R-:W-:Y:S04]  /*4d00*/  STL.64 [R1+0x2c8], R150 ;  /* 0x0002c89601007387 */ /* 0x000fe80000100a00 */
        /* <DEDUP_REMOVED lines=24> */
[----:B------:R1:W-:Y:S04]  /*4e90*/  STL.64 [R1+0x200], R100 ;  /* 0x0002006401007387 */ /* 0x0003e80000100a00 */
[----:B-1----:R-:W3:Y:S04]  /*4ea0*/  LDL.LU R100, [R1] ;  /* 0x0000000001647983 */ /* 0x002ee80000300800 */
[----:B------:R-:W3:Y:S04]  /*4eb0*/  LDL.LU R101, [R1+0x4] ;  /* 0x0000040001657983 */ /* 0x000ee80000300800 */
        /* <DEDUP_REMOVED lines=38> */
[----:B------:R-:W3:Y:S01]  /*5120*/  LDL.LU R140, [R1+0xa0] ;  /* 0x0000a000018c7983 */ /* 0x000ee20000300800 */
        /* <DEDUP_REMOVED lines=30> */
[----:B------:R-:W-:-:S02]  /*5310*/  UIADD3 UR4, UR8, 0x2, URZ ;  /* 0x0000000208047890 */ /* 0x000fc4000fffe03f */
[----:B------:R-:W-:Y:S01]  /*5320*/  UIADD3 UR6, UR10, 0x2, URZ ;  /* 0x000000020a067890 */ /* 0x000fe2000fffe03f */
[----:B------:R-:W-:Y:S01]  /*5330*/  UMOV UR5, 0x80000020 ;  /* 0x8000002000057882 */ /* 0x000fe20000000000 */
[----:B------:R-:W-:Y:S01]  /*5340*/  UMOV UR7, 0x80000020 ;  /* 0x8000002000077882 */ /* 0x000fe20000000000 */
[----:B---3--:R-:W-:-:S06]  /*5350*/  WARPGROUP.ARRIVE ;  /* 0x00000000000079c5 */ /* 0x008fcc0000000000 */
[----:B------:R-:W-:Y:S03]  /*5360*/  QGMMA.64x256x32.F32.E4M3.E4M3 R100, gdesc[UR4], R100, gsb0 ;  /* 0x03e00000046479f3 */ /* 0x000fe60008000864 */
[----:B------:R-:W-:Y:S02]  /*5370*/  WARPGROUP.DEPBAR.LE gsb0, 0x0 ;  /* 0x00008000000079c5 */ /* 0x000fe40000010000 */
[----:B------:R-:W-:Y:S04]  /*5380*/  STL.64 [R1], R100 ;  /* 0x0000006401007387 */ /* 0x000fe80000100a00 */
        /* <DEDUP_REMOVED lines=63> */
[----:B-1----:R3:W5:Y:S04]  /*5780*/  LDL.LU R156, [R1+0x2e0] ;  /* 0x0002e000019c7983 */ /* 0x0027680000300800 */
[----:B------:R3:W5:Y:S04]  /*5790*/  LDL.LU.64 R154, [R1+0x2d8] ;  /* 0x0002d800019a7983 */ /* 0x0007680000300a00 */
[----:B------:R3:W5:Y:S04]  /*57a0*/  LDL.LU R152, [R1+0x2d0] ;  /* 0x0002d00001987983 */ /* 0x0007680000300800 */
[----:B------:R-:W4:Y:S04]  /*57b0*/  LDL.LU.64 R150, [R1+0x2c8] ;  /* 0x0002c80001967983 */ /* 0x000f280000300a00 */
        /* <DEDUP_REMOVED lines=24> */
[----:B------:R-:W4:Y:S01]  /*5940*/  LDL.LU.64 R100, [R1+0x200] ;  /* 0x0002000001647983 */ /* 0x000f220000300a00 */
[----:B------:R-:W-:Y:S01]  /*5950*/  UIADD3 UR4, UR8, 0x202, URZ ;  /* 0x0000020208047890 */ /* 0x000fe2000fffe03f */
[----:B------:R-:W-:Y:S01]  /*5960*/  UMOV UR5, 0x80000020 ;  /* 0x8000002000057882 */ /* 0x000fe20000000000 */
[----:B------:R-:W-:Y:S01]  /*5970*/  UIADD3 UR10, UR55, 0x1, URZ ;  /* 0x00000001370a7890 */ /* 0x000fe2000fffe03f */
[----:B------:R-:W-:-:S03]  /*5980*/  UMOV UR8, 0x1 ;  /* 0x0000000100087882 */ /* 0x000fc60000000000 */
[----:B------:R-:W-:-:S04]  /*5990*/  UISETP.NE.AND UP0, UPT, UR10, 0x6, UPT ;  /* 0x000000060a00788c */ /* 0x000fc8000bf05270 */
[----:B------:R-:W-:Y:S01]  /*59a0*/  USEL UR10, UR10, URZ, UP0 ;  /* 0x0000003f0a0a7287 */ /* 0x000fe20008000000 */
[----:B----4-:R-:W-:-:S06]  /*59b0*/  WARPGROUP.ARRIVE ;  /* 0x00000000000079c5 */ /* 0x010fcc0000000000 */
[----:B------:R-:W-:Y:S01]  /*59c0*/  QGMMA.64x256x32.F32.E4M3.E4M3 R24, gdesc[UR4], R24, gsb0 ;  /* 0x03e00000041879f3 */ /* 0x000fe20008000818 */
[----:B------:R-:W-:-:S04]  /*59d0*/  USEL UR4, URZ, 0x1, UP0 ;  /* 0x000000013f047887 */ /* 0x000fc80008000000 */
[----:B------:R-:W-:-:S06]  /*59e0*/  ULOP3.LUT UR4, UR37, UR4, URZ, 0x3c, !UPT ;  /* 0x0000000425047292 */ /* 0x000fcc000f8e3c3f */
[----:B---3--:R-:W-:Y:S01]  /*59f0*/  IMAD.U32 R0, RZ, RZ, UR4 ;  /* 0x00000004ff007e24 */ /* 0x008fe2000f8e00ff */
[----:B------:R-:W-:-:S06]  /*5a00*/  WARPGROUP.DEPBAR.LE gsb0, 0x0 ;  /* 0x00008000000079c5 */ /* 0x000fcc0000010000 */
.L_x_29:
[----:B------:R-:W-:-:S04]  /*5a10*/  VIMNMX R2, R5, 0x1, PT ;  /* 0x0000000105027848 */ /* 0x000fc80003fe0100 */
[----:B------:R-:W-:-:S04]  /*5a20*/  IADD3 R5, R5, -R2, RZ ;  /* 0x8000000205057210 */ /* 0x000fc80007ffe0ff */
[----:B------:R-:W-:-:S13]  /*5a30*/  ISETP.GE.AND P0, PT, R5, 0x1, PT ;  /* 0x000000010500780c */ /* 0x000fda0003f06270 */
[----:B------:R-:W-:Y:S05]  /*5a40*/  @!P0 BRA `(.L_x_34) ;  /* 0x0000002000b48947 */ /* 0x000fea0003800000 */
[----:B------:R-:W-:Y:S01]  /*5a50*/  IMAD.MOV.U32 R2, RZ, RZ, R5 ;  /* 0x000000ffff027224 */ /* 0x000fe200078e0005 */
[----:B------:R-:W-:-:S06]  /*5a60*/  UMOV UR11, UR55 ;  /* 0x00000037000b7c82 */ /* 0x000fcc0008000000 */
.L_x_41:
[----:B------:R-:W-:-:S06]  /*5a70*/  UISETP.NE.AND UP0, UPT, UR50, 0x3, UPT ;  /* 0x000000033200788c */ /* 0x000fcc000bf05270 */
[----:B------:R-:W-:-:S13]  /*5a80*/  PLOP3.LUT P1, PT, PT, PT, UP0, 0x80, 0x0 ;  /* 0x000000000000781c */ /* 0x000fda0003f2f008 */
[----:B------:R-:W-:Y:S05]  /*5a90*/  @!P1 BRA `(.L_x_35) ;  /* 0x0000000000049947 */ /* 0x000fea0003800000 */
[----:B------:R-:W-:Y:S01]  /*5aa0*/  BPT.TRAP 0x1 ;  /* 0x000000040000795c */ /* 0x000fe20000300000 */
.L_x_35:
[----:B------:R-:W-:Y:S01]  /*5ab0*/  ULEA UR4, UR10, UR43, 0x3 ;  /* 0x0000002b0a047291 */ /* 0x000fe2000f8e183f */
[----:B------:R-:W-:-:S08]  /*5ac0*/  SHF.L.U32 R3, R0, 0x1f, RZ ;  /* 0x0000001f00037819 */ /* 0x000fd000000006ff */
[----:B------:R1:W3:Y:S01]  /*5ad0*/  SYNCS.PHASECHK.TRANS64.TRYWAIT P0, [UR4+0x38480], R3 ;  /* 0x03848003ff0075a7 */ /* 0x0002e20008000144 */
[----:B------:R-:W-:Y:S05]  /*5ae0*/  @!P1 BRA `(.L_x_36) ;  /* 0x0000000000049947 */ /* 0x000fea0003800000 */
[----:B------:R-:W-:Y:S01]  /*5af0*/  BPT.TRAP 0x1 ;  /* 0x000000040000795c */ /* 0x000fe20000300000 */
.L_x_36:
[----:B---3--:R-:W-:Y:S05]  /*5b00*/  @P0 BRA `(.L_x_37) ;  /* 0x0000000000080947 */ /* 0x008fea0003800000 */
[----:B------:R-:W3:Y:S02]  /*5b10*/  SYNCS.PHASECHK.TRANS64.TRYWAIT P0, [UR4+0x38480], R3 ;  /* 0x03848003ff0075a7 */ /* 0x000ee40008000144 */
[----:B---3--:R-:W-:Y:S05]  /*5b20*/  @!P0 BRA `(.L_x_38) ;  /* 0x0000010400708947 */ /* 0x008fea0003800000 */
.L_x_37:
        /* <DEDUP_REMOVED lines=64> */
[----:B----4-:R-:W4:Y:S04]  /*5f30*/  LDL.LU.64 R24, [R1] ;  /* 0x0000000001187983 */ /* 0x010f280000300a00 */
        /* <DEDUP_REMOVED lines=63> */
[----:B------:R-:W-:-:S02]  /*6330*/  UIADD3 UR4, UR43, 0x18000, URZ ;  /* 0x000180002b047890 */ /* 0x000fc4000fffe03f */
[----:B------:R-:W-:Y:S02]  /*6340*/  ULOP3.LUT UR12, UR9, 0x10000, URZ, 0xfc, !UPT ;  /* 0x00010000090c7892 */ /* 0x000fe4000f8efc3f */
[----:B------:R-:W-:Y:S02]  /*6350*/  USHF.R.U32.HI UR4, URZ, 0x4, UR4 ;  /* 0x000000043f047899 */ /* 0x000fe40008011604 */
[----:B------:R-:W-:Y:S02]  /*6360*/  UISETP.NE.U32.AND UP0, UPT, UR8, URZ, UPT ;  /* 0x0000003f0800728c */ /* 0x000fe4000bf05070 */
[----:B------:R-:W-:Y:S02]  /*6370*/  ULOP3.LUT UR4, UR4, 0x3fff, URZ, 0xc0, !UPT ;  /* 0x00003fff04047892 */ /* 0x000fe4000f8ec03f */
[----:B------:R-:W-:Y:S02]  /*6380*/  ULEA UR12, UR10, UR12, 0xa ;  /* 0x0000000c0a0c7291 */ /* 0x000fe4000f8e503f */
[----:B------:R-:W-:Y:S01]  /*6390*/  ULOP3.LUT UR4, UR4, 0x10000, URZ, 0xfc, !UPT ;  /* 0x0001000004047892 */ /* 0x000fe2000f8efc3f */
[----:B------:R-:W-:Y:S01]  /*63a0*/  UMOV UR5, 0x80000020 ;  /* 0x8000002000057882 */ /* 0x000fe20000000000 */
[----:B------:R-:W-:-:S02]  /*63b0*/  UMOV UR7, 0x80000020 ;  /* 0x8000002000077882 */ /* 0x000fc40000000000 */
[----:B------:R-:W-:-:S03]  /*63c0*/  ULEA UR13, UR10, UR4, 0xa ;  /* 0x000000040a0d7291 */ /* 0x000fc6000f8e503f */
[----:B------:R-:W-:-:S04]  /*63d0*/  UMOV UR4, UR12 ;  /* 0x0000000c00047c82 */ /* 0x000fc80008000000 */
[----:B------:R-:W-:Y:S01]  /*63e0*/  UMOV UR6, UR13 ;  /* 0x0000000d00067c82 */ /* 0x000fe20008000000 */
[----:B----4-:R-:W-:-:S06]  /*63f0*/  WARPGROUP.ARRIVE ;  /* 0x00000000000079c5 */ /* 0x010fcc0000000000 */
[----:B------:R-:W-:Y:S03]  /*6400*/  QGMMA.64x256x32.F32.E4M3.E4M3 R24, gdesc[UR4], R24, UP0, gsb0 ;  /* 0x03e00000041879f3 */ /* 0x000fe6000b800818 */
[----:B------:R-:W-:Y:S02]  /*6410*/  WARPGROUP.DEPBAR.LE gsb0, 0x0 ;  /* 0x00008000000079c5 */ /* 0x000fe40000010000 */
[----:B------:R-:W-:Y:S01]  /*6420*/  STL.64 [R1], R24 ;  /* 0x0000001801007387 */ /* 0x000fe20000100a00 */
[----:B---3--:R-:W-:Y:S01]  /*6430*/  IMAD.MOV.U32 R7, RZ, RZ, R150 ;  /* 0x000000ffff077224 */ /* 0x008fe200078e0096 */
[----:B-1----:R-:W-:Y:S01]  /*6440*/  MOV R3, R151 ;  /* 0x0000009700037202 */ /* 0x002fe20000000f00 */
        /* <DEDUP_REMOVED lines=81> */
[----:B------:R1:W-:Y:S01]  /*6960*/  STL [R1+0xa8], R66 ;  /* 0x0000a84201007387 */ /* 0x0003e20000100800 */
[----:B------:R-:W-:Y:S01]  /*6970*/  MOV R165, R89 ;  /* 0x0000005900a57202 */ /* 0x000fe20000000f00 */
[----:B------:R-:W-:Y:S01]  /*6980*/  IMAD.MOV.U32 R162, RZ, RZ, R86 ;  /* 0x000000ffffa27224 */ /* 0x000fe200078e0056 */
[----:B------:R-:W-:Y:S01]  /*6990*/  MOV R163, R87 ;  /* 0x0000005700a37202 */ /* 0x000fe20000000f00 */
[----:B------:R-:W3:Y:S01]  /*69a0*/  LDL.LU.64 R150, [R1+0x4e0] ;  /* 0x0004e00001967983 */ /* 0x000ee20000300a00 */
[----:B------:R-:W-:Y:S01]  /*69b0*/  IMAD.MOV.U32 R160, RZ, RZ, R84 ;  /* 0x000000ffffa07224 */ /* 0x000fe200078e0054 */
[----:B------:R-:W-:Y:S01]  /*69c0*/  MOV R161, R85 ;  /* 0x0000005500a17202 */ /* 0x000fe20000000f00 */
[----:B------:R-:W-:Y:S01]  /*69d0*/  IMAD.MOV.U32 R158, RZ, RZ, R82 ;  /* 0x000000ffff9e7224 */ /* 0x000fe200078e0052 */
[----:B------:R-:W3:Y:S01]  /*69e0*/  LDL.LU.64 R148, [R1+0x4d8] ;  /* 0x0004d80001947983 */ /* 0x000ee20000300a00 */
        /* <DEDUP_REMOVED lines=20> */
[----:B------:R-:W-:-:S03]  /*6b30*/  MOV R227, R67 ;  /* 0x0000004300e37202 */ /* 0x000fc60000000f00 */
[----:B------:R-:W3:Y:S04]  /*6b40*/  LDL.LU.64 R136, [R1+0x4a8] ;  /* 0x0004a80001887983 */ /* 0x000ee80000300a00 */
        /* <DEDUP_REMOVED lines=34> */
[----:B-1----:R-:W3:Y:S04]  /*6d70*/  LDL.LU.64 R66, [R1+0x390] ;  /* 0x0003900001427983 */ /* 0x002ee80000300a00 */
        /* <DEDUP_REMOVED lines=20> */
[----:B------:R-:W3:Y:S01]  /*6ec0*/  LDL.LU.64 R24, [R1+0x2e8] ;  /* 0x0002e80001187983 */ /* 0x000ee20000300a00 */
[----:B------:R-:W-:Y:S01]  /*6ed0*/  UIADD3 UR4, UR12, 0x200, URZ ;  /* 0x000002000c047890 */ /* 0x000fe2000fffe03f */
[----:B------:R-:W-:-:S02]  /*6ee0*/  UMOV UR5, 0x80000020 ;  /* 0x8000002000057882 */ /* 0x000fc40000000000 */
[----:B-----5:R-:W-:Y:S04]  /*6ef0*/  STL [R1+0x2e0], R156 ;  /* 0x0002e09c01007387 */ /* 0x020fe80000100800 */
[----:B------:R-:W-:Y:S04]  /*6f00*/  STL.64 [R1+0x2d8], R154 ;  /* 0x0002d89a01007387 */ /* 0x000fe80000100a00 */
[----:B------:R-:W-:Y:S01]  /*6f10*/  STL [R1+0x2d0], R152 ;  /* 0x0002d09801007387 */ /* 0x000fe20000100800 */
[----:B---3--:R-:W-:-:S06]  /*6f20*/  WARPGROUP.ARRIVE ;  /* 0x00000000000079c5 */ /* 0x008fcc0000000000 */
[----:B------:R-:W-:Y:S03]  /*6f30*/  QGMMA.64x256x32.F32.E4M3.E4M3 R24, gdesc[UR4], R24, UP0, gsb0 ;  /* 0x03e00000041879f3 */ /* 0x000fe6000b800818 */
        /* <DEDUP_REMOVED lines=101> */
[----:B------:R-:W-:Y:S03]  /*7590*/  QGMMA.64x256x32.F32.E4M3.E4M3 R100, gdesc[UR4], R100, UP0, gsb0 ;  /* 0x03e00000046479f3 */ /* 0x000fe6000b800864 */
        /* <DEDUP_REMOVED lines=96> */
[----:B----4-:R-:W-:-:S07]  /*7ba0*/  WARPGROUP.ARRIVE ;  /* 0x00000000000079c5 */ /* 0x010fce0000000000 */
[----:B------:R-:W-:Y:S03]  /*7bb0*/  QGMMA.64x256x32.F32.E4M3.E4M3 R24, gdesc[UR4], R24, UP0, gsb0 ;  /* 0x03e00000041879f3 */ /* 0x000fe6000b800818 */
[----:B------:R-:W-:Y:S02]  /*7bc0*/  WARPGROUP.DEPBAR.LE gsb0, 0x0 ;  /* 0x00008000000079c5 */ /* 0x000fe40000010000 */
[----:B---3--:R-:W-:Y:S05]  /*7bd0*/  @!P1 BRA `(.L_x_39) ;  /* 0x0000000000049947 */ /* 0x008fea0003800000 */
[----:B------:R-:W-:Y:S01]  /*7be0*/  BPT.TRAP 0x1 ;  /* 0x000000040000795c */ /* 0x000fe20000300000 */
.L_x_39:
[----:B------:R-:W-:Y:S02]  /*7bf0*/  UISETP.GT.U32.AND UP0, UPT, UR52, 0x1, UPT ;  /* 0x000000013400788c */ /* 0x000fe4000bf04070 */
[----:B------:R-:W-:-:S04]  /*7c00*/  ULEA UR4, UR11, UR43, 0x3 ;  /* 0x0000002b0b047291 */ /* 0x000fc8000f8e183f */
[----:B------:R-:W-:Y:S01]  /*7c10*/  UIADD3 UR4, UR4, 0x384b0, URZ ;  /* 0x000384b004047890 */ /* 0x000fe2000fffe03f */
[----:B------:R-:W-:-:S03]  /*7c20*/  PLOP3.LUT P0, PT, PT, PT, UP0, 0x80, 0x0 ;  /* 0x000000000000781c */ /* 0x000fc60003f0f008 */
[----:B------:R-:W-:-:S09]  /*7c30*/  UPRMT UR4, URZ, 0x654, UR4 ;  /* 0x000006543f047896 */ /* 0x000fd20008000004 */
[----:B------:R-:W-:Y:S01]  /*7c40*/  SYNCS.ARRIVE.TRANS64.RED.A1T0 RZ, [UR4], RZ ;  /* 0x000000ffffff79a7 */ /* 0x000fe20008100404 */
[----:B------:R-:W-:Y:S05]  /*7c50*/  @P0 BRA `(.L_x_40) ;  /* 0x0000000000040947 */ /* 0x000fea0003800000 */
[----:B------:R-:W-:Y:S01]  /*7c60*/  BPT.TRAP 0x1 ;  /* 0x000000040000795c */ /* 0x000fe20000300000 */
.L_x_40:
[----:B------:R-:W-:Y:S01]  /*7c70*/  UIADD3 UR10, UR10, 0x1, URZ ;  /* 0x000000010a0a7890 */ /* 0x000fe2000fffe03f */
[C---:B------:R-:W-:Y:S01]  /*7c80*/  ISETP.GT.AND P0, PT, R2.reuse, 0x1, PT ;  /* 0x000000010200780c */ /* 0x040fe20003f04270 */
[----:B------:R-:W-:Y:S01]  /*7c90*/  UIADD3 UR11, UR11, 0x1, URZ ;  /* 0x000000010b0b7890 */ /* 0x000fe2000fffe03f */
[----:B------:R-:W-:Y:S01]  /*7ca0*/  VIADD R2, R2, 0xffffffff ;  /* 0xffffffff02027836 */ /* 0x000fe20000000000 */
[----:B------:R-:W-:Y:S02]  /*7cb0*/  UISETP.NE.AND UP0, UPT, UR10, 0x6, UPT ;  /* 0x000000060a00788c */ /* 0x000fe4000bf05270 */
[----:B------:R-:W-:Y:S02]  /*7cc0*/  UISETP.NE.AND UP1, UPT, UR11, 0x6, UPT ;  /* 0x000000060b00788c */ /* 0x000fe4000bf25270 */
[----:B------:R-:W-:Y:S02]  /*7cd0*/  USEL UR4, URZ, 0x1, UP0 ;  /* 0x000000013f047887 */ /* 0x000fe40008000000 */
[----:B------:R-:W-:-:S02]  /*7ce0*/  USEL UR10, UR10, URZ, UP0 ;  /* 0x0000003f0a0a7287 */ /* 0x000fc40008000000 */
[----:B------:R-:W-:Y:S02]  /*7cf0*/  USEL UR11, UR11, URZ, UP1 ;  /* 0x0000003f0b0b7287 */ /* 0x000fe40008800000 */
[----:B------:R-:W-:Y:S01]  /*7d00*/  LOP3.LUT R0, R0, UR4, RZ, 0x3c, !PT ;  /* 0x0000000400007c12 */ /* 0x000fe2000f8e3cff */
[----:B------:R-:W-:Y:S09]  /*7d10*/  @P0 BRA `(.L_x_41) ;  /* 0xffffffdc00540947 */ /* 0x000ff2000383ffff */
.L_x_34:
[----:B------:R-:W-:-:S13]  /*7d20*/  ISETP.GE.AND P0, PT, R4, 0x1, PT ;  /* 0x000000010400780c */ /* 0x000fda0003f06270 */
[----:B------:R-:W-:Y:S05]  /*7d30*/  @!P0 BRA `(.L_x_42) ;  /* 0x0000000000408947 */ /* 0x000fea0003800000 */
[----:B------:R-:W-:-:S06]  /*7d40*/  UISETP.NE.AND UP0, UPT, UR50, 0x3, UPT ;  /* 0x000000033200788c */ /* 0x000fcc000bf05270 */
[----:B------:R-:W-:-:S13]  /*7d50*/  PLOP3.LUT P0, PT, PT, PT, UP0, 0x80, 0x0 ;  /* 0x000000000000781c */ /* 0x000fda0003f0f008 */
[----:B------:R-:W-:Y:S05]  /*7d60*/  @!P0 BRA `(.L_x_43) ;  /* 0x0000000000048947 */ /* 0x000fea0003800000 */
[----:B------:R-:W-:Y:S01]  /*7d70*/  BPT.TRAP 0x1 ;  /* 0x000000040000795c */ /* 0x000fe20000300000 */
.L_x_43:
[----:B------:R-:W-:Y:S01]  /*7d80*/  IADD3 R5, R5, UR55, RZ ;  /* 0x0000003705057c10 */ /* 0x000fe2000fffe0ff */
[----:B------:R-:W-:-:S04]  /*7d90*/  UISETP.GT.U32.AND UP0, UPT, UR52, 0x1, UPT ;  /* 0x000000013400788c */ /* 0x000fc8000bf04070 */
[----:B------:R-:W-:Y:S02]  /*7da0*/  IMAD.WIDE.U32 R2, R5, -0x55555555, RZ ;  /* 0xaaaaaaab05027825 */ /* 0x000fe400078e00ff */
[----:B------:R-:W-:-:S03]  /*7db0*/  PLOP3.LUT P0, PT, PT, PT, UP0, 0x80, 0x0 ;  /* 0x000000000000781c */ /* 0x000fc60003f0f008 */
[----:B------:R-:W-:-:S05]  /*7dc0*/  SHF.R.U32.HI R0, RZ, 0x2, R3 ;  /* 0x00000002ff007819 */ /* 0x000fca0000011603 */
[----:B------:R-:W-:-:S05]  /*7dd0*/  IMAD R0, R0, -0x6, R5 ;  /* 0xfffffffa00007824 */ /* 0x000fca00078e0205 */
[----:B------:R-:W-:-:S05]  /*7de0*/  LEA R0, R0, UR43, 0x3 ;  /* 0x0000002b00007c11 */ /* 0x000fca000f8e18ff */
[----:B------:R-:W-:-:S05]  /*7df0*/  VIADD R0, R0, 0x384b0 ;  /* 0x000384b000007836 */ /* 0x000fca0000000000 */
[----:B------:R-:W-:-:S04]  /*7e00*/  PRMT R0, RZ, 0x654, R0 ;  /* 0x00000654ff007816 */ /* 0x000fc80000000000 */
[----:B------:R1:W-:Y:S01]  /*7e10*/  SYNCS.ARRIVE.TRANS64.RED.A1T0 RZ, [R0+URZ], RZ ;  /* 0x000000ff00ff79a7 */ /* 0x0003e2000810043f */
[----:B------:R-:W-:Y:S05]  /*7e20*/  @P0 BRA `(.L_x_42) ;  /* 0x0000000000040947 */ /* 0x000fea0003800000 */
[----:B------:R-:W-:Y:S01]  /*7e30*/  BPT.TRAP 0x1 ;  /* 0x000000040000795c */ /* 0x000fe20000300000 */
.L_x_42:
[----:B------:R-:W-:Y:S02]  /*7e40*/  R2UR UR4, R4 ;  /* 0x00000000040472ca */ /* 0x000fe400000e0000 */
[----:B------:R-:W-:Y:S02]  /*7e50*/  R2UR UR45, R16 ;  /* 0x00000000102d72ca */ /* 0x000fe400000e0000 */
[----:B------:R-:W-:Y:S02]  /*7e60*/  R2UR UR46, R17 ;  /* 0x00000000112e72ca */ /* 0x000fe400000e0000 */
[----:B------:R-:W-:-:S07]  /*7e70*/  LOP3.LUT P0, RZ, R6, 0xff, RZ, 0xc0, !PT ;  /* 0x000000ff06ff7812 */ /* 0x000fce000780c0ff */
[----:B------:R-:W-:Y:S02]  /*7e80*/  UIADD3 UR4, UR4, 0x3f, URZ ;  /* 0x0000003f04047890 */ /* 0x000fe4000fffe03f */
[----:B------:R-:W-:Y:S02]  /*7e90*/  USHF.L.U32 UR45, UR45, 0x8, URZ ;  /* 0x000000082d2d7899 */ /* 0x000fe4000800063f */
[----:B------:R-:W-:Y:S02]  /*7ea0*/  USHF.R.S32.HI UR5, URZ, 0x1f, UR4 ;  /* 0x0000001f3f057899 */ /* 0x000fe40008011404 */
[----:B------:R-:W-:Y:S02]  /*7eb0*/  USHF.L.U32 UR46, UR46, 0x8, URZ ;  /* 0x000000082e2e7899 */ /* 0x000fe4000800063f */
[----:B------:R-:W-:Y:S02]  /*7ec0*/  ULEA.HI UR5, UR5, UR4, URZ, 0x6 ;  /* 0x0000000405057291 */ /* 0x000fe4000f8f303f */
[----:B------:R-:W-:-:S02]  /*7ed0*/  UIADD3 UR4, UR43, 0x30000, URZ ;  /* 0x000300002b047890 */ /* 0x000fc4000fffe03f */
[----:B------:R-:W-:Y:S02]  /*7ee0*/  USHF.R.S32.HI UR5, URZ, 0x6, UR5 ;  /* 0x000000063f057899 */ /* 0x000fe40008011405 */
[----:B------:R-:W-:Y:S02]  /*7ef0*/  ULOP3.LUT UP2, URZ, UR4, 0x3ff, URZ, 0xc0, !UPT ;  /* 0x000003ff043f7892 */ /* 0x000fe4000f84c03f */
[----:B------:R-:W-:Y:S02]  /*7f00*/  UIADD3 UR55, UR55, UR5, URZ ;  /* 0x0000000537377290 */ /* 0x000fe4000fffe03f */
[----:B------:R-:W-:Y:S02]  /*7f10*/  UISETP.GE.U32.AND UP1, UPT, UR5, 0x6, UPT ;  /* 0x000000060500788c */ /* 0x000fe4000bf26070 */
[----:B------:R-:W-:Y:S01]  /*7f20*/  UISETP.GT.U32.AND UP0, UPT, UR55, 0x5, UPT ;  /* 0x000000053700788c */ /* 0x000fe2000bf04070 */
[----:B------:R-:W-:-:S03]  /*7f30*/  PLOP3.LUT P1, PT, PT, PT, UP2, 0x80, 0x0 ;  /* 0x000000000000781c */ /* 0x000fc60003f2f028 */
[----:B------:R-:W-:-:S04]  /*7f40*/  UISETP.LT.U32.AND UP0, UPT, UR5, 0x6, UP0 ;  /* 0x000000060500788c */ /* 0x000fc80008701070 */
[----:B------:R-:W-:Y:S02]  /*7f50*/  USEL UR6, URZ, 0x1, !UP0 ;  /* 0x000000013f067887 */ /* 0x000fe4000c000000 */
[----:B------:R-:W-:Y:S02]  /*7f60*/  @UP1 UIMAD.WIDE.U32 UR4, UR55, -0x55555555, URZ ;  /* 0xaaaaaaab370418a5 */ /* 0x000fe4000f8e003f */
[----:B------:R-:W-:Y:S02]  /*7f70*/  ULOP3.LUT UR37, UR37, UR6, URZ, 0x3c, !UPT ;  /* 0x0000000625257292 */ /* 0x000fe4000f8e3c3f */
[----:B------:R-:W-:-:S04]  /*7f80*/  @UP1 USHF.R.U32.HI UR4, URZ, 0x2, UR5 ;  /* 0x000000023f041899 */ /* 0x000fc80008011605 */
[----:B------:R-:W-:Y:S01]  /*7f90*/  @UP1 ULOP3.LUT UR37, UR37, 0x1, UR4, 0x78, !UPT ;  /* 0x0000000125251892 */ /* 0x000fe2000f8e7804 */
[----:B------:R-:W-:Y:S11]  /*7fa0*/  @!P0 BRA `(.L_x_44) ;  /* 0x00000000000c8947 */ /* 0x000ff60003800000 */
[----:B------:R-:W-:-:S04]  /*7fb0*/  DEPBAR {5,4,3,2,1,0} ;  /* 0x0000003f0000791a */ /* 0x000fc80000000000 */
[----:B------:R3:W-:Y:S02]  /*7fc0*/  UTMACCTL.IV [UR58] ;  /* 0x000000003a0079b9 */ /* 0x0007e40008000000 */
[----:B---3--:R-:W-:Y:S01]  /*7fd0*/  NOP ;  /* 0x0000000000007918 */ /* 0x008fe20000000000 */
.L_x_44:
[----:B------:R-:W-:Y:S05]  /*7fe0*/  @!P1 BRA `(.L_x_45) ;  /* 0x00000000007c9947 */ /* 0x000fea0003800000 */
[----:B------:R-:W-:Y:S01]  /*7ff0*/  MOV R16, 0x0 ;  /* 0x0000000000107802 */ /* 0x000fe20000000f00 */
[----:B------:R-:W-:Y:S01]  /*8000*/  ULDC.64 UR4, c[0x4][0x68] ;  /* 0x01001a0000047ab9 */ /* 0x000fe20000000a00 */
[----:B------:R-:W-:Y:S01]  /*8010*/  ULDC.64 UR6, c[0x4][0x70] ;  /* 0x01001c0000067ab9 */ /* 0x000fe20000000a00 */
[----:B------:R-:W-:Y:S01]  /*8020*/  ULDC.64 UR8, c[0x4][0x8] ;  /* 0x0100020000087ab9 */ /* 0x000fe20000000a00 */
[----:B------:R3:W4:Y:S01]  /*8030*/  LDC.64 R2, c[0x4][R16] ;  /* 0x0100000010027b82 */ /* 0x0007220000000a00 */
[----:B------:R-:W-:Y:S01]  /*8040*/  MOV R4, UR4 ;  /* 0x0000000400047c02 */ /* 0x000fe20008000f00 */
[----:B------:R-:W-:Y:S01]  /*8050*/  IMAD.U32 R5, RZ, RZ, UR5 ;  /* 0x00000005ff057e24 */ /* 0x000fe2000f8e00ff */
[----:B------:R-:W-:Y:S01]  /*8060*/  MOV R6, UR6 ;  /* 0x0000000600067c02 */ /* 0x000fe20008000f00 */
[----:B------:R-:W-:Y:S01]  /*8070*/  IMAD.U32 R7, RZ, RZ, UR7 ;  /* 0x00000007ff077e24 */ /* 0x000fe2000f8e00ff */
[----:B------:R-:W-:Y:S01]  /*8080*/  MOV R10, UR8 ;  /* 0x00000008000a7c02 */ /* 0x000fe20008000f00 */
[----:B------:R-:W-:Y:S01]  /*8090*/  IMAD.U32 R11, RZ, RZ, UR9 ;  /* 0x00000009ff0b7e24 */ /* 0x000fe2000f8e00ff */
[----:B------:R-:W-:Y:S01]  /*80a0*/  MOV R8, 0x70 ;  /* 0x0000007000087802 */ /* 0x000fe20000000f00 */
[----:B------:R-:W-:Y:S01]  /*80b0*/  IMAD.MOV.U32 R12, RZ, RZ, 0x1 ;  /* 0x00000001ff0c7424 */ /* 0x000fe200078e00ff */
[----:B---3--:R-:W-:-:S07]  /*80c0*/  MOV R13, RZ ;  /* 0x000000ff000d7202 */ /* 0x008fce0000000f00 */
[----:B------:R-:W-:-:S07]  /*80d0*/  LEPC R20, `(.L_x_46) ;  /* 0x000000001014794e */ /* 0x000fce0000000000 */
[----:B-12-45:R-:W-:Y:S05]  /*80e0*/  CALL.ABS.NOINC R2 ;  /* 0x0000000002007343 */ /* 0x036fea0003c00000 */
.L_x_46:
[----:B------:R1:W2:Y:S01]  /*80f0*/  LDC.64 R2, c[0x4][R16] ;  /* 0x0100000010027b82 */ /* 0x0002a20000000a00 */
[----:B------:R-:W-:Y:S01]  /*8100*/  ULDC.64 UR4, c[0x4][0x68] ;  /* 0x01001a0000047ab9 */ /* 0x000fe20000000a00 */
[----:B------:R-:W-:Y:S01]  /*8110*/  ULDC.64 UR6, c[0x4][0x70] ;  /* 0x01001c0000067ab9 */ /* 0x000fe20000000a00 */
[----:B------:R-:W-:Y:S01]  /*8120*/  ULDC.64 UR8, c[0x4][0x8] ;  /* 0x0100020000087ab9 */ /* 0x000fe20000000a00 */
[----:B------:R-:W-:Y:S01]  /*8130*/  IMAD.U32 R4, RZ, RZ, UR4 ;  /* 0x00000004ff047e24 */ /* 0x000fe2000f8e00ff */
[----:B------:R-:W-:Y:S01]  /*8140*/  MOV R5, UR5 ;  /* 0x0000000500057c02 */ /* 0x000fe20008000f00 */
[----:B------:R-:W-:Y:S01]  /*8150*/  IMAD.U32 R6, RZ, RZ, UR6 ;  /* 0x00000006ff067e24 */ /* 0x000fe2000f8e00ff */
[----:B------:R-:W-:Y:S01]  /*8160*/  MOV R7, UR7 ;  /* 0x0000000700077c02 */ /* 0x000fe20008000f00 */
[----:B------:R-:W-:Y:S01]  /*8170*/  IMAD.U32 R10, RZ, RZ, UR8 ;  /* 0x00000008ff0a7e24 */ /* 0x000fe2000f8e00ff */
[----:B------:R-:W-:Y:S01]  /*8180*/  MOV R11, UR9 ;  /* 0x00000009000b7c02 */ /* 0x000fe20008000f00 */
[----:B------:R-:W-:Y:S01]  /*8190*/  IMAD.MOV.U32 R8, RZ, RZ, 0x70 ;  /* 0x00000070ff087424 */ /* 0x000fe200078e00ff */
[----:B------:R-:W-:Y:S01]  /*81a0*/  MOV R12, 0x1 ;  /* 0x00000001000c7802 */ /* 0x000fe20000000f00 */
[----:B-1----:R-:W-:-:S07]  /*81b0*/  IMAD.MOV.U32 R13, RZ, RZ, RZ ;  /* 0x000000ffff0d7224 */ /* 0x002fce00078e00ff */
[----:B------:R-:W-:-:S07]  /*81c0*/  LEPC R20, `(.L_x_45) ;  /* 0x000000001014794e */ /* 0x000fce0000000000 */
[----:B--2---:R-:W-:Y:S05]  /*81d0*/  CALL.ABS.NOINC R2 ;  /* 0x0000000002007343 */ /* 0x004fea0003c00000 */
.L_x_45:
[----:B------:R-:W-:Y:S02]  /*81e0*/  ULDC.64 UR4, c[0x0][0x590] ;  /* 0x0001640000047ab9 */ /* 0x000fe40000000a00 */
[----:B------:R-:W-:-:S04]  /*81f0*/  ISETP.NE.U32.AND P0, PT, RZ, UR4, PT ;  /* 0x00000004ff007c0c */ /* 0x000fc8000bf05070 */
[----:B------:R-:W-:-:S13]  /*8200*/  ISETP.NE.AND.EX P0, PT, RZ, UR5, PT, P0 ;  /* 0x00000005ff007c0c */ /* 0x000fda000bf05300 */
[----:B------:R-:W-:Y:S05]  /*8210*/  @!P0 BRA `(.L_x_47) ;  /* 0x0000000000148947 */ /* 0x000fea0003800000 */
[----:B------:R-:W-:-:S04]  /*8220*/  LEA R2, P0, R18, UR4, 0x3 ;  /* 0x0000000412027c11 */ /* 0x000fc8000f8018ff */
[----:B------:R-:W-:-:S06]  /*8230*/  LEA.HI.X R3, R18, UR5, R19, 0x3, P0 ;  /* 0x0000000512037c11 */ /* 0x000fcc00080f1c13 */
[----:B------:R-:W1:Y:S04]  /*8240*/  LDG.E.64 R2, desc[UR56][R2.64] ;  /* 0x0000003802027981 */ /* 0x000e68000c1e1b00 */
[----:B-1----:R1:W5:Y:S01]  /*8250*/  LD.E R0, desc[UR56][R2.64] ;  /* 0x0000003802007980 */ /* 0x002362000c101900 */
[----:B------:R-:W-:Y:S05]  /*8260*/  BRA `(.L_x_48) ;  /* 0x0000000000307947 */ /* 0x000fea0003800000 */
.L_x_47:
[----:B------:R-:W-:Y:S02]  /*8270*/  ULDC.64 UR4, c[0x0][0x588] ;  /* 0x0001620000047ab9 */ /* 0x000fe40000000a00 */
[----:B------:R-:W-:-:S04]  /*8280*/  ISETP.NE.U32.AND P0, PT, RZ, UR4, PT ;  /* 0x00000004ff007c0c */ /* 0x000fc8000bf05070 */
[----:B------:R-:W-:-:S13]  /*8290*/  ISETP.NE.AND.EX P0, PT, RZ, UR5, PT, P0 ;  /* 0x00000005ff007c0c */ /* 0x000fda000bf05300 */
[----:B------:R-:W-:Y:S05]  /*82a0*/  @!P0 BRA `(.L_x_49) ;  /* 0x0000000000188947 */ /* 0x000fea0003800000 */
[----:B------:R-:W3:Y:S01]  /*82b0*/  LDC.64 R4, c[0x0][0x588] ;  /* 0x00016200ff047b82 */ /* 0x000ee20000000a00 */
[----:B------:R-:W-:Y:S02]  /*82c0*/  ULDC UR4, c[0x0][0x598] ;  /* 0x0001660000047ab9 */ /* 0x000fe40000000800 */
[----:B------:R-:W-:-:S04]  /*82d0*/  IMAD R2, R18, UR4, RZ ;  /* 0x0000000412027c24 */ /* 0x000fc8000f8e02ff */
[----:B---3--:R-:W-:-:S05]  /*82e0*/  IMAD.WIDE R2, R2, 0x4, R4 ;  /* 0x0000000402027825 */ /* 0x008fca00078e0204 */
[----:B-1----:R3:W5:Y:S01]  /*82f0*/  LDG.E R0, desc[UR56][R2.64] ;  /* 0x0000003802007981 */ /* 0x002762000c1e1900 */
[----:B------:R-:W-:Y:S05]  /*8300*/  BRA `(.L_x_48) ;  /* 0x0000000000087947 */ /* 0x000fea0003800000 */
.L_x_49:
[----:B------:R-:W-:Y:S02]  /*8310*/  ULDC UR4, c[0x0][0x580] ;  /* 0x0001600000047ab9 */ /* 0x000fe40000000800 */
[----:B-1----:R-:W-:-:S07]  /*8320*/  MOV R0, UR4 ;  /* 0x0000000400007c02 */ /* 0x002fce0008000f00 */
.L_x_48:
[----:B------:R-:W-:Y:S02]  /*8330*/  ULDC.64 UR4, c[0x0][0x5b8] ;  /* 0x00016e0000047ab9 */ /* 0x000fe40000000a00 */
[----:B------:R-:W-:-:S04]  /*8340*/  ISETP.NE.U32.AND P0, PT, RZ, UR4, PT ;  /* 0x00000004ff007c0c */ /* 0x000fc8000bf05070 */
[----:B------:R-:W-:-:S13]  /*8350*/  ISETP.NE.AND.EX P0, PT, RZ, UR5, PT, P0 ;  /* 0x00000005ff007c0c */ /* 0x000fda000bf05300 */
[----:B------:R-:W-:Y:S05]  /*8360*/  @!P0 BRA `(.L_x_50) ;  /* 0x0000000000148947 */ /* 0x000fea0003800000 */
[----:B-1-3--:R-:W-:-:S04]  /*8370*/  LEA R2, P0, R18, UR4, 0x3 ;  /* 0x0000000412027c11 */ /* 0x00afc8000f8018ff */
[----:B------:R-:W-:-:S06]  /*8380*/  LEA.HI.X R3, R18, UR5, R19, 0x3, P0 ;  /* 0x0000000512037c11 */ /* 0x000fcc00080f1c13 */
[----:B------:R-:W3:Y:S04]  /*8390*/  LDG.E.64 R2, desc[UR56][R2.64] ;  /* 0x0000003802027981 */ /* 0x000ee8000c1e1b00 */
[----:B---3--:R1:W5:Y:S01]  /*83a0*/  LD.E R2, desc[UR56][R2.64] ;  /* 0x0000003802027980 */ /* 0x008362000c101900 */
[----:B------:R-:W-:Y:S05]  /*83b0*/  BRA `(.L_x_51) ;  /* 0x0000000000307947 */ /* 0x000fea0003800000 */
.L_x_50:
[----:B------:R-:W-:Y:S02]  /*83c0*/  ULDC.64 UR4, c[0x0][0x5b0] ;  /* 0x00016c0000047ab9 */ /* 0x000fe40000000a00 */
[----:B------:R-:W-:-:S04]  /*83d0*/  ISETP.NE.U32.AND P0, PT, RZ, UR4, PT ;  /* 0x00000004ff007c0c */ /* 0x000fc8000bf05070 */
[----:B------:R-:W-:-:S13]  /*83e0*/  ISETP.NE.AND.EX P0, PT, RZ, UR5, PT, P0 ;  /* 0x00000005ff007c0c */ /* 0x000fda000bf05300 */
[----:B------:R-:W-:Y:S05]  /*83f0*/  @!P0 BRA `(.L_x_52) ;  /* 0x0000000000188947 */ /* 0x000fea0003800000 */
[----:B------:R-:W4:Y:S01]  /*8400*/  LDC.64 R4, c[0x0][0x5b0] ;  /* 0x00016c00ff047b82 */ /* 0x000f220000000a00 */
[----:B------:R-:W-:Y:S02]  /*8410*/  ULDC UR4, c[0x0][0x5c0] ;  /* 0x0001700000047ab9 */ /* 0x000fe40000000800 */
[----:B-1-3--:R-:W-:-:S04]  /*8420*/  IMAD R2, R18, UR4, RZ ;  /* 0x0000000412027c24 */ /* 0x00afc8000f8e02ff */
[----:B----4-:R-:W-:-:S06]  /*8430*/  IMAD.WIDE R2, R2, 0x4, R4 ;  /* 0x0000000402027825 */ /* 0x010fcc00078e0204 */
[----:B------:R3:W5:Y:S01]  /*8440*/  LDG.E R2, desc[UR56][R2.64] ;  /* 0x0000003802027981 */ /* 0x000762000c1e1900 */
[----:B------:R-:W-:Y:S05]  /*8450*/  BRA `(.L_x_51) ;  /* 0x0000000000087947 */ /* 0x000fea0003800000 */
.L_x_52:
[----:B------:R-:W-:Y:S02]  /*8460*/  ULDC UR4, c[0x0][0x5a8] ;  /* 0x00016a0000047ab9 */ /* 0x000fe40000000800 */
[----:B-1-3--:R-:W-:-:S07]  /*8470*/  IMAD.U32 R2, RZ, RZ, UR4 ;  /* 0x00000004ff027e24 */ /* 0x00afce000f8e00ff */
.L_x_51:
[----:B-----5:R-:W-:Y:S01]  /*8480*/  ISETP.GT.U32.AND P0, PT, R155, 0x3e, PT ;  /* 0x0000003e9b00780c */ /* 0x020fe20003f04070 */
[----:B------:R-:W-:Y:S01]  /*8490*/  BSSY B0, `(.L_x_53) ;  /* 0x0000007000007945 */ /* 0x000fe20003800000 */
[----:B------:R-:W-:-:S11]  /*84a0*/  PRMT R16, RZ, 0x7610, R16 ;  /* 0x00007610ff107816 */ /* 0x000fd60000000010 */
[----:B------:R-:W-:Y:S05]  /*84b0*/  @P0 BRA `(.L_x_54) ;  /* 0x0000000000100947 */ /* 0x000fea0003800000 */
[----:B------:R-:W-:-:S03]  /*84c0*/  UMOV UR4, 0xffffffff ;  /* 0xffffffff00047882 */ /* 0x000fc60000000000 */
[----:B------:R-:W-:Y:S05]  /*84d0*/  BRA.DIV UR4, `(.L_x_55) ;  /* 0x000000de041c7947 */ /* 0x000fea000b800000 */
[----:B------:R-:W-:-:S13]  /*84e0*/  ELECT P6, URZ, PT ;  /* 0x00000000003f782f */ /* 0x000fda00038c0000 */
.L_x_355:
[----:B------:R-:W-:-:S07]  /*84f0*/  SEL R16, RZ, 0x1, !P6 ;  /* 0x00000001ff107807 */ /* 0x000fce0007000000 */
.L_x_54:
[----:B------:R-:W-:Y:S05]  /*8500*/  BSYNC B0 ;  /* 0x0000000000007941 */ /* 0x000fea0003800000 */
.L_x_53:
[----:B-1-3--:R-:W-:-:S04]  /*8510*/  MOV R3, UR48 ;  /* 0x0000003000037c02 */ /* 0x00afc80008000f00 */
[----:B------:R-:W-:-:S13]  /*8520*/  ISETP.NE.AND P1, PT, R3, 0x3, PT ;  /* 0x000000030300780c */ /* 0x000fda0003f25270 */
[----:B------:R-:W-:Y:S05]  /*8530*/  @!P1 BRA `(.L_x_56) ;  /* 0x0000000000049947 */ /* 0x000fea0003800000 */
[----:B------:R-:W-:Y:S01]  /*8540*/  BPT.TRAP 0x1 ;  /* 0x000000040000795c */ /* 0x000fe20000300000 */
.L_x_56:
[----:B------:R-:W-:Y:S02]  /*8550*/  SHF.L.U32 R157, RZ, 0x1f, RZ ;  /* 0x0000001fff9d7819 */ /* 0x000fe400000006ff */
[----:B------:R-:W-:Y:S02]  /*8560*/  FSETP.NEU.AND P0, PT, R0, RZ, PT ;  /* 0x000000ff0000720b */ /* 0x000fe40003f0d000 */
[----:B------:R-:W1:Y:S02]  /*8570*/  SYNCS.PHASECHK.TRANS64.TRYWAIT P2, [UR43+0x384e0], R157 ;  /* 0x0384e09dff0075a7 */ /* 0x000e64000804016b */
[----:B-1----:R-:W-:Y:S09]  /*8580*/  @!P2 BRA `(.L_x_57) ;  /* 0x000000dc0008a947 */ /* 0x002ff20003800000 */
.L_x_356:
[----:B------:R-:W3:Y:S04]  /*8590*/  LDL.LU R3, [R1] ;  /* 0x0000000001037983 */ /* 0x000ee80000300800 */
[----:B------:R-:W4:Y:S04]  /*85a0*/  LDL.LU R7, [R1+0x4] ;  /* 0x0000040001077983 */ /* 0x000f280000300800 */
[----:B------:R-:W5:Y:S01]  /*85b0*/  LDL.LU R6, [R1+0x8] ;  /* 0x0000080001067983 */ /* 0x000f620000300800 */
[----:B------:R-:W-:Y:S01]  /*85c0*/  IMAD.MOV.U32 R8, RZ, RZ, RZ ;  /* 0x000000ffff087224 */ /* 0x000fe200078e00ff */
[----:B-1----:R-:W-:Y:S01]  /*85d0*/  @P0 LEA R4, R154, UR43, 0x1 ;  /* 0x0000002b9a040c11 */ /* 0x002fe2000f8e08ff */
[----:B------:R-:W-:Y:S05]  /*85e0*/  @P0 WARPSYNC.ALL ;  /* 0x0000000000000948 */ /* 0x000fea0003800000 */
[----:B------:R-:W1:Y:S01]  /*85f0*/  @P0 LDSM.16.MT88.4 R8, [R4+0x30000] ;  /* 0x030000000408083b */ /* 0x000e620000004200 */
[----:B------:R-:W-:Y:S01]  /*8600*/  BSSY B0, `(.L_x_58) ;  /* 0x000000f000007945 */ /* 0x000fe20003800000 */
[----:B-1----:R-:W-:-:S02]  /*8610*/  HADD2.F32 R5, -RZ, R8.H0_H0 ;  /* 0x20000008ff057230 */ /* 0x002fc40000004100 */
[----:B---3--:R-:W-:-:S04]  /*8620*/  FMUL R3, R3, R2 ;  /* 0x0000000203037220 */ /* 0x008fc80000400000 */
[----:B------:R-:W-:Y:S01]  /*8630*/  FFMA R5, R5, R0, R3 ;  /* 0x0000000005057223 */ /* 0x000fe20000000003 */
[----:B------:R-:W-:Y:S02]  /*8640*/  HADD2.F32 R3, -RZ, R8.H1_H1 ;  /* 0x30000008ff037230 */ /* 0x000fe40000004100 */
[-C--:B----4-:R-:W-:Y:S01]  /*8650*/  FMUL R12, R7, R2.reuse ;  /* 0x00000002070c7220 */ /* 0x090fe20000400000 */
[----:B-----5:R-:W-:-:S03]  /*8660*/  FMUL R13, R6, R2 ;  /* 0x00000002060d7220 */ /* 0x020fc60000400000 */
[----:B------:R-:W-:-:S05]  /*8670*/  FFMA R12, R3, R0, R12 ;  /* 0x00000000030c7223 */ /* 0x000fca000000000c */
[----:B------:R-:W-:Y:S02]  /*8680*/  F2FP.F16.F32.PACK_AB R12, R12, R5 ;  /* 0x000000050c0c723e */ /* 0x000fe400000000ff */
[----:B------:R-:W1:Y:S01]  /*8690*/  @P0 LDSM.16.MT88.4 R4, [R4+0x30800] ;  /* 0x030800000404083b */ /* 0x000e620000004200 */
[----:B------:R-:W-:Y:S05]  /*86a0*/  @P0 BRA `(.L_x_59) ;  /* 0x0000000000100947 */ /* 0x000fea0003800000 */
[----:B------:R-:W-:Y:S02]  /*86b0*/  MOV R9, RZ ;  /* 0x000000ff00097202 */ /* 0x000fe40000000f00 */
[----:B------:R-:W-:Y:S02]  /*86c0*/  CS2R R10, SRZ ;  /* 0x00000000000a7805 */ /* 0x000fe4000001ff00 */
[----:B-1----:R-:W-:Y:S02]  /*86d0*/  CS2R R4, SRZ ;  /* 0x0000000000047805 */ /* 0x002fe4000001ff00 */
[----:B------:R-:W-:-:S07]  /*86e0*/  CS2R R6, SRZ ;  /* 0x0000000000067805 */ /* 0x000fce000001ff00 */
.L_x_59:
[----:B------:R-:W-:Y:S05]  /*86f0*/  BSYNC B0 ;  /* 0x0000000000007941 */ /* 0x000fea0003800000 */
.L_x_58:
[----:B------:R-:W3:Y:S04]  /*8700*/  LDL.LU R162, [R1+0xc] ;  /* 0x00000c0001a27983 */ /* 0x000ee80000300800 */
[----:B------:R-:W4:Y:S04]  /*8710*/  LDL.LU R18, [R1+0x10] ;  /* 0x0000100001127983 */ /* 0x000f280000300800 */
[----:B------:R-:W5:Y:S04]  /*8720*/  LDL.LU R17, [R1+0x14] ;  /* 0x0000140001117983 */ /* 0x000f680000300800 */
[----:B------:R-:W2:Y:S04]  /*8730*/  LDL.LU R15, [R1+0x18] ;  /* 0x00001800010f7983 */ /* 0x000ea80000300800 */
        /* <DEDUP_REMOVED lines=8> */
[----:B------:R-:W2:Y:S01]  /*87c0*/  LDL.LU R153, [R1+0x3c] ;  /* 0x00003c0001997983 */ /* 0x000ea20000300800 */
[--C-:B------:R-:W-:Y:S01]  /*87d0*/  HADD2.F32 R3, -RZ, R9.reuse.H0_H0 ;  /* 0x20000009ff037230 */ /* 0x100fe20000004100 */
[----:B------:R-:W-:Y:S05]  /*87e0*/  WARPSYNC.ALL ;  /* 0x0000000000007948 */ /* 0x000fea0003800000 */
[----:B------:R-:W-:Y:S01]  /*87f0*/  FFMA R14, R3, R0, R13 ;  /* 0x00000000030e7223 */ /* 0x000fe2000000000d */
[----:B------:R-:W-:Y:S01]  /*8800*/  HADD2.F32 R3, -RZ, R9.H1_H1 ;  /* 0x30000009ff037230 */ /* 0x000fe20000004100 */
[----:B------:R-:W-:Y:S01]  /*8810*/  PRMT R16, R16, 0x9910, RZ ;  /* 0x0000991010107816 */ /* 0x000fe200000000ff */
[----:B------:R-:W-:Y:S01]  /*8820*/  BSSY B0, `(.L_x_60) ;  /* 0x0000043000007945 */ /* 0x000fe20003800000 */
[----:B---3--:R-:W-:-:S04]  /*8830*/  FMUL R13, R162, R2 ;  /* 0x00000002a20d7220 */ /* 0x008fc80000400000 */
[----:B------:R-:W-:Y:S01]  /*8840*/  FFMA R13, R3, R0, R13 ;  /* 0x00000000030d7223 */ /* 0x000fe2000000000d */
[----:B----4-:R-:W-:-:S04]  /*8850*/  FMUL R3, R18, R2 ;  /* 0x0000000212037220 */ /* 0x010fc80000400000 */
[----:B------:R-:W-:Y:S01]  /*8860*/  F2FP.F16.F32.PACK_AB R13, R13, R14 ;  /* 0x0000000e0d0d723e */ /* 0x000fe200000000ff */
[----:B------:R-:W-:-:S05]  /*8870*/  HADD2.F32 R14, -RZ, R10.H0_H0 ;  /* 0x2000000aff0e7230 */ /* 0x000fca0000004100 */
[----:B------:R-:W-:Y:S01]  /*8880*/  FFMA R18, R14, R0, R3 ;  /* 0x000000000e127223 */ /* 0x000fe20000000003 */
[----:B------:R-:W-:Y:S02]  /*8890*/  HADD2.F32 R14, -RZ, R10.H1_H1 ;  /* 0x3000000aff0e7230 */ /* 0x000fe40000004100 */
[----:B-----5:R-:W-:-:S04]  /*88a0*/  FMUL R3, R17, R2 ;  /* 0x0000000211037220 */ /* 0x020fc80000400000 */
[----:B------:R-:W-:Y:S01]  /*88b0*/  FFMA R17, R14, R0, R3 ;  /* 0x000000000e117223 */ /* 0x000fe20000000003 */
[----:B------:R-:W-:Y:S02]  /*88c0*/  HADD2.F32 R14, -RZ, R11.H0_H0 ;  /* 0x2000000bff0e7230 */ /* 0x000fe40000004100 */
[----:B--2---:R-:W-:-:S04]  /*88d0*/  FMUL R3, R15, R2 ;  /* 0x000000020f037220 */ /* 0x004fc80000400000 */
[----:B------:R-:W-:Y:S01]  /*88e0*/  FFMA R15, R14, R0, R3 ;  /* 0x000000000e0f7223 */ /* 0x000fe20000000003 */
[----:B------:R-:W-:Y:S02]  /*88f0*/  HADD2.F32 R14, -RZ, R11.H1_H1 ;  /* 0x3000000bff0e7230 */ /* 0x000fe40000004100 */
[----:B------:R-:W-:-:S04]  /*8900*/  FMUL R3, R161, R2 ;  /* 0x00000002a1037220 */ /* 0x000fc80000400000 */
[----:B------:R-:W-:Y:S01]  /*8910*/  FFMA R3, R14, R0, R3 ;  /* 0x000000000e037223 */ /* 0x000fe20000000003 */
[----:B------:R-:W-:-:S04]  /*8920*/  F2FP.F16.F32.PACK_AB R14, R17, R18 ;  /* 0x00000012110e723e */ /* 0x000fc800000000ff */
[----:B------:R-:W-:Y:S02]  /*8930*/  F2FP.F16.F32.PACK_AB R15, R3, R15 ;  /* 0x0000000f030f723e */ /* 0x000fe400000000ff */
[----:B------:R-:W-:-:S05]  /*8940*/  LEA R3, R154, UR43, 0x1 ;  /* 0x0000002b9a037c11 */ /* 0x000fca000f8e08ff */
[----:B------:R1:W-:Y:S02]  /*8950*/  STSM.16.MT88.4 [R3+0x30000], R12 ;  /* 0x0300000c03007844 */ /* 0x0003e40000004200 */
[--C-:B-1----:R-:W-:Y:S02]  /*8960*/  HADD2.F32 R13, -RZ, R4.reuse.H1_H1 ;  /* 0x30000004ff0d7230 */ /* 0x102fe40000004100 */
[-C--:B------:R-:W-:Y:S01]  /*8970*/  FMUL R12, R21, R2.reuse ;  /* 0x00000002150c7220 */ /* 0x080fe20000400000 */
[----:B------:R-:W-:Y:S02]  /*8980*/  HADD2.F32 R14, -RZ, R4.H0_H0 ;  /* 0x20000004ff0e7230 */ /* 0x000fe40000004100 */
[----:B------:R-:W-:Y:S01]  /*8990*/  FMUL R15, R22, R2 ;  /* 0x00000002160f7220 */ /* 0x000fe20000400000 */
[-C--:B------:R-:W-:Y:S01]  /*89a0*/  FFMA R21, R13, R0.reuse, R12 ;  /* 0x000000000d157223 */ /* 0x080fe2000000000c */
[--C-:B------:R-:W-:Y:S02]  /*89b0*/  HADD2.F32 R13, -RZ, R5.reuse.H1_H1 ;  /* 0x30000005ff0d7230 */ /* 0x100fe40000004100 */
[----:B------:R-:W-:Y:S01]  /*89c0*/  FFMA R22, R14, R0, R15 ;  /* 0x000000000e167223 */ /* 0x000fe2000000000f */
[----:B------:R-:W-:Y:S01]  /*89d0*/  FMUL R12, R19, R2 ;  /* 0x00000002130c7220 */ /* 0x000fe20000400000 */
[----:B------:R-:W-:-:S02]  /*89e0*/  HADD2.F32 R14, -RZ, R5.H0_H0 ;  /* 0x20000005ff0e7230 */ /* 0x000fc40000004100 */
[----:B------:R-:W-:Y:S01]  /*89f0*/  FMUL R15, R20, R2 ;  /* 0x00000002140f7220 */ /* 0x000fe20000400000 */
[-C--:B------:R-:W-:Y:S01]  /*8a00*/  FFMA R19, R13, R0.reuse, R12 ;  /* 0x000000000d137223 */ /* 0x080fe2000000000c */
[--C-:B------:R-:W-:Y:S02]  /*8a10*/  HADD2.F32 R13, -RZ, R6.reuse.H1_H1 ;  /* 0x30000006ff0d7230 */ /* 0x100fe40000004100 */
[----:B------:R-:W-:Y:S01]  /*8a20*/  FFMA R20, R14, R0, R15 ;  /* 0x000000000e147223 */ /* 0x000fe2000000000f */
[-C--:B------:R-:W-:Y:S01]  /*8a30*/  FMUL R12, R159, R2.reuse ;  /* 0x000000029f0c7220 */ /* 0x080fe20000400000 */
[----:B------:R-:W-:Y:S02]  /*8a40*/  HADD2.F32 R14, -RZ, R6.H0_H0 ;  /* 0x20000006ff0e7230 */ /* 0x000fe40000004100 */
[----:B------:R-:W-:Y:S01]  /*8a50*/  FMUL R15, R160, R2 ;  /* 0x00000002a00f7220 */ /* 0x000fe20000400000 */
[----:B------:R-:W-:Y:S01]  /*8a60*/  FFMA R17, R13, R0, R12 ;  /* 0x000000000d117223 */ /* 0x000fe2000000000c */
[----:B------:R-:W-:-:S02]  /*8a70*/  HADD2.F32 R13, -RZ, R7.H0_H0 ;  /* 0x20000007ff0d7230 */ /* 0x000fc40000004100 */
[----:B------:R-:W-:Y:S01]  /*8a80*/  FFMA R18, R14, R0, R15 ;  /* 0x000000000e127223 */ /* 0x000fe2000000000f */
[----:B------:R-:W-:Y:S02]  /*8a90*/  HADD2.F32 R12, -RZ, R7.H1_H1 ;  /* 0x30000007ff0c7230 */ /* 0x000fe40000004100 */
[-C--:B------:R-:W-:Y:S01]  /*8aa0*/  FMUL R14, R158, R2.reuse ;  /* 0x000000029e0e7220 */ /* 0x080fe20000400000 */
[----:B------:R-:W-:Y:S01]  /*8ab0*/  FMUL R15, R153, R2 ;  /* 0x00000002990f7220 */ /* 0x000fe20000400000 */
[----:B------:R-:W-:Y:S02]  /*8ac0*/  IMAD.MOV.U32 R153, RZ, RZ, R16 ;  /* 0x000000ffff997224 */ /* 0x000fe400078e0010 */
[-C--:B------:R-:W-:Y:S01]  /*8ad0*/  FFMA R16, R13, R0.reuse, R14 ;  /* 0x000000000d107223 */ /* 0x080fe2000000000e */
[----:B------:R-:W-:Y:S01]  /*8ae0*/  FFMA R15, R12, R0, R15 ;  /* 0x000000000c0f7223 */ /* 0x000fe2000000000f */
[----:B------:R-:W-:Y:S02]  /*8af0*/  F2FP.F16.F32.PACK_AB R12, R21, R22 ;  /* 0x00000016150c723e */ /* 0x000fe400000000ff */
[----:B------:R-:W-:-:S02]  /*8b00*/  F2FP.F16.F32.PACK_AB R13, R19, R20 ;  /* 0x00000014130d723e */ /* 0x000fc400000000ff */
[----:B------:R-:W-:Y:S02]  /*8b10*/  F2FP.F16.F32.PACK_AB R14, R17, R18 ;  /* 0x00000012110e723e */ /* 0x000fe400000000ff */
[----:B------:R-:W-:Y:S02]  /*8b20*/  F2FP.F16.F32.PACK_AB R15, R15, R16 ;  /* 0x000000100f0f723e */ /* 0x000fe400000000ff */
[----:B------:R-:W-:-:S03]  /*8b30*/  ISETP.NE.AND P2, PT, R153, RZ, PT ;  /* 0x000000ff9900720c */ /* 0x000fc60003f45270 */
[----:B------:R1:W-:Y:S01]  /*8b40*/  STSM.16.MT88.4 [R3+0x30800], R12 ;  /* 0x0308000c03007844 */ /* 0x0003e20000004200 */
[----:B------:R-:W-:Y:S01]  /*8b50*/  @!PT LDS RZ, [RZ] ;  /* 0x00000000fffff984 */ /* 0x000fe20000000800 */
[----:B------:R-:W-:Y:S01]  /*8b60*/  @!PT LDS RZ, [RZ] ;  /* 0x00000000fffff984 */ /* 0x000fe20000000800 */
[----:B------:R-:W-:Y:S01]  /*8b70*/  @!PT LDS RZ, [RZ] ;  /* 0x00000000fffff984 */ /* 0x000fe20000000800 */
[----:B------:R-:W-:Y:S01]  /*8b80*/  @!PT LDS RZ, [RZ] ;  /* 0x00000000fffff984 */ /* 0x000fe20000000800 */
[----:B------:R2:W-:Y:S06]  /*8b90*/  MEMBAR.ALL.CTA ;  /* 0x0000000000007992 */ /* 0x0005ec0000008000 */
[----:B--2---:R-:W2:Y:S02]  /*8ba0*/  FENCE.VIEW.ASYNC.S ;  /* 0x00000000000073c6 */ /* 0x004ea40000000000 */
[----:B--2---:R-:W-:Y:S06]  /*8bb0*/  BAR.SYNC.DEFER_BLOCKING 0x1, 0x100 ;  /* 0x0044000000007b1d */ /* 0x004fec0000010000 */
[----:B------:R-:W-:Y:S05]  /*8bc0*/  @!P2 BRA `(.L_x_61) ;  /* 0x000000000020a947 */ /* 0x000fea0003800000 */
[----:B------:R-:W-:Y:S02]  /*8bd0*/  UIADD3 UR44, UR43, 0x30000, URZ ;  /* 0x000300002b2c7890 */ /* 0x000fe4000fffe03f */
[----:B------:R-:W-:Y:S02]  /*8be0*/  UIADD3 UR5, UR45, 0x40, URZ ;  /* 0x000000402d057890 */ /* 0x000fe4000fffe03f */
[----:B------:R-:W-:Y:S01]  /*8bf0*/  UIADD3 UR4, UR43, 0x31000, URZ ;  /* 0x000310002b047890 */ /* 0x000fe2000fffe03f */
[----:B------:R-:W-:-:S04]  /*8c00*/  UMOV UR6, UR46 ;  /* 0x0000002e00067c82 */ /* 0x000fc80008000000 */
[----:B------:R2:W-:Y:S04]  /*8c10*/  UTMASTG.2D [UR44], [UR58] ;  /* 0x0000002c3a0073b5 */ /* 0x0005e80008008000 */
[----:B------:R2:W-:Y:S01]  /*8c20*/  UTMASTG.2D [UR4], [UR58] ;  /* 0x000000043a0073b5 */ /* 0x0005e20008008000 */
[----:B------:R0:W-:Y:S01]  /*8c30*/  UTMACMDFLUSH ;  /* 0x00000000000079b7 */ /* 0x0001e20000000000 */
[----:B--2---:R-:W-:-:S04]  /*8c40*/  DEPBAR.LE SB0, 0x1 ;  /* 0x000080400000791a */ /* 0x004fc80000000000 */
.L_x_61:
[----:B------:R-:W-:Y:S05]  /*8c50*/  BSYNC B0 ;  /* 0x0000000000007941 */ /* 0x000fea0003800000 */
.L_x_60:
[----:B------:R-:W-:Y:S01]  /*8c60*/  BAR.SYNC.DEFER_BLOCKING 0x1, 0x100 ;  /* 0x0044000000007b1d */ /* 0x000fe20000010000 */
[----:B------:R-:W-:-:S13]  /*8c70*/  ISETP.NE.AND P3, PT, RZ, UR36, PT ;  /* 0x00000024ff007c0c */ /* 0x000fda000bf65270 */
[----:B------:R-:W-:Y:S05]  /*8c80*/  @!P3 BRA `(.L_x_62) ;  /* 0x000000000024b947 */ /* 0x000fea0003800000 */
[----:B------:R-:W-:Y:S05]  /*8c90*/  @!P1 BRA `(.L_x_63) ;  /* 0x0000000000049947 */ /* 0x000fea0003800000 */
[----:B------:R-:W-:Y:S01]  /*8ca0*/  BPT.TRAP 0x1 ;  /* 0x000000040000795c */ /* 0x000fe20000300000 */
.L_x_63:
[----:B------:R-:W-:Y:S02]  /*8cb0*/  ULEA UR4, UR60, UR43, 0x3 ;  /* 0x0000002b3c047291 */ /* 0x000fe4000f8e183f */
[----:B------:R-:W-:Y:S02]  /*8cc0*/  UIADD3 UR60, UR60, 0x1, URZ ;  /* 0x000000013c3c7890 */ /* 0x000fe4000fffe03f */
[----:B------:R-:W-:Y:S02]  /*8cd0*/  UIADD3 UR4, UR4, 0x38500, URZ ;  /* 0x0003850004047890 */ /* 0x000fe4000fffe03f */
[----:B------:R-:W-:Y:S02]  /*8ce0*/  UISETP.NE.AND UP0, UPT, UR60, 0x4, UPT ;  /* 0x000000043c00788c */ /* 0x000fe4000bf05270 */
[----:B------:R-:W-:Y:S02]  /*8cf0*/  UPRMT UR4, UR42, 0x654, UR4 ;  /* 0x000006542a047896 */ /* 0x000fe40008000004 */
[----:B------:R-:W-:-:S07]  /*8d00*/  USEL UR60, UR60, URZ, UP0 ;  /* 0x0000003f3c3c7287 */ /* 0x000fce0008000000 */
[----:B------:R-:W-:Y:S05]  /*8d10*/  SYNCS.ARRIVE.TRANS64.RED.A1T0 RZ, [UR4], RZ ;  /* 0x000000ffffff79a7 */ /* 0x000fea0008100404 */
.L_x_62:
[----:B------:R-:W-:Y:S05]  /*8d20*/  @!P1 BRA `(.L_x_64) ;  /* 0x0000000000049947 */ /* 0x000fea0003800000 */
[----:B------:R-:W-:Y:S01]  /*8d30*/  BPT.TRAP 0x1 ;  /* 0x000000040000795c */ /* 0x000fe20000300000 */
.L_x_64:
[----:B------:R-:W2:Y:S02]  /*8d40*/  SYNCS.PHASECHK.TRANS64.TRYWAIT P3, [UR43+0x384e8], R157 ;  /* 0x0384e89dff0075a7 */ /* 0x000ea4000806016b */
[----:B--2---:R-:W-:Y:S05]  /*8d50*/  @!P3 BRA `(.L_x_65) ;  /* 0x000000d4002cb947 */ /* 0x004fea0003800000 */
.L_x_357:
[----:B------:R-:W-:Y:S05]  /*8d60*/  @P0 WARPSYNC.ALL ;  /* 0x0000000000000948 */ /* 0x000fea0003800000 */
[----:B------:R-:W2:Y:S01]  /*8d70*/  @P0 LDSM.16.MT88.4 R8, [R3+0x32000] ;  /* 0x032000000308083b */ /* 0x000ea20000004200 */
[-C--:B------:R-:W-:Y:S01]  /*8d80*/  FMUL R28, R28, R2.reuse ;  /* 0x000000021c1c7220 */ /* 0x080fe20000400000 */
[-C--:B------:R-:W-:Y:S01]  /*8d90*/  FMUL R29, R29, R2.reuse ;  /* 0x000000021d1d7220 */ /* 0x080fe20000400000 */
[-C--:B------:R-:W-:Y:S01]  /*8da0*/  FMUL R24, R24, R2.reuse ;  /* 0x0000000218187220 */ /* 0x080fe20000400000 */
[----:B------:R-:W3:Y:S01]  /*8db0*/  @P0 LDSM.16.MT88.4 R4, [R3+0x32800] ;  /* 0x032800000304083b */ /* 0x000ee20000004200 */
[-C--:B------:R-:W-:Y:S01]  /*8dc0*/  FMUL R26, R26, R2.reuse ;  /* 0x000000021a1a7220 */ /* 0x080fe20000400000 */
[-C--:B------:R-:W-:Y:S01]  /*8dd0*/  FMUL R30, R30, R2.reuse ;  /* 0x000000021e1e7220 */ /* 0x080fe20000400000 */
[-C--:B------:R-:W-:Y:S01]  /*8de0*/  FMUL R25, R25, R2.reuse ;  /* 0x0000000219197220 */ /* 0x080fe20000400000 */
[-C--:B------:R-:W-:Y:S01]  /*8df0*/  FMUL R27, R27, R2.reuse ;  /* 0x000000021b1b7220 */ /* 0x080fe20000400000 */
[-C--:B-1----:R-:W-:Y:S01]  /*8e00*/  FMUL R15, R31, R2.reuse ;  /* 0x000000021f0f7220 */ /* 0x082fe20000400000 */
[----:B------:R-:W-:Y:S05]  /*8e10*/  WARPSYNC.ALL ;  /* 0x0000000000007948 */ /* 0x000fea0003800000 */
[-C--:B------:R-:W-:Y:S01]  /*8e20*/  FMUL R32, R32, R2.reuse ;  /* 0x0000000220207220 */ /* 0x080fe20000400000 */
[-C--:B------:R-:W-:Y:S01]  /*8e30*/  FMUL R33, R33, R2.reuse ;  /* 0x0000000221217220 */ /* 0x080fe20000400000 */
[-C--:B------:R-:W-:Y:S01]  /*8e40*/  FMUL R34, R34, R2.reuse ;  /* 0x0000000222227220 */ /* 0x080fe20000400000 */
[-C--:B------:R-:W-:Y:S01]  /*8e50*/  FMUL R35, R35, R2.reuse ;  /* 0x0000000223237220 */ /* 0x080fe20000400000 */
[-C--:B------:R-:W-:Y:S01]  /*8e60*/  FMUL R36, R36, R2.reuse ;  /* 0x0000000224247220 */ /* 0x080fe20000400000 */
[-C--:B------:R-:W-:Y:S01]  /*8e70*/  FMUL R37, R37, R2.reuse ;  /* 0x0000000225257220 */ /* 0x080fe20000400000 */
[-C--:B------:R-:W-:Y:S01]  /*8e80*/  FMUL R38, R38, R2.reuse ;  /* 0x0000000226267220 */ /* 0x080fe20000400000 */
[----:B------:R-:W-:Y:S01]  /*8e90*/  FMUL R39, R39, R2 ;  /* 0x0000000227277220 */ /* 0x000fe20000400000 */
[----:B------:R-:W-:Y:S01]  /*8ea0*/  BSSY B0, `(.L_x_66) ;  /* 0x000003d000007945 */ /* 0x000fe20003800000 */
[----:B--2---:R-:W-:-:S02]  /*8eb0*/  HADD2.F32 R14, -RZ, R10.H0_H0 ;  /* 0x2000000aff0e7230 */ /* 0x004fc40000004100 */
[----:B------:R-:W-:Y:S02]  /*8ec0*/  HADD2.F32 R12, -RZ, R8.H0_H0 ;  /* 0x20000008ff0c7230 */ /* 0x000fe40000004100 */
[--C-:B------:R-:W-:Y:S02]  /*8ed0*/  HADD2.F32 R13, -RZ, R9.reuse.H0_H0 ;  /* 0x20000009ff0d7230 */ /* 0x100fe40000004100 */
[-C--:B------:R-:W-:Y:S01]  /*8ee0*/  FFMA R28, R14, R0.reuse, R28 ;  /* 0x000000000e1c7223 */ /* 0x080fe2000000001c */
[----:B------:R-:W-:Y:S02]  /*8ef0*/  HADD2.F32 R14, -RZ, R10.H1_H1 ;  /* 0x3000000aff0e7230 */ /* 0x000fe40000004100 */
[-C--:B------:R-:W-:Y:S01]  /*8f00*/  FFMA R24, R12, R0.reuse, R24 ;  /* 0x000000000c187223 */ /* 0x080fe20000000018 */
[----:B------:R-:W-:Y:S02]  /*8f10*/  HADD2.F32 R12, -RZ, R8.H1_H1 ;  /* 0x30000008ff0c7230 */ /* 0x000fe40000004100 */
[----:B------:R-:W-:Y:S01]  /*8f20*/  FFMA R26, R13, R0, R26 ;  /* 0x000000000d1a7223 */ /* 0x000fe2000000001a */
[----:B------:R-:W-:-:S02]  /*8f30*/  HADD2.F32 R13, -RZ, R9.H1_H1 ;  /* 0x30000009ff0d7230 */ /* 0x000fc40000004100 */
[-C--:B------:R-:W-:Y:S01]  /*8f40*/  FFMA R29, R14, R0.reuse, R29 ;  /* 0x000000000e1d7223 */ /* 0x080fe2000000001d */
[--C-:B------:R-:W-:Y:S02]  /*8f50*/  HADD2.F32 R14, -RZ, R11.reuse.H0_H0 ;  /* 0x2000000bff0e7230 */ /* 0x100fe40000004100 */
[-C--:B------:R-:W-:Y:S01]  /*8f60*/  FFMA R12, R12, R0.reuse, R25 ;  /* 0x000000000c0c7223 */ /* 0x080fe20000000019 */
[-C--:B------:R-:W-:Y:S02]  /*8f70*/  FFMA R13, R13, R0.reuse, R27 ;  /* 0x000000000d0d7223 */ /* 0x080fe4000000001b */
[----:B------:R-:W-:Y:S01]  /*8f80*/  FFMA R30, R14, R0, R30 ;  /* 0x000000000e1e7223 */ /* 0x000fe2000000001e */
[----:B------:R-:W-:Y:S01]  /*8f90*/  HADD2.F32 R14, -RZ, R11.H1_H1 ;  /* 0x3000000bff0e7230 */ /* 0x000fe20000004100 */
[----:B------:R-:W-:Y:S02]  /*8fa0*/  F2FP.F16.F32.PACK_AB R12, R12, R24 ;  /* 0x000000180c0c723e */ /* 0x000fe400000000ff */
[----:B------:R-:W-:-:S02]  /*8fb0*/  F2FP.F16.F32.PACK_AB R13, R13, R26 ;  /* 0x0000001a0d0d723e */ /* 0x000fc400000000ff */
[----:B------:R-:W-:Y:S01]  /*8fc0*/  FFMA R15, R14, R0, R15 ;  /* 0x000000000e0f7223 */ /* 0x000fe2000000000f */
[----:B------:R-:W-:-:S04]  /*8fd0*/  F2FP.F16.F32.PACK_AB R14, R29, R28 ;  /* 0x0000001c1d0e723e */ /* 0x000fc800000000ff */
[----:B------:R-:W-:-:S05]  /*8fe0*/  F2FP.F16.F32.PACK_AB R15, R15, R30 ;  /* 0x0000001e0f0f723e */ /* 0x000fca00000000ff */
[----:B------:R3:W-:Y:S02]  /*8ff0*/  STSM.16.MT88.4 [R3+0x32000], R12 ;  /* 0x0320000c03007844 */ /* 0x0007e40000004200 */
[--C-:B---3--:R-:W-:Y:S02]  /*9000*/  HADD2.F32 R13, -RZ, R4.reuse.H0_H0 ;  /* 0x20000004ff0d7230 */ /* 0x108fe40000004100 */
[----:B------:R-:W-:-:S03]  /*9010*/  HADD2.F32 R12, -RZ, R4.H1_H1 ;  /* 0x30000004ff0c7230 */ /* 0x000fc60000004100 */
[-C--:B------:R-:W-:Y:S01]  /*9020*/  FFMA R32, R13, R0.reuse, R32 ;  /* 0x000000000d207223 */ /* 0x080fe20000000020 */
[--C-:B------:R-:W-:Y:S02]  /*9030*/  HADD2.F32 R13, -RZ, R5.reuse.H0_H0 ;  /* 0x20000005ff0d7230 */ /* 0x100fe40000004100 */
[-C--:B------:R-:W-:Y:S01]  /*9040*/  FFMA R33, R12, R0.reuse, R33 ;  /* 0x000000000c217223 */ /* 0x080fe20000000021 */
[----:B------:R-:W-:Y:S02]  /*9050*/  HADD2.F32 R12, -RZ, R5.H1_H1 ;  /* 0x30000005ff0c7230 */ /* 0x000fe40000004100 */
[-C--:B------:R-:W-:Y:S01]  /*9060*/  FFMA R34, R13, R0.reuse, R34 ;  /* 0x000000000d227223 */ /* 0x080fe20000000022 */
[--C-:B------:R-:W-:Y:S02]  /*9070*/  HADD2.F32 R13, -RZ, R6.reuse.H0_H0 ;  /* 0x20000006ff0d7230 */ /* 0x100fe40000004100 */
[----:B------:R-:W-:Y:S01]  /*9080*/  FFMA R35, R12, R0, R35 ;  /* 0x000000000c237223 */ /* 0x000fe20000000023 */
[----:B------:R-:W-:-:S02]  /*9090*/  HADD2.F32 R12, -RZ, R6.H1_H1 ;  /* 0x30000006ff0c7230 */ /* 0x000fc40000004100 */
[-C--:B------:R-:W-:Y:S01]  /*90a0*/  FFMA R36, R13, R0.reuse, R36 ;  /* 0x000000000d247223 */ /* 0x080fe20000000024 */
[--C-:B------:R-:W-:Y:S02]  /*90b0*/  HADD2.F32 R13, -RZ, R7.reuse.H0_H0 ;  /* 0x20000007ff0d7230 */ /* 0x100fe40000004100 */
[-C--:B------:R-:W-:Y:S01]  /*90c0*/  FFMA R14, R12, R0.reuse, R37 ;  /* 0x000000000c0e7223 */ /* 0x080fe20000000025 */
[----:B------:R-:W-:Y:S02]  /*90d0*/  HADD2.F32 R12, -RZ, R7.H1_H1 ;  /* 0x30000007ff0c7230 */ /* 0x000fe40000004100 */
[----:B------:R-:W-:Y:S01]  /*90e0*/  FFMA R38, R13, R0, R38 ;  /* 0x000000000d267223 */ /* 0x000fe20000000026 */
[----:B------:R-:W-:Y:S02]  /*90f0*/  F2FP.F16.F32.PACK_AB R13, R35, R34 ;  /* 0x00000022230d723e */ /* 0x000fe400000000ff */
[----:B------:R-:W-:Y:S01]  /*9100*/  FFMA R15, R12, R0, R39 ;  /* 0x000000000c0f7223 */ /* 0x000fe20000000027 */
[----:B------:R-:W-:-:S02]  /*9110*/  F2FP.F16.F32.PACK_AB R12, R33, R32 ;  /* 0x00000020210c723e */ /* 0x000fc400000000ff */
[----:B------:R-:W-:Y:S02]  /*9120*/  F2FP.F16.F32.PACK_AB R14, R14, R36 ;  /* 0x000000240e0e723e */ /* 0x000fe400000000ff */
[----:B------:R-:W-:-:S05]  /*9130*/  F2FP.F16.F32.PACK_AB R15, R15, R38 ;  /* 0x000000260f0f723e */ /* 0x000fca00000000ff */
        /* <DEDUP_REMOVED lines=11> */
[----:B------:R-:W-:Y:S02]  /*91f0*/  UIADD3 UR9, UR45, 0xc0, URZ ;  /* 0x000000c02d097890 */ /* 0x000fe4000fffe03f */
[----:B------:R-:W-:Y:S01]  /*9200*/  UIADD3 UR8, UR43, 0x33000, URZ ;  /* 0x000330002b087890 */ /* 0x000fe2000fffe03f */
[----:B------:R-:W-:Y:S01]  /*9210*/  UMOV UR6, UR46 ;  /* 0x0000002e00067c82 */ /* 0x000fe20008000000 */
[----:B------:R-:W-:-:S03]  /*9220*/  UMOV UR10, UR46 ;  /* 0x0000002e000a7c82 */ /* 0x000fc60008000000 */
[----:B------:R2:W-:Y:S04]  /*9230*/  UTMASTG.2D [UR4], [UR58] ;  /* 0x000000043a0073b5 */ /* 0x0005e80008008000 */
[----:B------:R2:W-:Y:S01]  /*9240*/  UTMASTG.2D [UR8], [UR58] ;  /* 0x000000083a0073b5 */ /* 0x0005e20008008000 */
[----:B------:R0:W-:Y:S01]  /*9250*/  UTMACMDFLUSH ;  /* 0x00000000000079b7 */ /* 0x0001e20000000000 */
[----:B--2---:R-:W-:-:S04]  /*9260*/  DEPBAR.LE SB0, 0x1 ;  /* 0x000080400000791a */ /* 0x004fc80000000000 */
.L_x_67:
[----:B------:R-:W-:Y:S05]  /*9270*/  BSYNC B0 ;  /* 0x0000000000007941 */ /* 0x000fea0003800000 */
.L_x_66:
[----:B------:R-:W-:Y:S06]  /*9280*/  BAR.SYNC.DEFER_BLOCKING 0x1, 0x100 ;  /* 0x0044000000007b1d */ /* 0x000fec0000010000 */
[----:B------:R-:W-:Y:S05]  /*9290*/  @!P1 BRA `(.L_x_68) ;  /* 0x0000000000049947 */ /* 0x000fea0003800000 */
[----:B------:R-:W-:Y:S01]  /*92a0*/  BPT.TRAP 0x1 ;  /* 0x000000040000795c */ /* 0x000fe20000300000 */
.L_x_68:
[----:B------:R-:W-:-:S04]  /*92b0*/  ULEA UR4, UR60, UR43, 0x3 ;  /* 0x0000002b3c047291 */ /* 0x000fc8000f8e183f */
[----:B------:R-:W-:-:S04]  /*92c0*/  UIADD3 UR4, UR4, 0x38500, URZ ;  /* 0x0003850004047890 */ /* 0x000fc8000fffe03f */
[----:B------:R-:W-:-:S09]  /*92d0*/  UPRMT UR4, UR42, 0x654, UR4 ;  /* 0x000006542a047896 */ /* 0x000fd20008000004 */
[----:B------:R-:W-:Y:S01]  /*92e0*/  SYNCS.ARRIVE.TRANS64.RED.A1T0 RZ, [UR4], RZ ;  /* 0x000000ffffff79a7 */ /* 0x000fe20008100404 */
[----:B------:R-:W-:Y:S05]  /*92f0*/  @!P1 BRA `(.L_x_69) ;  /* 0x0000000000049947 */ /* 0x000fea0003800000 */
[----:B------:R-:W-:Y:S01]  /*9300*/  BPT.TRAP 0x1 ;  /* 0x000000040000795c */ /* 0x000fe20000300000 */
.L_x_69:
[----:B------:R-:W2:Y:S02]  /*9310*/  SYNCS.PHASECHK.TRANS64.TRYWAIT P3, [UR43+0x384f0], R157 ;  /* 0x0384f09dff0075a7 */ /* 0x000ea4000806016b */
[----:B--2---:R-:W-:Y:S05]  /*9320*/  @!P3 BRA `(.L_x_70) ;  /* 0x000000cc00d0b947 */ /* 0x004fea0003800000 */
.L_x_358:
[----:B-1----:R-:W2:Y:S04]  /*9330*/  LDL.LU R12, [R1+0x40] ;  /* 0x00004000010c7983 */ /* 0x002ea80000300800 */
[----:B------:R-:W3:Y:S04]  /*9340*/  LDL.LU R30, [R1+0x44] ;  /* 0x00004400011e7983 */ /* 0x000ee80000300800 */
[----:B------:R-:W4:Y:S04]  /*9350*/  LDL.LU R15, [R1+0x48] ;  /* 0x00004800010f7983 */ /* 0x000f280000300800 */
[----:B------:R-:W5:Y:S04]  /*9360*/  LDL.LU R29, [R1+0x4c] ;  /* 0x00004c00011d7983 */ /* 0x000f680000300800 */
        /* <DEDUP_REMOVED lines=11> */
[----:B------:R-:W5:Y:S01]  /*9420*/  LDL.LU R20, [R1+0x7c] ;  /* 0x00007c0001147983 */ /* 0x000f620000300800 */
[----:B------:R-:W-:Y:S05]  /*9430*/  @P0 WARPSYNC.ALL ;  /* 0x0000000000000948 */ /* 0x000fea0003800000 */
[----:B------:R-:W1:Y:S04]  /*9440*/  @P0 LDSM.16.MT88.4 R8, [R3+0x34000] ;  /* 0x034000000308083b */ /* 0x000e680000004200 */
[----:B------:R-:W5:Y:S01]  /*9450*/  @P0 LDSM.16.MT88.4 R4, [R3+0x34800] ;  /* 0x034800000304083b */ /* 0x000f620000004200 */
[----:B------:R-:W-:Y:S05]  /*9460*/  WARPSYNC.ALL ;  /* 0x0000000000007948 */ /* 0x000fea0003800000 */
[----:B------:R-:W-:Y:S01]  /*9470*/  BSSY B0, `(.L_x_71) ;  /* 0x000004d000007945 */ /* 0x000fe20003800000 */
[----:B--2---:R-:W-:Y:S01]  /*9480*/  FMUL R13, R12, R2 ;  /* 0x000000020c0d7220 */ /* 0x004fe20000400000 */
[----:B-1----:R-:W-:-:S05]  /*9490*/  HADD2.F32 R12, -RZ, R8.H0_H0 ;  /* 0x20000008ff0c7230 */ /* 0x002fca0000004100 */
[----:B------:R-:W-:Y:S01]  /*94a0*/  FFMA R14, R12, R0, R13 ;  /* 0x000000000c0e7223 */ /* 0x000fe2000000000d */
[----:B------:R-:W-:Y:S02]  /*94b0*/  HADD2.F32 R12, -RZ, R8.H1_H1 ;  /* 0x30000008ff0c7230 */ /* 0x000fe40000004100 */
[----:B---3--:R-:W-:-:S04]  /*94c0*/  FMUL R13, R30, R2 ;  /* 0x000000021e0d7220 */ /* 0x008fc80000400000 */
[----:B------:R-:W-:Y:S01]  /*94d0*/  FFMA R12, R12, R0, R13 ;  /* 0x000000000c0c7223 */ /* 0x000fe2000000000d */
[----:B------:R-:W-:-:S04]  /*94e0*/  HADD2.F32 R13, -RZ, R9.H0_H0 ;  /* 0x20000009ff0d7230 */ /* 0x000fc80000004100 */
[----:B------:R-:W-:Y:S01]  /*94f0*/  F2FP.F16.F32.PACK_AB R12, R12, R14 ;  /* 0x0000000e0c0c723e */ /* 0x000fe200000000ff */
[----:B----4-:R-:W-:-:S04]  /*9500*/  FMUL R14, R15, R2 ;  /* 0x000000020f0e7220 */ /* 0x010fc80000400000 */
[----:B------:R-:W-:Y:S01]  /*9510*/  FFMA R15, R13, R0, R14 ;  /* 0x000000000d0f7223 */ /* 0x000fe2000000000e */
[----:B------:R-:W-:Y:S02]  /*9520*/  HADD2.F32 R13, -RZ, R9.H1_H1 ;  /* 0x30000009ff0d7230 */ /* 0x000fe40000004100 */
[----:B-----5:R-:W-:-:S04]  /*9530*/  FMUL R14, R29, R2 ;  /* 0x000000021d0e7220 */ /* 0x020fc80000400000 */
[----:B------:R-:W-:Y:S01]  /*9540*/  FFMA R13, R13, R0, R14 ;  /* 0x000000000d0d7223 */ /* 0x000fe2000000000e */
[----:B------:R-:W-:Y:S02]  /*9550*/  HADD2.F32 R14, -RZ, R10.H0_H0 ;  /* 0x2000000aff0e7230 */ /* 0x000fe40000004100 */
[-C--:B------:R-:W-:Y:S02]  /*9560*/  FMUL R19, R19, R2.reuse ;  /* 0x0000000213137220 */ /* 0x080fe40000400000 */
[----:B------:R-:W-:Y:S01]  /*9570*/  F2FP.F16.F32.PACK_AB R13, R13, R15 ;  /* 0x0000000f0d0d723e */ /* 0x000fe200000000ff */
[----:B------:R-:W-:-:S04]  /*9580*/  FMUL R15, R18, R2 ;  /* 0x00000002120f7220 */ /* 0x000fc80000400000 */
[----:B------:R-:W-:Y:S01]  /*9590*/  FFMA R18, R14, R0, R15 ;  /* 0x000000000e127223 */ /* 0x000fe2000000000f */
[----:B------:R-:W-:Y:S02]  /*95a0*/  HADD2.F32 R14, -RZ, R10.H1_H1 ;  /* 0x3000000aff0e7230 */ /* 0x000fe40000004100 */
[----:B------:R-:W-:-:S04]  /*95b0*/  FMUL R15, R17, R2 ;  /* 0x00000002110f7220 */ /* 0x000fc80000400000 */
[----:B------:R-:W-:Y:S01]  /*95c0*/  FFMA R17, R14, R0, R15 ;  /* 0x000000000e117223 */ /* 0x000fe2000000000f */
[----:B------:R-:W-:Y:S02]  /*95d0*/  HADD2.F32 R14, -RZ, R11.H0_H0 ;  /* 0x2000000bff0e7230 */ /* 0x000fe40000004100 */
[----:B------:R-:W-:-:S04]  /*95e0*/  FMUL R15, R16, R2 ;  /* 0x00000002100f7220 */ /* 0x000fc80000400000 */
[----:B------:R-:W-:Y:S01]  /*95f0*/  FFMA R16, R14, R0, R15 ;  /* 0x000000000e107223 */ /* 0x000fe2000000000f */
[----:B------:R-:W-:Y:S02]  /*9600*/  HADD2.F32 R14, -RZ, R11.H1_H1 ;  /* 0x3000000bff0e7230 */ /* 0x000fe40000004100 */
[----:B------:R-:W-:-:S04]  /*9610*/  FMUL R15, R28, R2 ;  /* 0x000000021c0f7220 */ /* 0x000fc80000400000 */
[----:B------:R-:W-:Y:S01]  /*9620*/  FFMA R15, R14, R0, R15 ;  /* 0x000000000e0f7223 */ /* 0x000fe2000000000f */
[----:B------:R-:W-:Y:S01]  /*9630*/  F2FP.F16.F32.PACK_AB R14, R17, R18 ;  /* 0x00000012110e723e */ /* 0x000fe200000000ff */
[--C-:B------:R-:W-:Y:S02]  /*9640*/  HADD2.F32 R18, -RZ, R6.reuse.H0_H0 ;  /* 0x20000006ff127230 */ /* 0x100fe40000004100 */
[----:B------:R-:W-:Y:S01]  /*9650*/  HADD2.F32 R17, -RZ, R6.H1_H1 ;  /* 0x30000006ff117230 */ /* 0x000fe20000004100 */
[----:B------:R-:W-:Y:S01]  /*9660*/  F2FP.F16.F32.PACK_AB R15, R15, R16 ;  /* 0x000000100f0f723e */ /* 0x000fe200000000ff */
[----:B------:R-:W-:-:S04]  /*9670*/  HADD2.F32 R16, -RZ, R5.H0_H0 ;  /* 0x20000005ff107230 */ /* 0x000fc80000004100 */
[----:B------:R1:W-:Y:S02]  /*9680*/  STSM.16.MT88.4 [R3+0x34000], R12 ;  /* 0x0340000c03007844 */ /* 0x0003e40000004200 */
[--C-:B-1----:R-:W-:Y:S02]  /*9690*/  HADD2.F32 R14, -RZ, R4.reuse.H0_H0 ;  /* 0x20000004ff0e7230 */ /* 0x102fe40000004100 */
[----:B------:R-:W-:Y:S01]  /*96a0*/  FMUL R12, R27, R2 ;  /* 0x000000021b0c7220 */ /* 0x000fe20000400000 */
[----:B------:R-:W-:Y:S02]  /*96b0*/  HADD2.F32 R13, -RZ, R4.H1_H1 ;  /* 0x30000004ff0d7230 */ /* 0x000fe40000004100 */
[----:B------:R-:W-:Y:S02]  /*96c0*/  HADD2.F32 R15, -RZ, R5.H1_H1 ;  /* 0x30000005ff0f7230 */ /* 0x000fe40000004100 */
[----:B------:R-:W-:Y:S01]  /*96d0*/  FFMA R19, R14, R0, R19 ;  /* 0x000000000e137223 */ /* 0x000fe20000000013 */
[----:B------:R-:W-:Y:S01]  /*96e0*/  FMUL R14, R26, R2 ;  /* 0x000000021a0e7220 */ /* 0x000fe20000400000 */
[----:B------:R-:W-:Y:S01]  /*96f0*/  FFMA R12, R13, R0, R12 ;  /* 0x000000000d0c7223 */ /* 0x000fe2000000000c */
[----:B------:R-:W-:-:S02]  /*9700*/  FMUL R13, R25, R2 ;  /* 0x00000002190d7220 */ /* 0x000fc40000400000 */
[----:B------:R-:W-:Y:S01]  /*9710*/  FFMA R14, R16, R0, R14 ;  /* 0x00000000100e7223 */ /* 0x000fe2000000000e */
[----:B------:R-:W-:Y:S01]  /*9720*/  FMUL R16, R24, R2 ;  /* 0x0000000218107220 */ /* 0x000fe20000400000 */
[----:B------:R-:W-:Y:S01]  /*9730*/  FFMA R13, R15, R0, R13 ;  /* 0x000000000f0d7223 */ /* 0x000fe2000000000d */
[----:B------:R-:W-:Y:S01]  /*9740*/  FMUL R15, R22, R2 ;  /* 0x00000002160f7220 */ /* 0x000fe20000400000 */
[----:B------:R-:W-:Y:S01]  /*9750*/  F2FP.F16.F32.PACK_AB R12, R12, R19 ;  /* 0x000000130c0c723e */ /* 0x000fe200000000ff */
[----:B------:R-:W-:Y:S01]  /*9760*/  FFMA R16, R18, R0, R16 ;  /* 0x0000000012107223 */ /* 0x000fe20000000010 */
[----:B------:R-:W-:Y:S01]  /*9770*/  FMUL R18, R20, R2 ;  /* 0x0000000214127220 */ /* 0x000fe20000400000 */
[----:B------:R-:W-:Y:S01]  /*9780*/  FFMA R15, R17, R0, R15 ;  /* 0x00000000110f7223 */ /* 0x000fe2000000000f */
[----:B------:R-:W-:Y:S01]  /*9790*/  FMUL R17, R21, R2 ;  /* 0x0000000215117220 */ /* 0x000fe20000400000 */
[--C-:B------:R-:W-:Y:S01]  /*97a0*/  HADD2.F32 R21, -RZ, R7.reuse.H0_H0 ;  /* 0x20000007ff157230 */ /* 0x100fe20000004100 */
[----:B------:R-:W-:Y:S01]  /*97b0*/  F2FP.F16.F32.PACK_AB R13, R13, R14 ;  /* 0x0000000e0d0d723e */ /* 0x000fe200000000ff */
[----:B------:R-:W-:Y:S01]  /*97c0*/  HADD2.F32 R20, -RZ, R7.H1_H1 ;  /* 0x30000007ff147230 */ /* 0x000fe20000004100 */
[----:B------:R-:W-:-:S02]  /*97d0*/  F2FP.F16.F32.PACK_AB R14, R15, R16 ;  /* 0x000000100f0e723e */ /* 0x000fc400000000ff */
[-C--:B------:R-:W-:Y:S02]  /*97e0*/  FFMA R17, R21, R0.reuse, R17 ;  /* 0x0000000015117223 */ /* 0x080fe40000000011 */
[----:B------:R-:W-:-:S05]  /*97f0*/  FFMA R18, R20, R0, R18 ;  /* 0x0000000014127223 */ /* 0x000fca0000000012 */
        /* <DEDUP_REMOVED lines=20> */
.L_x_72:
[----:B------:R-:W-:Y:S05]  /*9940*/  BSYNC B0 ;  /* 0x0000000000007941 */ /* 0x000fea0003800000 */
.L_x_71:
[----:B------:R-:W-:Y:S06]  /*9950*/  BAR.SYNC.DEFER_BLOCKING 0x1, 0x100 ;  /* 0x0044000000007b1d */ /* 0x000fec0000010000 */
[----:B------:R-:W-:Y:S05]  /*9960*/  @!P1 BRA `(.L_x_73) ;  /* 0x0000000000049947 */ /* 0x000fea0003800000 */
[----:B------:R-:W-:Y:S01]  /*9970*/  BPT.TRAP 0x1 ;  /* 0x000000040000795c */ /* 0x000fe20000300000 */
.L_x_73:
[----:B------:R-:W-:-:S04]  /*9980*/  UIADD3 UR60, UR60, 0x1, URZ ;  /* 0x000000013c3c7890 */ /* 0x000fc8000fffe03f */
[----:B------:R-:W-:-:S04]  /*9990*/  UISETP.NE.AND UP0, UPT, UR60, 0x4, UPT ;  /* 0x000000043c00788c */ /* 0x000fc8000bf05270 */
[----:B------:R-:W-:-:S04]  /*99a0*/  USEL UR60, UR60, URZ, UP0 ;  /* 0x0000003f3c3c7287 */ /* 0x000fc80008000000 */
[----:B------:R-:W-:-:S04]  /*99b0*/  ULEA UR4, UR60, UR43, 0x3 ;  /* 0x0000002b3c047291 */ /* 0x000fc8000f8e183f */
[----:B------:R-:W-:-:S04]  /*99c0*/  UIADD3 UR4, UR4, 0x38500, URZ ;  /* 0x0003850004047890 */ /* 0x000fc8000fffe03f */
[----:B------:R-:W-:-:S09]  /*99d0*/  UPRMT UR4, UR42, 0x654, UR4 ;  /* 0x000006542a047896 */ /* 0x000fd20008000004 */
[----:B------:R-:W-:Y:S01]  /*99e0*/  SYNCS.ARRIVE.TRANS64.RED.A1T0 RZ, [UR4], RZ ;  /* 0x000000ffffff79a7 */ /* 0x000fe20008100404 */
[----:B------:R-:W-:Y:S05]  /*99f0*/  @!P1 BRA `(.L_x_74) ;  /* 0x0000000000049947 */ /* 0x000fea0003800000 */
[----:B------:R-:W-:Y:S01]  /*9a00*/  BPT.TRAP 0x1 ;  /* 0x000000040000795c */ /* 0x000fe20000300000 */
.L_x_74:
[----:B------:R-:W2:Y:S02]  /*9a10*/  SYNCS.PHASECHK.TRANS64.TRYWAIT P3, [UR43+0x384f8], R157 ;  /* 0x0384f89dff0075a7 */ /* 0x000ea4000806016b */
[----:B--2---:R-:W-:Y:S05]  /*9a20*/  @!P3 BRA `(.L_x_75) ;  /* 0x000000c80028b947 */ /* 0x004fea0003800000 */
.L_x_359:
[----:B------:R-:W-:Y:S05]  /*9a30*/  @P0 WARPSYNC.ALL ;  /* 0x0000000000000948 */ /* 0x000fea0003800000 */
[----:B------:R-:W2:Y:S01]  /*9a40*/  @P0 LDSM.16.MT88.4 R8, [R3+0x36000] ;  /* 0x036000000308083b */ /* 0x000ea20000004200 */
[-C--:B-1----:R-:W-:Y:S01]  /*9a50*/  FMUL R13, R40, R2.reuse ;  /* 0x00000002280d7220 */ /* 0x082fe20000400000 */
[-C--:B------:R-:W-:Y:S01]  /*9a60*/  FMUL R15, R42, R2.reuse ;  /* 0x000000022a0f7220 */ /* 0x080fe20000400000 */
[-C--:B------:R-:W-:Y:S01]  /*9a70*/  FMUL R17, R44, R2.reuse ;  /* 0x000000022c117220 */ /* 0x080fe20000400000 */
[----:B------:R-:W1:Y:S01]  /*9a80*/  @P0 LDSM.16.MT88.4 R4, [R3+0x36800] ;  /* 0x036800000304083b */ /* 0x000e620000004200 */
[-C--:B------:R-:W-:Y:S01]  /*9a90*/  FMUL R19, R46, R2.reuse ;  /* 0x000000022e137220 */ /* 0x080fe20000400000 */
[-C--:B------:R-:W-:Y:S01]  /*9aa0*/  FMUL R47, R47, R2.reuse ;  /* 0x000000022f2f7220 */ /* 0x080fe20000400000 */
[-C--:B------:R-:W-:Y:S01]  /*9ab0*/  FMUL R49, R49, R2.reuse ;  /* 0x0000000231317220 */ /* 0x080fe20000400000 */
[----:B------:R-:W-:Y:S05]  /*9ac0*/  WARPSYNC.ALL ;  /* 0x0000000000007948 */ /* 0x000fea0003800000 */
[-C--:B------:R-:W-:Y:S01]  /*9ad0*/  FMUL R51, R51, R2.reuse ;  /* 0x0000000233337220 */ /* 0x080fe20000400000 */
[-C--:B------:R-:W-:Y:S01]  /*9ae0*/  FMUL R53, R53, R2.reuse ;  /* 0x0000000235357220 */ /* 0x080fe20000400000 */
[----:B------:R-:W-:Y:S01]  /*9af0*/  FMUL R55, R55, R2 ;  /* 0x0000000237377220 */ /* 0x000fe20000400000 */
[----:B------:R-:W-:Y:S01]  /*9b00*/  BSSY B0, `(.L_x_76) ;  /* 0x0000044000007945 */ /* 0x000fe20003800000 */
[----:B--2---:R-:W-:-:S02]  /*9b10*/  HADD2.F32 R12, -RZ, R8.H0_H0 ;  /* 0x20000008ff0c7230 */ /* 0x004fc40000004100 */
[----:B------:R-:W-:Y:S02]  /*9b20*/  HADD2.F32 R14, -RZ, R8.H1_H1 ;  /* 0x30000008ff0e7230 */ /* 0x000fe40000004100 */
[----:B------:R-:W-:Y:S02]  /*9b30*/  HADD2.F32 R16, -RZ, R9.H1_H1 ;  /* 0x30000009ff107230 */ /* 0x000fe40000004100 */
[----:B------:R-:W-:Y:S01]  /*9b40*/  FFMA R12, R12, R0, R13 ;  /* 0x000000000c0c7223 */ /* 0x000fe2000000000d */
[----:B------:R-:W-:Y:S01]  /*9b50*/  FMUL R13, R41, R2 ;  /* 0x00000002290d7220 */ /* 0x000fe20000400000 */
[----:B------:R-:W-:Y:S02]  /*9b60*/  HADD2.F32 R18, -RZ, R10.H1_H1 ;  /* 0x3000000aff127230 */ /* 0x000fe40000004100 */
[----:B------:R-:W-:Y:S02]  /*9b70*/  HADD2.F32 R20, -RZ, R11.H1_H1 ;  /* 0x3000000bff147230 */ /* 0x000fe40000004100 */
[----:B------:R-:W-:Y:S01]  /*9b80*/  FFMA R13, R14, R0, R13 ;  /* 0x000000000e0d7223 */ /* 0x000fe2000000000d */
[----:B------:R-:W-:-:S02]  /*9b90*/  HADD2.F32 R14, -RZ, R9.H0_H0 ;  /* 0x20000009ff0e7230 */ /* 0x000fc40000004100 */
[----:B------:R-:W-:Y:S02]  /*9ba0*/  FFMA R47, R20, R0, R47 ;  /* 0x00000000142f7223 */ /* 0x000fe4000000002f */
[----:B------:R-:W-:Y:S01]  /*9bb0*/  F2FP.F16.F32.PACK_AB R12, R13, R12 ;  /* 0x0000000c0d0c723e */ /* 0x000fe200000000ff */
[----:B------:R-:W-:Y:S01]  /*9bc0*/  FFMA R14, R14, R0, R15 ;  /* 0x000000000e0e7223 */ /* 0x000fe2000000000f */
[----:B------:R-:W-:Y:S01]  /*9bd0*/  FMUL R15, R43, R2 ;  /* 0x000000022b0f7220 */ /* 0x000fe20000400000 */
[----:B-1----:R-:W-:-:S03]  /*9be0*/  HADD2.F32 R20, -RZ, R5.H1_H1 ;  /* 0x30000005ff147230 */ /* 0x002fc60000004100 */
[----:B------:R-:W-:Y:S01]  /*9bf0*/  FFMA R15, R16, R0, R15 ;  /* 0x00000000100f7223 */ /* 0x000fe2000000000f */
[----:B------:R-:W-:-:S04]  /*9c00*/  HADD2.F32 R16, -RZ, R10.H0_H0 ;  /* 0x2000000aff107230 */ /* 0x000fc80000004100 */
[----:B------:R-:W-:Y:S01]  /*9c10*/  F2FP.F16.F32.PACK_AB R13, R15, R14 ;  /* 0x0000000e0f0d723e */ /* 0x000fe200000000ff */
[----:B------:R-:W-:Y:S01]  /*9c20*/  FFMA R16, R16, R0, R17 ;  /* 0x0000000010107223 */ /* 0x000fe20000000011 */
[----:B------:R-:W-:-:S04]  /*9c30*/  FMUL R17, R45, R2 ;  /* 0x000000022d117220 */ /* 0x000fc80000400000 */
[----:B------:R-:W-:Y:S01]  /*9c40*/  FFMA R17, R18, R0, R17 ;  /* 0x0000000012117223 */ /* 0x000fe20000000011 */
[----:B------:R-:W-:-:S04]  /*9c50*/  HADD2.F32 R18, -RZ, R11.H0_H0 ;  /* 0x2000000bff127230 */ /* 0x000fc80000004100 */
[----:B------:R-:W-:Y:S01]  /*9c60*/  F2FP.F16.F32.PACK_AB R14, R17, R16 ;  /* 0x00000010110e723e */ /* 0x000fe200000000ff */
[----:B------:R-:W-:Y:S01]  /*9c70*/  FFMA R18, R18, R0, R19 ;  /* 0x0000000012127223 */ /* 0x000fe20000000013 */
[--C-:B------:R-:W-:Y:S02]  /*9c80*/  HADD2.F32 R16, -RZ, R4.reuse.H0_H0 ;  /* 0x20000004ff107230 */ /* 0x100fe40000004100 */
[-C--:B------:R-:W-:Y:S01]  /*9c90*/  FMUL R17, R48, R2.reuse ;  /* 0x0000000230117220 */ /* 0x080fe20000400000 */
[----:B------:R-:W-:Y:S01]  /*9ca0*/  FMUL R19, R50, R2 ;  /* 0x0000000232137220 */ /* 0x000fe20000400000 */
[----:B------:R-:W-:Y:S01]  /*9cb0*/  F2FP.F16.F32.PACK_AB R15, R47, R18 ;  /* 0x000000122f0f723e */ /* 0x000fe200000000ff */
[----:B------:R-:W-:Y:S02]  /*9cc0*/  HADD2.F32 R18, -RZ, R4.H1_H1 ;  /* 0x30000004ff127230 */ /* 0x000fe40000004100 */
[-C--:B------:R-:W-:Y:S02]  /*9cd0*/  FFMA R16, R16, R0.reuse, R17 ;  /* 0x0000000010107223 */ /* 0x080fe40000000011 */
[----:B------:R1:W-:Y:S01]  /*9ce0*/  STSM.16.MT88.4 [R3+0x36000], R12 ;  /* 0x0360000c03007844 */ /* 0x0003e20000004200 */
[----:B------:R-:W-:Y:S01]  /*9cf0*/  FFMA R17, R18, R0, R49 ;  /* 0x0000000012117223 */ /* 0x000fe20000000031 */
[----:B------:R-:W-:-:S02]  /*9d00*/  HADD2.F32 R18, -RZ, R5.H0_H0 ;  /* 0x20000005ff127230 */ /* 0x000fc40000004100 */
[--C-:B-1----:R-:W-:Y:S02]  /*9d10*/  HADD2.F32 R12, -RZ, R6.reuse.H0_H0 ;  /* 0x20000006ff0c7230 */ /* 0x102fe40000004100 */
[----:B------:R-:W-:Y:S01]  /*9d20*/  FMUL R15, R52, R2 ;  /* 0x00000002340f7220 */ /* 0x000fe20000400000 */
[-C--:B------:R-:W-:Y:S01]  /*9d30*/  FFMA R13, R18, R0.reuse, R19 ;  /* 0x00000000120d7223 */ /* 0x080fe20000000013 */
[-C--:B------:R-:W-:Y:S01]  /*9d40*/  FFMA R14, R20, R0.reuse, R51 ;  /* 0x00000000140e7223 */ /* 0x080fe20000000033 */
[----:B------:R-:W-:Y:S02]  /*9d50*/  HADD2.F32 R18, -RZ, R6.H1_H1 ;  /* 0x30000006ff127230 */ /* 0x000fe40000004100 */
[----:B------:R-:W-:Y:S01]  /*9d60*/  FFMA R15, R12, R0, R15 ;  /* 0x000000000c0f7223 */ /* 0x000fe2000000000f */
[--C-:B------:R-:W-:Y:S02]  /*9d70*/  HADD2.F32 R12, -RZ, R7.reuse.H0_H0 ;  /* 0x20000007ff0c7230 */ /* 0x100fe40000004100 */
[----:B------:R-:W-:Y:S01]  /*9d80*/  FMUL R19, R54, R2 ;  /* 0x0000000236137220 */ /* 0x000fe20000400000 */
[----:B------:R-:W-:-:S02]  /*9d90*/  HADD2.F32 R20, -RZ, R7.H1_H1 ;  /* 0x30000007ff147230 */ /* 0x000fc40000004100 */
[-C--:B------:R-:W-:Y:S01]  /*9da0*/  FFMA R18, R18, R0.reuse, R53 ;  /* 0x0000000012127223 */ /* 0x080fe20000000035 */
[----:B------:R-:W-:Y:S01]  /*9db0*/  F2FP.F16.F32.PACK_AB R13, R14, R13 ;  /* 0x0000000d0e0d723e */ /* 0x000fe200000000ff */
[----:B------:R-:W-:Y:S01]  /*9dc0*/  FFMA R19, R12, R0, R19 ;  /* 0x000000000c137223 */ /* 0x000fe20000000013 */
[----:B------:R-:W-:Y:S01]  /*9dd0*/  F2FP.F16.F32.PACK_AB R12, R17, R16 ;  /* 0x00000010110c723e */ /* 0x000fe200000000ff */
[----:B------:R-:W-:Y:S01]  /*9de0*/  FFMA R20, R20, R0, R55 ;  /* 0x0000000014147223 */ /* 0x000fe20000000037 */
[----:B------:R-:W-:-:S04]  /*9df0*/  F2FP.F16.F32.PACK_AB R14, R18, R15 ;  /* 0x0000000f120e723e */ /* 0x000fc800000000ff */
        /* <DEDUP_REMOVED lines=20> */
.L_x_77:
[----:B------:R-:W-:Y:S05]  /*9f40*/  BSYNC B0 ;  /* 0x0000000000007941 */ /* 0x000fea0003800000 */
.L_x_76:
[----:B------:R-:W-:Y:S06]  /*9f50*/  BAR.SYNC.DEFER_BLOCKING 0x1, 0x100 ;  /* 0x0044000000007b1d */ /* 0x000fec0000010000 */
[----:B------:R-:W-:Y:S05]  /*9f60*/  @!P1 BRA `(.L_x_78) ;  /* 0x0000000000049947 */ /* 0x000fea0003800000 */
[----:B------:R-:W-:Y:S01]  /*9f70*/  BPT.TRAP 0x1 ;  /* 0x000000040000795c */ /* 0x000fe20000300000 */
.L_x_78:
        /* <DEDUP_REMOVED lines=9> */
.L_x_79:
[----:B------:R-:W-:-:S04]  /*a010*/  MOV R20, 0x1 ;  /* 0x0000000100147802 */ /* 0x000fc80000000f00 */
[----:B------:R-:W-:-:S04]  /*a020*/  SHF.L.U32 R20, R20, 0x1f, RZ ;  /* 0x0000001f14147819 */ /* 0x000fc800000006ff */
[----:B------:R-:W2:Y:S02]  /*a030*/  SYNCS.PHASECHK.TRANS64.TRYWAIT P3, [UR43+0x384e0], R20 ;  /* 0x0384e014ff0075a7 */ /* 0x000ea4000806016b */
[----:B--2---:R-:W-:Y:S05]  /*a040*/  @!P3 BRA `(.L_x_80) ;  /* 0x000000c000b8b947 */ /* 0x004fea0003800000 */
.L_x_360:
        /* <DEDUP_REMOVED lines=21> */
[----:B-1----:R-:W-:-:S02]  /*a1a0*/  HADD2.F32 R12, -RZ, R8.H0_H0 ;  /* 0x20000008ff0c7230 */ /* 0x002fc40000004100 */
[----:B------:R-:W-:Y:S02]  /*a1b0*/  HADD2.F32 R18, -RZ, R9.H1_H1 ;  /* 0x30000009ff127230 */ /* 0x000fe40000004100 */
[-C--:B--2---:R-:W-:Y:S01]  /*a1c0*/  FMUL R13, R13, R2.reuse ;  /* 0x000000020d0d7220 */ /* 0x084fe20000400000 */
[----:B---3--:R-:W-:-:S03]  /*a1d0*/  FMUL R15, R15, R2 ;  /* 0x000000020f0f7220 */ /* 0x008fc60000400000 */
[----:B------:R-:W-:Y:S01]  /*a1e0*/  FFMA R12, R12, R0, R13 ;  /* 0x000000000c0c7223 */ /* 0x000fe2000000000d */
[-C--:B----4-:R-:W-:Y:S01]  /*a1f0*/  FMUL R17, R16, R2.reuse ;  /* 0x0000000210117220 */ /* 0x090fe20000400000 */
[----:B------:R-:W-:Y:S02]  /*a200*/  HADD2.F32 R16, -RZ, R9.H0_H0 ;  /* 0x20000009ff107230 */ /* 0x000fe40000004100 */
[----:B-----5:R-:W-:Y:S01]  /*a210*/  FMUL R19, R14, R2 ;  /* 0x000000020e137220 */ /* 0x020fe20000400000 */
[----:B------:R-:W-:-:S05]  /*a220*/  HADD2.F32 R14, -RZ, R8.H1_H1 ;  /* 0x30000008ff0e7230 */ /* 0x000fca0000004100 */
[-C--:B------:R-:W-:Y:S01]  /*a230*/  FFMA R13, R14, R0.reuse, R15 ;  /* 0x000000000e0d7223 */ /* 0x080fe2000000000f */
[-C--:B------:R-:W-:Y:S01]  /*a240*/  FFMA R14, R16, R0.reuse, R17 ;  /* 0x00000000100e7223 */ /* 0x080fe20000000011 */
[----:B------:R-:W-:Y:S01]  /*a250*/  FFMA R15, R18, R0, R19 ;  /* 0x00000000120f7223 */ /* 0x000fe20000000013 */
[--C-:B------:R-:W-:Y:S02]  /*a260*/  HADD2.F32 R16, -RZ, R10.reuse.H0_H0 ;  /* 0x2000000aff107230 */ /* 0x100fe40000004100 */
[-C--:B------:R-:W-:Y:S01]  /*a270*/  FMUL R17, R33, R2.reuse ;  /* 0x0000000221117220 */ /* 0x080fe20000400000 */
[-C--:B------:R-:W-:Y:S01]  /*a280*/  FMUL R19, R22, R2.reuse ;  /* 0x0000000216137220 */ /* 0x080fe20000400000 */
[----:B------:R-:W-:Y:S02]  /*a290*/  HADD2.F32 R18, -RZ, R10.H1_H1 ;  /* 0x3000000aff127230 */ /* 0x000fe40000004100 */
[----:B------:R-:W-:Y:S01]  /*a2a0*/  FMUL R21, R21, R2 ;  /* 0x0000000215157220 */ /* 0x000fe20000400000 */
[----:B------:R-:W-:-:S02]  /*a2b0*/  HADD2.F32 R22, -RZ, R11.H0_H0 ;  /* 0x2000000bff167230 */ /* 0x000fc40000004100 */
[----:B------:R-:W-:Y:S01]  /*a2c0*/  FFMA R16, R16, R0, R17 ;  /* 0x0000000010107223 */ /* 0x000fe20000000011 */
[----:B------:R-:W-:Y:S01]  /*a2d0*/  F2FP.F16.F32.PACK_AB R12, R13, R12 ;  /* 0x0000000c0d0c723e */ /* 0x000fe200000000ff */
[----:B------:R-:W-:Y:S01]  /*a2e0*/  FFMA R17, R18, R0, R19 ;  /* 0x0000000012117223 */ /* 0x000fe20000000013 */
[----:B------:R-:W-:Y:S01]  /*a2f0*/  FMUL R19, R26, R2 ;  /* 0x000000021a137220 */ /* 0x000fe20000400000 */
[----:B------:R-:W-:Y:S01]  /*a300*/  FFMA R18, R22, R0, R21 ;  /* 0x0000000016127223 */ /* 0x000fe20000000015 */
[----:B------:R-:W-:Y:S02]  /*a310*/  HADD2.F32 R22, -RZ, R11.H1_H1 ;  /* 0x3000000bff167230 */ /* 0x000fe40000004100 */
[----:B------:R-:W-:Y:S01]  /*a320*/  FMUL R21, R25, R2 ;  /* 0x0000000219157220 */ /* 0x000fe20000400000 */
[--C-:B------:R-:W-:Y:S01]  /*a330*/  HADD2.F32 R26, -RZ, R4.reuse.H1_H1 ;  /* 0x30000004ff1a7230 */ /* 0x100fe20000004100 */
[----:B------:R-:W-:Y:S01]  /*a340*/  F2FP.F16.F32.PACK_AB R13, R15, R14 ;  /* 0x0000000e0f0d723e */ /* 0x000fe200000000ff */
[----:B------:R-:W-:Y:S01]  /*a350*/  FMUL R25, R24, R2 ;  /* 0x0000000218197220 */ /* 0x000fe20000400000 */
[----:B------:R-:W-:-:S02]  /*a360*/  HADD2.F32 R24, -RZ, R4.H0_H0 ;  /* 0x20000004ff187230 */ /* 0x000fc40000004100 */
[----:B------:R-:W-:Y:S01]  /*a370*/  FFMA R19, R22, R0, R19 ;  /* 0x0000000016137223 */ /* 0x000fe20000000013 */
[----:B------:R-:W-:Y:S01]  /*a380*/  F2FP.F16.F32.PACK_AB R14, R17, R16 ;  /* 0x00000010110e723e */ /* 0x000fe200000000ff */
[----:B------:R-:W-:Y:S01]  /*a390*/  FFMA R22, R26, R0, R25 ;  /* 0x000000001a167223 */ /* 0x000fe20000000019 */
[----:B------:R-:W-:Y:S01]  /*a3a0*/  FMUL R25, R29, R2 ;  /* 0x000000021d197220 */ /* 0x000fe20000400000 */
[----:B------:R-:W-:Y:S01]  /*a3b0*/  FFMA R21, R24, R0, R21 ;  /* 0x0000000018157223 */ /* 0x000fe20000000015 */
[--C-:B------:R-:W-:Y:S02]  /*a3c0*/  HADD2.F32 R24, -RZ, R5.reuse.H0_H0 ;  /* 0x20000005ff187230 */ /* 0x100fe40000004100 */
[----:B------:R-:W-:Y:S01]  /*a3d0*/  FMUL R27, R27, R2 ;  /* 0x000000021b1b7220 */ /* 0x000fe20000400000 */
[----:B------:R-:W-:Y:S01]  /*a3e0*/  HADD2.F32 R26, -RZ, R5.H1_H1 ;  /* 0x30000005ff1a7230 */ /* 0x000fe20000004100 */
[----:B------:R-:W-:Y:S01]  /*a3f0*/  F2FP.F16.F32.PACK_AB R15, R19, R18 ;  /* 0x00000012130f723e */ /* 0x000fe200000000ff */
[----:B------:R-:W-:Y:S01]  /*a400*/  FMUL R29, R28, R2 ;  /* 0x000000021c1d7220 */ /* 0x000fe20000400000 */
[----:B------:R-:W-:-:S02]  /*a410*/  HADD2.F32 R28, -RZ, R6.H0_H0 ;  /* 0x20000006ff1c7230 */ /* 0x000fc40000004100 */
[-C--:B------:R-:W-:Y:S01]  /*a420*/  FFMA R25, R24, R0.reuse, R25 ;  /* 0x0000000018197223 */ /* 0x080fe20000000019 */
[----:B------:R-:W-:Y:S01]  /*a430*/  FFMA R24, R26, R0, R27 ;  /* 0x000000001a187223 */ /* 0x000fe2000000001b */
[----:B------:R-:W-:Y:S02]  /*a440*/  HADD2.F32 R26, -RZ, R6.H1_H1 ;  /* 0x30000006ff1a7230 */ /* 0x000fe40000004100 */
[----:B------:R-:W-:Y:S01]  /*a450*/  FMUL R27, R32, R2 ;  /* 0x00000002201b7220 */ /* 0x000fe20000400000 */
[----:B------:R-:W-:Y:S01]  /*a460*/  FFMA R29, R28, R0, R29 ;  /* 0x000000001c1d7223 */ /* 0x000fe2000000001d */
[--C-:B------:R-:W-:Y:S02]  /*a470*/  HADD2.F32 R28, -RZ, R7.reuse.H0_H0 ;  /* 0x20000007ff1c7230 */ /* 0x100fe40000004100 */
[----:B------:R-:W-:Y:S01]  /*a480*/  FMUL R31, R31, R2 ;  /* 0x000000021f1f7220 */ /* 0x000fe20000400000 */
[----:B------:R-:W-:Y:S01]  /*a490*/  FFMA R26, R26, R0, R27 ;  /* 0x000000001a1a7223 */ /* 0x000fe2000000001b */
[----:B------:R-:W-:Y:S01]  /*a4a0*/  F2FP.F16.F32.PACK_AB R16, R22, R21 ;  /* 0x000000151610723e */ /* 0x000fe200000000ff */
[----:B------:R1:W-:Y:S01]  /*a4b0*/  STSM.16.MT88.4 [R3+0x30000], R12 ;  /* 0x0300000c03007844 */ /* 0x0003e20000004200 */
[----:B------:R-:W-:Y:S01]  /*a4c0*/  FMUL R33, R30, R2 ;  /* 0x000000021e217220 */ /* 0x000fe20000400000 */
[----:B------:R-:W-:-:S02]  /*a4d0*/  HADD2.F32 R30, -RZ, R7.H1_H1 ;  /* 0x30000007ff1e7230 */ /* 0x000fc40000004100 */
[-C--:B------:R-:W-:Y:S01]  /*a4e0*/  FFMA R31, R28, R0.reuse, R31 ;  /* 0x000000001c1f7223 */ /* 0x080fe2000000001f */
[----:B------:R-:W-:Y:S02]  /*a4f0*/  F2FP.F16.F32.PACK_AB R17, R24, R25 ;  /* 0x000000191811723e */ /* 0x000fe400000000ff */
[----:B------:R-:W-:Y:S01]  /*a500*/  F2FP.F16.F32.PACK_AB R18, R26, R29 ;  /* 0x0000001d1a12723e */ /* 0x000fe200000000ff */
        /* <DEDUP_REMOVED lines=21> */
.L_x_82:
[----:B------:R-:W-:Y:S05]  /*a660*/  BSYNC B0 ;  /* 0x0000000000007941 */ /* 0x000fea0003800000 */
.L_x_81:
[----:B------:R-:W-:Y:S06]  /*a670*/  BAR.SYNC.DEFER_BLOCKING 0x1, 0x100 ;  /* 0x0044000000007b1d */ /* 0x000fec0000010000 */
[----:B------:R-:W-:Y:S05]  /*a680*/  @!P1 BRA `(.L_x_83) ;  /* 0x0000000000049947 */ /* 0x000fea0003800000 */
[----:B------:R-:W-:Y:S01]  /*a690*/  BPT.TRAP 0x1 ;  /* 0x000000040000795c */ /* 0x000fe20000300000 */
.L_x_83:
        /* <DEDUP_REMOVED lines=9> */
.L_x_84:
[----:B------:R-:W2:Y:S02]  /*a730*/  SYNCS.PHASECHK.TRANS64.TRYWAIT P3, [UR43+0x384e8], R20 ;  /* 0x0384e814ff0075a7 */ /* 0x000ea4000806016b */
[----:B--2---:R-:W-:Y:S05]  /*a740*/  @!P3 BRA `(.L_x_85) ;  /* 0x000000bc0010b947 */ /* 0x004fea0003800000 */
.L_x_361:
        /* <DEDUP_REMOVED lines=19> */
[----:B------:R-:W-:Y:S05]  /*a880*/  WARPSYNC.ALL ;  /* 0x0000000000007948 */ /* 0x000fea0003800000 */
[----:B------:R-:W-:Y:S01]  /*a890*/  BSSY B0, `(.L_x_86) ;  /* 0x000003d000007945 */ /* 0x000fe20003800000 */
[----:B--2---:R-:W-:-:S02]  /*a8a0*/  HADD2.F32 R12, -RZ, R8.H0_H0 ;  /* 0x20000008ff0c7230 */ /* 0x004fc40000004100 */
[----:B------:R-:W-:Y:S02]  /*a8b0*/  HADD2.F32 R14, -RZ, R8.H1_H1 ;  /* 0x30000008ff0e7230 */ /* 0x000fe40000004100 */
[--C-:B------:R-:W-:Y:S02]  /*a8c0*/  HADD2.F32 R16, -RZ, R9.reuse.H0_H0 ;  /* 0x20000009ff107230 */ /* 0x100fe40000004100 */
[-C--:B------:R-:W-:Y:S01]  /*a8d0*/  FFMA R12, R12, R0.reuse, R13 ;  /* 0x000000000c0c7223 */ /* 0x080fe2000000000d */
[----:B------:R-:W-:Y:S02]  /*a8e0*/  HADD2.F32 R18, -RZ, R9.H1_H1 ;  /* 0x30000009ff127230 */ /* 0x000fe40000004100 */
[-C--:B------:R-:W-:Y:S01]  /*a8f0*/  FFMA R13, R14, R0.reuse, R57 ;  /* 0x000000000e0d7223 */ /* 0x080fe20000000039 */
[----:B------:R-:W-:Y:S02]  /*a900*/  HADD2.F32 R22, -RZ, R11.H0_H0 ;  /* 0x2000000bff167230 */ /* 0x000fe40000004100 */
[----:B------:R-:W-:Y:S01]  /*a910*/  FFMA R14, R16, R0, R15 ;  /* 0x00000000100e7223 */ /* 0x000fe2000000000f */
[----:B------:R-:W-:-:S02]  /*a920*/  HADD2.F32 R16, -RZ, R10.H0_H0 ;  /* 0x2000000aff107230 */ /* 0x000fc40000004100 */
[-C--:B------:R-:W-:Y:S01]  /*a930*/  FFMA R15, R18, R0.reuse, R59 ;  /* 0x00000000120f7223 */ /* 0x080fe2000000003b */
[----:B------:R-:W-:Y:S02]  /*a940*/  HADD2.F32 R18, -RZ, R10.H1_H1 ;  /* 0x3000000aff127230 */ /* 0x000fe40000004100 */
[-C--:B------:R-:W-:Y:S01]  /*a950*/  FFMA R19, R22, R0.reuse, R19 ;  /* 0x0000000016137223 */ /* 0x080fe20000000013 */
[----:B------:R-:W-:Y:S02]  /*a960*/  HADD2.F32 R24, -RZ, R11.H1_H1 ;  /* 0x3000000bff187230 */ /* 0x000fe40000004100 */
[-C--:B------:R-:W-:Y:S01]  /*a970*/  FFMA R17, R16, R0.reuse, R17 ;  /* 0x0000000010117223 */ /* 0x080fe20000000011 */
[----:B-1----:R-:W-:Y:S02]  /*a980*/  HADD2.F32 R22, -RZ, R4.H0_H0 ;  /* 0x20000004ff167230 */ /* 0x002fe40000004100 */
[----:B------:R-:W-:Y:S01]  /*a990*/  FFMA R16, R18, R0, R61 ;  /* 0x0000000012107223 */ /* 0x000fe2000000003d */
[----:B------:R-:W-:-:S02]  /*a9a0*/  HADD2.F32 R26, -RZ, R5.H0_H0 ;  /* 0x20000005ff1a7230 */ /* 0x000fc40000004100 */
[-C--:B------:R-:W-:Y:S01]  /*a9b0*/  FFMA R18, R24, R0.reuse, R63 ;  /* 0x0000000018127223 */ /* 0x080fe2000000003f */
[----:B------:R-:W-:Y:S02]  /*a9c0*/  HADD2.F32 R24, -RZ, R4.H1_H1 ;  /* 0x30000004ff187230 */ /* 0x000fe40000004100 */
        /* <DEDUP_REMOVED lines=10> */
[----:B------:R-:W-:Y:S01]  /*aa70*/  FFMA R29, R30, R0, R29 ;  /* 0x000000001e1d7223 */ /* 0x000fe2000000001d */
[----:B------:R-:W-:Y:S01]  /*aa80*/  F2FP.F16.F32.PACK_AB R12, R13, R12 ;  /* 0x0000000c0d0c723e */ /* 0x000fe200000000ff */
[----:B------:R-:W-:Y:S01]  /*aa90*/  FFMA R26, R28, R0, R69 ;  /* 0x000000001c1a7223 */ /* 0x000fe20000000045 */
[----:B------:R-:W-:Y:S01]  /*aaa0*/  F2FP.F16.F32.PACK_AB R13, R15, R14 ;  /* 0x0000000e0f0d723e */ /* 0x000fe200000000ff */
[----:B------:R-:W-:Y:S01]  /*aab0*/  FFMA R28, R32, R0, R71 ;  /* 0x00000000201c7223 */ /* 0x000fe20000000047 */
[----:B------:R-:W-:-:S02]  /*aac0*/  F2FP.F16.F32.PACK_AB R14, R16, R17 ;  /* 0x00000011100e723e */ /* 0x000fc400000000ff */
[----:B------:R-:W-:Y:S02]  /*aad0*/  F2FP.F16.F32.PACK_AB R15, R18, R19 ;  /* 0x00000013120f723e */ /* 0x000fe400000000ff */
[----:B------:R-:W-:Y:S02]  /*aae0*/  F2FP.F16.F32.PACK_AB R16, R22, R21 ;  /* 0x000000151610723e */ /* 0x000fe400000000ff */
[----:B------:R-:W-:Y:S01]  /*aaf0*/  F2FP.F16.F32.PACK_AB R17, R24, R25 ;  /* 0x000000191811723e */ /* 0x000fe200000000ff */
[----:B------:R1:W-:Y:S01]  /*ab00*/  STSM.16.MT88.4 [R3+0x32000], R12 ;  /* 0x0320000c03007844 */ /* 0x0003e20000004200 */
        /* <DEDUP_REMOVED lines=21> */
.L_x_87:
[----:B------:R-:W-:Y:S05]  /*ac60*/  BSYNC B0 ;  /* 0x0000000000007941 */ /* 0x000fea0003800000 */
.L_x_86:
[----:B------:R-:W-:Y:S06]  /*ac70*/  BAR.SYNC.DEFER_BLOCKING 0x1, 0x100 ;  /* 0x0044000000007b1d */ /* 0x000fec0000010000 */
[----:B------:R-:W-:Y:S05]  /*ac80*/  @!P1 BRA `(.L_x_88) ;  /* 0x0000000000049947 */ /* 0x000fea0003800000 */
[----:B------:R-:W-:Y:S01]  /*ac90*/  BPT.TRAP 0x1 ;  /* 0x000000040000795c */ /* 0x000fe20000300000 */
.L_x_88:
        /* <DEDUP_REMOVED lines=9> */
.L_x_89:
[----:B------:R-:W2:Y:S02]  /*ad30*/  SYNCS.PHASECHK.TRANS64.TRYWAIT P3, [UR43+0x384f0], R20 ;  /* 0x0384f014ff0075a7 */ /* 0x000ea4000806016b */
[----:B--2---:R-:W-:Y:S05]  /*ad40*/  @!P3 BRA `(.L_x_90) ;  /* 0x000000b400a8b947 */ /* 0x004fea0003800000 */
.L_x_362:
        /* <DEDUP_REMOVED lines=24> */
[-C--:B---3--:R-:W-:Y:S01]  /*aed0*/  FMUL R15, R14, R2.reuse ;  /* 0x000000020e0f7220 */ /* 0x088fe20000400000 */
[--C-:B------:R-:W-:Y:S02]  /*aee0*/  HADD2.F32 R14, -RZ, R8.reuse.H1_H1 ;  /* 0x30000008ff0e7230 */ /* 0x100fe40000004100 */
[----:B----4-:R-:W-:Y:S01]  /*aef0*/  FMUL R17, R12, R2 ;  /* 0x000000020c117220 */ /* 0x010fe20000400000 */
[----:B------:R-:W-:Y:S02]  /*af00*/  HADD2.F32 R12, -RZ, R8.H0_H0 ;  /* 0x20000008ff0c7230 */ /* 0x000fe40000004100 */
[----:B------:R-:W-:Y:S01]  /*af10*/  FFMA R15, R14, R0, R15 ;  /* 0x000000000e0f7223 */ /* 0x000fe2000000000f */
[----:B-----5:R-:W-:-:S02]  /*af20*/  FMUL R19, R19, R2 ;  /* 0x0000000213137220 */ /* 0x020fc40000400000 */
[-C--:B------:R-:W-:Y:S01]  /*af30*/  FFMA R12, R12, R0.reuse, R13 ;  /* 0x000000000c0c7223 */ /* 0x080fe2000000000d */
[-C--:B------:R-:W-:Y:S01]  /*af40*/  FFMA R13, R16, R0.reuse, R17 ;  /* 0x00000000100d7223 */ /* 0x080fe20000000011 */
[----:B------:R-:W-:Y:S01]  /*af50*/  FFMA R14, R18, R0, R19 ;  /* 0x00000000120e7223 */ /* 0x000fe20000000013 */
[--C-:B------:R-:W-:Y:S02]  /*af60*/  HADD2.F32 R16, -RZ, R10.reuse.H0_H0 ;  /* 0x2000000aff107230 */ /* 0x100fe40000004100 */
[-C--:B------:R-:W-:Y:S01]  /*af70*/  FMUL R17, R24, R2.reuse ;  /* 0x0000000218117220 */ /* 0x080fe20000400000 */
[----:B------:R-:W-:Y:S02]  /*af80*/  HADD2.F32 R18, -RZ, R10.H1_H1 ;  /* 0x3000000aff127230 */ /* 0x000fe40000004100 */
[----:B------:R-:W-:Y:S01]  /*af90*/  FMUL R19, R22, R2 ;  /* 0x0000000216137220 */ /* 0x000fe20000400000 */
[--C-:B------:R-:W-:Y:S02]  /*afa0*/  HADD2.F32 R22, -RZ, R11.reuse.H0_H0 ;  /* 0x2000000bff167230 */ /* 0x100fe40000004100 */
[----:B------:R-:W-:Y:S01]  /*afb0*/  FFMA R17, R16, R0, R17 ;  /* 0x0000000010117223 */ /* 0x000fe20000000011 */
[----:B------:R-:W-:-:S02]  /*afc0*/  HADD2.F32 R24, -RZ, R11.H1_H1 ;  /* 0x3000000bff187230 */ /* 0x000fc40000004100 */
[----:B------:R-:W-:Y:S01]  /*afd0*/  FMUL R21, R21, R2 ;  /* 0x0000000215157220 */ /* 0x000fe20000400000 */
[----:B------:R-:W-:Y:S01]  /*afe0*/  FFMA R16, R18, R0, R19 ;  /* 0x0000000012107223 */ /* 0x000fe20000000013 */
[----:B------:R-:W-:Y:S01]  /*aff0*/  F2FP.F16.F32.PACK_AB R13, R14, R13 ;  /* 0x0000000d0e0d723e */ /* 0x000fe200000000ff */
[----:B------:R-:W-:Y:S01]  /*b000*/  FMUL R25, R25, R2 ;  /* 0x0000000219197220 */ /* 0x000fe20000400000 */
[----:B------:R-:W-:Y:S01]  /*b010*/  FFMA R21, R22, R0, R21 ;  /* 0x0000000016157223 */ /* 0x000fe20000000015 */
[--C-:B------:R-:W-:Y:S01]  /*b020*/  HADD2.F32 R22, -RZ, R4.reuse.H0_H0 ;  /* 0x20000004ff167230 */ /* 0x100fe20000004100 */
[----:B------:R-:W-:Y:S01]  /*b030*/  F2FP.F16.F32.PACK_AB R12, R15, R12 ;  /* 0x0000000c0f0c723e */ /* 0x000fe200000000ff */
[----:B------:R-:W-:Y:S01]  /*b040*/  FFMA R18, R24, R0, R25 ;  /* 0x0000000018127223 */ /* 0x000fe20000000019 */
[-C--:B------:R-:W-:Y:S01]  /*b050*/  FMUL R19, R28, R2.reuse ;  /* 0x000000021c137220 */ /* 0x080fe20000400000 */
[----:B------:R-:W-:Y:S01]  /*b060*/  HADD2.F32 R24, -RZ, R4.H1_H1 ;  /* 0x30000004ff187230 */ /* 0x000fe20000004100 */
[----:B------:R-:W-:Y:S01]  /*b070*/  F2FP.F16.F32.PACK_AB R14, R16, R17 ;  /* 0x00000011100e723e */ /* 0x000fe200000000ff */
[----:B------:R-:W-:Y:S01]  /*b080*/  FMUL R25, R27, R2 ;  /* 0x000000021b197220 */ /* 0x000fe20000400000 */
[----:B------:R-:W-:-:S02]  /*b090*/  HADD2.F32 R28, -RZ, R5.H1_H1 ;  /* 0x30000005ff1c7230 */ /* 0x000fc40000004100 */
[----:B------:R-:W-:Y:S01]  /*b0a0*/  FFMA R19, R22, R0, R19 ;  /* 0x0000000016137223 */ /* 0x000fe20000000013 */
[----:B------:R-:W-:Y:S01]  /*b0b0*/  F2FP.F16.F32.PACK_AB R15, R18, R21 ;  /* 0x00000015120f723e */ /* 0x000fe200000000ff */
[----:B------:R-:W-:Y:S01]  /*b0c0*/  FMUL R27, R26, R2 ;  /* 0x000000021a1b7220 */ /* 0x000fe20000400000 */
[----:B------:R-:W-:Y:S02]  /*b0d0*/  HADD2.F32 R26, -RZ, R5.H0_H0 ;  /* 0x20000005ff1a7230 */ /* 0x000fe40000004100 */
[----:B------:R-:W-:Y:S01]  /*b0e0*/  FFMA R22, R24, R0, R25 ;  /* 0x0000000018167223 */ /* 0x000fe20000000019 */
[----:B------:R-:W-:Y:S01]  /*b0f0*/  FMUL R29, R29, R2 ;  /* 0x000000021d1d7220 */ /* 0x000fe20000400000 */
[----:B------:R1:W-:Y:S01]  /*b100*/  STSM.16.MT88.4 [R3+0x34000], R12 ;  /* 0x0340000c03007844 */ /* 0x0003e20000004200 */
[-C--:B------:R-:W-:Y:S01]  /*b110*/  FFMA R27, R26, R0.reuse, R27 ;  /* 0x000000001a1b7223 */ /* 0x080fe2000000001b */
[--C-:B------:R-:W-:Y:S02]  /*b120*/  HADD2.F32 R26, -RZ, R6.reuse.H0_H0 ;  /* 0x20000006ff1a7230 */ /* 0x100fe40000004100 */
        /* <DEDUP_REMOVED lines=11> */
[----:B------:R-:W-:Y:S02]  /*b1e0*/  FMUL R33, R33, R2 ;  /* 0x0000000221217220 */ /* 0x000fe40000400000 */
[-C--:B------:R-:W-:Y:S02]  /*b1f0*/  FFMA R31, R30, R0.reuse, R31 ;  /* 0x000000001e1f7223 */ /* 0x080fe4000000001f */
        /* <DEDUP_REMOVED lines=22> */
.L_x_92:
[----:B------:R-:W-:Y:S05]  /*b360*/  BSYNC B0 ;  /* 0x0000000000007941 */ /* 0x000fea0003800000 */
.L_x_91:
[----:B------:R-:W-:Y:S06]  /*b370*/  BAR.SYNC.DEFER_BLOCKING 0x1, 0x100 ;  /* 0x0044000000007b1d */ /* 0x000fec0000010000 */
[----:B------:R-:W-:Y:S05]  /*b380*/  @!P1 BRA `(.L_x_93) ;  /* 0x0000000000049947 */ /* 0x000fea0003800000 */
[----:B------:R-:W-:Y:S01]  /*b390*/  BPT.TRAP 0x1 ;  /* 0x000000040000795c */ /* 0x000fe20000300000 */
.L_x_93:
        /* <DEDUP_REMOVED lines=9> */
.L_x_94:
[----:B------:R-:W2:Y:S02]  /*b430*/  SYNCS.PHASECHK.TRANS64.TRYWAIT P3, [UR43+0x384f8], R20 ;  /* 0x0384f814ff0075a7 */ /* 0x000ea4000806016b */
[----:B--2---:R-:W-:Y:S05]  /*b440*/  @!P3 BRA `(.L_x_95) ;  /* 0x000000b00000b947 */ /* 0x004fea0003800000 */
.L_x_363:
        /* <DEDUP_REMOVED lines=29> */
[----:B------:R-:W-:Y:S01]  /*b620*/  FFMA R14, R18, R0, R75 ;  /* 0x00000000120e7223 */ /* 0x000fe2000000004b */
[----:B------:R-:W-:Y:S01]  /*b630*/  FMUL R15, R76, R2 ;  /* 0x000000024c0f7220 */ /* 0x000fe20000400000 */
        /* <DEDUP_REMOVED lines=20> */
[----:B------:R-:W-:Y:S01]  /*b780*/  F2FP.F16.F32.PACK_AB R13, R14, R13 ;  /* 0x0000000d0e0d723e */ /* 0x000fe200000000ff */
[-C--:B------:R-:W-:Y:S01]  /*b790*/  FFMA R26, R28, R0.reuse, R85 ;  /* 0x000000001c1a7223 */ /* 0x080fe20000000055 */
        /* <DEDUP_REMOVED lines=28> */
.L_x_97:
[----:B------:R-:W-:Y:S05]  /*b960*/  BSYNC B0 ;  /* 0x0000000000007941 */ /* 0x000fea0003800000 */
.L_x_96:
[----:B------:R-:W-:Y:S06]  /*b970*/  BAR.SYNC.DEFER_BLOCKING 0x1, 0x100 ;  /* 0x0044000000007b1d */ /* 0x000fec0000010000 */
[----:B------:R-:W-:Y:S05]  /*b980*/  @!P1 BRA `(.L_x_98) ;  /* 0x0000000000049947 */ /* 0x000fea0003800000 */
[----:B------:R-:W-:Y:S01]  /*b990*/  BPT.TRAP 0x1 ;  /* 0x000000040000795c */ /* 0x000fe20000300000 */
.L_x_98:
        /* <DEDUP_REMOVED lines=9> */
.L_x_99:
[----:B------:R-:W2:Y:S02]  /*ba30*/  SYNCS.PHASECHK.TRANS64.TRYWAIT P3, [UR43+0x384e0], R157 ;  /* 0x0384e09dff0075a7 */ /* 0x000ea4000806016b */
[----:B--2---:R-:W-:Y:S05]  /*ba40*/  @!P3 BRA `(.L_x_100) ;  /* 0x000000a80098b947 */ /* 0x004fea0003800000 */
.L_x_364:
        /* <DEDUP_REMOVED lines=26> */
[-C--:B----4-:R-:W-:Y:S01]  /*bbf0*/  FMUL R17, R12, R2.reuse ;  /* 0x000000020c117220 */ /* 0x090fe20000400000 */
[----:B------:R-:W-:Y:S02]  /*bc00*/  HADD2.F32 R12, -RZ, R8.H0_H0 ;  /* 0x20000008ff0c7230 */ /* 0x000fe40000004100 */
[----:B-----5:R-:W-:Y:S01]  /*bc10*/  FMUL R19, R19, R2 ;  /* 0x0000000213137220 */ /* 0x020fe20000400000 */
[----:B------:R-:W-:-:S02]  /*bc20*/  FFMA R17, R16, R0, R17 ;  /* 0x0000000010117223 */ /* 0x000fc40000000011 */
        /* <DEDUP_REMOVED lines=14> */
[-C--:B------:R-:W-:Y:S01]  /*bd10*/  FFMA R21, R22, R0.reuse, R21 ;  /* 0x0000000016157223 */ /* 0x080fe20000000015 */
        /* <DEDUP_REMOVED lines=52> */
.L_x_102:
[----:B------:R-:W-:Y:S05]  /*c060*/  BSYNC B0 ;  /* 0x0000000000007941 */ /* 0x000fea0003800000 */
.L_x_101:
[----:B------:R-:W-:Y:S06]  /*c070*/  BAR.SYNC.DEFER_BLOCKING 0x1, 0x100 ;  /* 0x0044000000007b1d */ /* 0x000fec0000010000 */
[----:B------:R-:W-:Y:S05]  /*c080*/  @!P1 BRA `(.L_x_103) ;  /* 0x0000000000049947 */ /* 0x000fea0003800000 */
[----:B------:R-:W-:Y:S01]  /*c090*/  BPT.TRAP 0x1 ;  /* 0x000000040000795c */ /* 0x000fe20000300000 */
.L_x_103:
        /* <DEDUP_REMOVED lines=9> */
.L_x_104:
[----:B------:R-:W2:Y:S02]  /*c130*/  SYNCS.PHASECHK.TRANS64.TRYWAIT P3, [UR43+0x384e8], R157 ;  /* 0x0384e89dff0075a7 */ /* 0x000ea4000806016b */
[----:B--2---:R-:W-:Y:S05]  /*c140*/  @!P3 BRA `(.L_x_105) ;  /* 0x000000a000f0b947 */ /* 0x004fea0003800000 */
.L_x_365:
        /* <DEDUP_REMOVED lines=81> */
.L_x_107:
[----:B------:R-:W-:Y:S05]  /*c660*/  BSYNC B0 ;  /* 0x0000000000007941 */ /* 0x000fea0003800000 */
.L_x_106:
[----:B------:R-:W-:Y:S06]  /*c670*/  BAR.SYNC.DEFER_BLOCKING 0x1, 0x100 ;  /* 0x0044000000007b1d */ /* 0x000fec0000010000 */
[----:B------:R-:W-:Y:S05]  /*c680*/  @!P1 BRA `(.L_x_108) ;  /* 0x0000000000049947 */ /* 0x000fea0003800000 */
[----:B------:R-:W-:Y:S01]  /*c690*/  BPT.TRAP 0x1 ;  /* 0x000000040000795c */ /* 0x000fe20000300000 */
.L_x_108:
        /* <DEDUP_REMOVED lines=9> */
.L_x_109:
[----:B------:R-:W2:Y:S02]  /*c730*/  SYNCS.PHASECHK.TRANS64.TRYWAIT P3, [UR43+0x384f0], R157 ;  /* 0x0384f09dff0075a7 */ /* 0x000ea4000806016b */
[----:B--2---:R-:W-:Y:S05]  /*c740*/  @!P3 BRA `(.L_x_110) ;  /* 0x0000009c0088b947 */ /* 0x004fea0003800000 */
.L_x_366:
        /* <DEDUP_REMOVED lines=97> */
.L_x_112:
[----:B------:R-:W-:Y:S05]  /*cd60*/  BSYNC B0 ;  /* 0x0000000000007941 */ /* 0x000fea0003800000 */
.L_x_111:
[----:B------:R-:W-:Y:S06]  /*cd70*/  BAR.SYNC.DEFER_BLOCKING 0x1, 0x100 ;  /* 0x0044000000007b1d */ /* 0x000fec0000010000 */
[----:B------:R-:W-:Y:S05]  /*cd80*/  @!P1 BRA `(.L_x_113) ;  /* 0x0000000000049947 */ /* 0x000fea0003800000 */
[----:B------:R-:W-:Y:S01]  /*cd90*/  BPT.TRAP 0x1 ;  /* 0x000000040000795c */ /* 0x000fe20000300000 */
.L_x_113:
        /* <DEDUP_REMOVED lines=9> */
.L_x_114:
[----:B------:R-:W2:Y:S02]  /*ce30*/  SYNCS.PHASECHK.TRANS64.TRYWAIT P3, [UR43+0x384f8], R157 ;  /* 0x0384f89dff0075a7 */ /* 0x000ea4000806016b */
[----:B--2---:R-:W-:Y:S05]  /*ce40*/  @!P3 BRA `(.L_x_115) ;  /* 0x0000009400e0b947 */ /* 0x004fea0003800000 */
.L_x_367:
        /* <DEDUP_REMOVED lines=81> */
.L_x_117:
[----:B------:R-:W-:Y:S05]  /*d360*/  BSYNC B0 ;  /* 0x0000000000007941 */ /* 0x000fea0003800000 */
.L_x_116:
[----:B------:R-:W-:Y:S06]  /*d370*/  BAR.SYNC.DEFER_BLOCKING 0x1, 0x100 ;  /* 0x0044000000007b1d */ /* 0x000fec0000010000 */
[----:B------:R-:W-:Y:S05]  /*d380*/  @!P1 BRA `(.L_x_118) ;  /* 0x0000000000049947 */ /* 0x000fea0003800000 */
[----:B------:R-:W-:Y:S01]  /*d390*/  BPT.TRAP 0x1 ;  /* 0x000000040000795c */ /* 0x000fe20000300000 */
.L_x_118:
        /* <DEDUP_REMOVED lines=9> */
.L_x_119:
[----:B------:R-:W2:Y:S02]  /*d430*/  SYNCS.PHASECHK.TRANS64.TRYWAIT P3, [UR43+0x384e0], R20 ;  /* 0x0384e014ff0075a7 */ /* 0x000ea4000806016b */
[----:B--2---:R-:W-:Y:S05]  /*d440*/  @!P3 BRA `(.L_x_120) ;  /* 0x000000900078b947 */ /* 0x004fea0003800000 */
.L_x_368:
        /* <DEDUP_REMOVED lines=97> */
.L_x_122:
[----:B------:R-:W-:Y:S05]  /*da60*/  BSYNC B0 ;  /* 0x0000000000007941 */ /* 0x000fea0003800000 */
.L_x_121:
[----:B------:R-:W-:Y:S06]  /*da70*/  BAR.SYNC.DEFER_BLOCKING 0x1, 0x100 ;  /* 0x0044000000007b1d */ /* 0x000fec0000010000 */
[----:B------:R-:W-:Y:S05]  /*da80*/  @!P1 BRA `(.L_x_123) ;  /* 0x0000000000049947 */ /* 0x000fea0003800000 */
[----:B------:R-:W-:Y:S01]  /*da90*/  BPT.TRAP 0x1 ;  /* 0x000000040000795c */ /* 0x000fe20000300000 */
.L_x_123:
        /* <DEDUP_REMOVED lines=9> */
.L_x_124:
[----:B------:R-:W2:Y:S02]  /*db30*/  SYNCS.PHASECHK.TRANS64.TRYWAIT P3, [UR43+0x384e8], R20 ;  /* 0x0384e814ff0075a7 */ /* 0x000ea4000806016b */
[----:B--2---:R-:W-:Y:S05]  /*db40*/  @!P3 BRA `(.L_x_125) ;  /* 0x0000008800d0b947 */ /* 0x004fea0003800000 */
.L_x_369:
        /* <DEDUP_REMOVED lines=81> */
.L_x_127:
[----:B------:R-:W-:Y:S05]  /*e060*/  BSYNC B0 ;  /* 0x0000000000007941 */ /* 0x000fea0003800000 */
.L_x_126:
[----:B------:R-:W-:Y:S06]  /*e070*/  BAR.SYNC.DEFER_BLOCKING 0x1, 0x100 ;  /* 0x0044000000007b1d */ /* 0x000fec0000010000 */
[----:B------:R-:W-:Y:S05]  /*e080*/  @!P1 BRA `(.L_x_128) ;  /* 0x0000000000049947 */ /* 0x000fea0003800000 */
[----:B------:R-:W-:Y:S01]  /*e090*/  BPT.TRAP 0x1 ;  /* 0x000000040000795c */ /* 0x000fe20000300000 */
.L_x_128:
        /* <DEDUP_REMOVED lines=9> */
.L_x_129:
[----:B------:R-:W2:Y:S02]  /*e130*/  SYNCS.PHASECHK.TRANS64.TRYWAIT P3, [UR43+0x384f0], R20 ;  /* 0x0384f014ff0075a7 */ /* 0x000ea4000806016b */
[----:B--2---:R-:W-:Y:S05]  /*e140*/  @!P3 BRA `(.L_x_130) ;  /* 0x000000840068b947 */ /* 0x004fea0003800000 */
.L_x_370:
        /* <DEDUP_REMOVED lines=17> */
[----:B------:R-:W-:Y:S04]  /*e260*/  @P0 LDSM.16.MT88.4 R8, [R3+0x34000] ;  /* 0x034000000308083b */ /* 0x000fe80000004200 */
[----:B------:R-:W1:Y:S01]  /*e270*/  @P0 LDSM.16.MT88.4 R4, [R3+0x34800] ;  /* 0x034800000304083b */ /* 0x000e620000004200 */
[----:B------:R-:W-:Y:S05]  /*e280*/  WARPSYNC.ALL ;  /* 0x0000000000007948 */ /* 0x000fea0003800000 */
[----:B------:R-:W-:Y:S01]  /*e290*/  BSSY B0, `(.L_x_131) ;  /* 0x000004d000007945 */ /* 0x000fe20003800000 */
[----:B-1----:R-:W-:-:S02]  /*e2a0*/  HADD2.F32 R30, -RZ, R7.H0_H0 ;  /* 0x20000007ff1e7230 */ /* 0x002fc40000004100 */
[----:B------:R-:W-:Y:S02]  /*e2b0*/  HADD2.F32 R32, -RZ, R7.H1_H1 ;  /* 0x30000007ff207230 */ /* 0x000fe40000004100 */
[-C--:B--2---:R-:W-:Y:S01]  /*e2c0*/  FMUL R13, R13, R2.reuse ;  /* 0x000000020d0d7220 */ /* 0x084fe20000400000 */
[-C--:B---3--:R-:W-:Y:S01]  /*e2d0*/  FMUL R15, R15, R2.reuse ;  /* 0x000000020f0f7220 */ /* 0x088fe20000400000 */
[-C--:B----4-:R-:W-:Y:S01]  /*e2e0*/  FMUL R17, R17, R2.reuse ;  /* 0x0000000211117220 */ /* 0x090fe20000400000 */
[-C--:B-----5:R-:W-:Y:S01]  /*e2f0*/  FMUL R19, R19, R2.reuse ;  /* 0x0000000213137220 */ /* 0x0a0fe20000400000 */
[-C--:B------:R-:W-:Y:S01]  /*e300*/  FMUL R21, R21, R2.reuse ;  /* 0x0000000215157220 */ /* 0x080fe20000400000 */
[-C--:B------:R-:W-:Y:S01]  /*e310*/  FMUL R25, R25, R2.reuse ;  /* 0x0000000219197220 */ /* 0x080fe20000400000 */
[-C--:B------:R-:W-:Y:S01]  /*e320*/  FMUL R27, R27, R2.reuse ;  /* 0x000000021b1b7220 */ /* 0x080fe20000400000 */
[-C--:B------:R-:W-:Y:S01]  /*e330*/  FMUL R29, R29, R2.reuse ;  /* 0x000000021d1d7220 */ /* 0x080fe20000400000 */
[----:B------:R-:W-:Y:S01]  /*e340*/  FMUL R31, R28, R2 ;  /* 0x000000021c1f7220 */ /* 0x000fe20000400000 */
[----:B------:R-:W-:-:S02]  /*e350*/  HADD2.F32 R28, -RZ, R5.H0_H0 ;  /* 0x20000005ff1c7230 */ /* 0x000fc40000004100 */
[-C--:B------:R-:W-:Y:S01]  /*e360*/  FMUL R33, R26, R2.reuse ;  /* 0x000000021a217220 */ /* 0x080fe20000400000 */
[--C-:B------:R-:W-:Y:S02]  /*e370*/  HADD2.F32 R26, -RZ, R4.reuse.H1_H1 ;  /* 0x30000004ff1a7230 */ /* 0x100fe40000004100 */
[-C--:B------:R-:W-:Y:S01]  /*e380*/  FMUL R35, R24, R2.reuse ;  /* 0x0000000218237220 */ /* 0x080fe20000400000 */
[----:B------:R-:W-:Y:S02]  /*e390*/  HADD2.F32 R24, -RZ, R4.H0_H0 ;  /* 0x20000004ff187230 */ /* 0x000fe40000004100 */
[----:B------:R-:W-:Y:S01]  /*e3a0*/  FMUL R37, R12, R2 ;  /* 0x000000020c257220 */ /* 0x000fe20000400000 */
[----:B------:R-:W-:Y:S02]  /*e3b0*/  HADD2.F32 R12, -RZ, R8.H0_H0 ;  /* 0x20000008ff0c7230 */ /* 0x000fe40000004100 */
[-C--:B------:R-:W-:Y:S01]  /*e3c0*/  FFMA R35, R28, R0.reuse, R35 ;  /* 0x000000001c237223 */ /* 0x080fe20000000023 */
[----:B------:R-:W-:Y:S01]  /*e3d0*/  FFMA R31, R24, R0, R31 ;  /* 0x00000000181f7223 */ /* 0x000fe2000000001f */
[----:B------:R-:W-:Y:S01]  /*e3e0*/  FMUL R39, R22, R2 ;  /* 0x0000000216277220 */ /* 0x000fe20000400000 */
[----:B------:R-:W-:-:S02]  /*e3f0*/  HADD2.F32 R22, -RZ, R10.H1_H1 ;  /* 0x3000000aff167230 */ /* 0x000fc40000004100 */
[----:B------:R-:W-:Y:S01]  /*e400*/  FFMA R13, R12, R0, R13 ;  /* 0x000000000c0d7223 */ /* 0x000fe2000000000d */
[----:B------:R-:W-:Y:S02]  /*e410*/  HADD2.F32 R12, -RZ, R8.H1_H1 ;  /* 0x30000008ff0c7230 */ /* 0x000fe40000004100 */
[-C--:B------:R-:W-:Y:S01]  /*e420*/  FMUL R41, R18, R2.reuse ;  /* 0x0000000212297220 */ /* 0x080fe20000400000 */
[----:B------:R-:W-:Y:S02]  /*e430*/  HADD2.F32 R18, -RZ, R10.H0_H0 ;  /* 0x2000000aff127230 */ /* 0x000fe40000004100 */
[----:B------:R-:W-:Y:S02]  /*e440*/  HADD2.F32 R28, -RZ, R6.H1_H1 ;  /* 0x30000006ff1c7230 */ /* 0x000fe40000004100 */
[----:B------:R-:W-:Y:S01]  /*e450*/  FMUL R43, R16, R2 ;  /* 0x00000002102b7220 */ /* 0x000fe20000400000 */
[----:B------:R-:W-:Y:S02]  /*e460*/  HADD2.F32 R16, -RZ, R9.H1_H1 ;  /* 0x30000009ff107230 */ /* 0x000fe40000004100 */
[----:B------:R-:W-:Y:S01]  /*e470*/  FFMA R21, R18, R0, R21 ;  /* 0x0000000012157223 */ /* 0x000fe20000000015 */
[----:B------:R-:W-:-:S02]  /*e480*/  HADD2.F32 R18, -RZ, R11.H0_H0 ;  /* 0x2000000bff127230 */ /* 0x000fc40000004100 */
[----:B------:R-:W-:Y:S01]  /*e490*/  FMUL R45, R14, R2 ;  /* 0x000000020e2d7220 */ /* 0x000fe20000400000 */
[----:B------:R-:W-:Y:S02]  /*e4a0*/  HADD2.F32 R14, -RZ, R9.H0_H0 ;  /* 0x20000009ff0e7230 */ /* 0x000fe40000004100 */
[-C--:B------:R-:W-:Y:S01]  /*e4b0*/  FFMA R12, R12, R0.reuse, R15 ;  /* 0x000000000c0c7223 */ /* 0x080fe2000000000f */
[----:B------:R-:W-:Y:S02]  /*e4c0*/  HADD2.F32 R24, -RZ, R5.H1_H1 ;  /* 0x30000005ff187230 */ /* 0x000fe40000004100 */
[-C--:B------:R-:W-:Y:S01]  /*e4d0*/  FFMA R27, R18, R0.reuse, R27 ;  /* 0x00000000121b7223 */ /* 0x080fe2000000001b */
[-C--:B------:R-:W-:Y:S01]  /*e4e0*/  FFMA R43, R30, R0.reuse, R43 ;  /* 0x000000001e2b7223 */ /* 0x080fe2000000002b */
[-C--:B------:R-:W-:Y:S01]  /*e4f0*/  FFMA R17, R14, R0.reuse, R17 ;  /* 0x000000000e117223 */ /* 0x080fe20000000011 */
[-C--:B------:R-:W-:Y:S01]  /*e500*/  FFMA R14, R16, R0.reuse, R19 ;  /* 0x00000000100e7223 */ /* 0x080fe20000000013 */
[----:B------:R-:W-:Y:S01]  /*e510*/  FFMA R16, R22, R0, R25 ;  /* 0x0000000016107223 */ /* 0x000fe20000000019 */
[----:B------:R-:W-:-:S02]  /*e520*/  HADD2.F32 R22, -RZ, R11.H1_H1 ;  /* 0x3000000bff167230 */ /* 0x000fc40000004100 */
[-C--:B------:R-:W-:Y:S01]  /*e530*/  FFMA R24, R24, R0.reuse, R37 ;  /* 0x0000000018187223 */ /* 0x080fe20000000025 */
[----:B------:R-:W-:Y:S02]  /*e540*/  F2FP.F16.F32.PACK_AB R12, R12, R13 ;  /* 0x0000000d0c0c723e */ /* 0x000fe400000000ff */
[----:B------:R-:W-:Y:S01]  /*e550*/  F2FP.F16.F32.PACK_AB R13, R14, R17 ;  /* 0x000000110e0d723e */ /* 0x000fe200000000ff */
[-C--:B------:R-:W-:Y:S01]  /*e560*/  FFMA R18, R22, R0.reuse, R29 ;  /* 0x0000000016127223 */ /* 0x080fe2000000001d */
[-C--:B------:R-:W-:Y:S01]  /*e570*/  FFMA R22, R26, R0.reuse, R33 ;  /* 0x000000001a167223 */ /* 0x080fe20000000021 */
[----:B------:R-:W-:Y:S01]  /*e580*/  HADD2.F32 R26, -RZ, R6.H0_H0 ;  /* 0x20000006ff1a7230 */ /* 0x000fe20000004100 */
[----:B------:R-:W-:Y:S02]  /*e590*/  F2FP.F16.F32.PACK_AB R14, R16, R21 ;  /* 0x00000015100e723e */ /* 0x000fe400000000ff */
[----:B------:R-:W-:Y:S02]  /*e5a0*/  F2FP.F16.F32.PACK_AB R15, R18, R27 ;  /* 0x0000001b120f723e */ /* 0x000fe400000000ff */
[-C--:B------:R-:W-:Y:S01]  /*e5b0*/  FFMA R39, R26, R0.reuse, R39 ;  /* 0x000000001a277223 */ /* 0x080fe20000000027 */
[-C--:B------:R-:W-:Y:S01]  /*e5c0*/  FFMA R26, R28, R0.reuse, R41 ;  /* 0x000000001c1a7223 */ /* 0x080fe20000000029 */
[----:B------:R-:W-:Y:S01]  /*e5d0*/  FFMA R28, R32, R0, R45 ;  /* 0x00000000201c7223 */ /* 0x000fe2000000002d */
[----:B------:R-:W-:Y:S01]  /*e5e0*/  F2FP.F16.F32.PACK_AB R40, R22, R31 ;  /* 0x0000001f1628723e */ /* 0x000fe200000000ff */
[----:B------:R1:W-:Y:S01]  /*e5f0*/  STSM.16.MT88.4 [R3+0x34000], R12 ;  /* 0x0340000c03007844 */ /* 0x0003e20000004200 */
        /* <DEDUP_REMOVED lines=22> */
.L_x_132:
[----:B------:R-:W-:Y:S05]  /*e760*/  BSYNC B0 ;  /* 0x0000000000007941 */ /* 0x000fea0003800000 */
.L_x_131:
[----:B------:R-:W-:Y:S06]  /*e770*/  BAR.SYNC.DEFER_BLOCKING 0x1, 0x100 ;  /* 0x0044000000007b1d */ /* 0x000fec0000010000 */
[----:B------:R-:W-:Y:S05]  /*e780*/  @!P1 BRA `(.L_x_133) ;  /* 0x0000000000049947 */ /* 0x000fea0003800000 */
[----:B------:R-:W-:Y:S01]  /*e790*/  BPT.TRAP 0x1 ;  /* 0x000000040000795c */ /* 0x000fe20000300000 */
.L_x_133:
        /* <DEDUP_REMOVED lines=9> */
.L_x_134:
[----:B------:R-:W2:Y:S02]  /*e830*/  SYNCS.PHASECHK.TRANS64.TRYWAIT P3, [UR43+0x384f8], R20 ;  /* 0x0384f814ff0075a7 */ /* 0x000ea4000806016b */
[----:B--2---:R-:W-:Y:S05]  /*e840*/  @!P3 BRA `(.L_x_135) ;  /* 0x0000007c00c0b947 */ /* 0x004fea0003800000 */
.L_x_371:
[----:B------:R-:W-:Y:S05]  /*e850*/  @P0 WARPSYNC.ALL ;  /* 0x0000000000000948 */ /* 0x000fea0003800000 */
[----:B------:R-:W2:Y:S01]  /*e860*/  @P0 LDSM.16.MT88.4 R8, [R3+0x36000] ;  /* 0x036000000308083b */ /* 0x000ea20000004200 */
[-C--:B------:R-:W-:Y:S01]  /*e870*/  FMUL R136, R136, R2.reuse ;  /* 0x0000000288887220 */ /* 0x080fe20000400000 */
[-C--:B-1----:R-:W-:Y:S01]  /*e880*/  FMUL R12, R137, R2.reuse ;  /* 0x00000002890c7220 */ /* 0x082fe20000400000 */
        /* <DEDUP_REMOVED lines=35> */
[--C-:B------:R-:W-:Y:S02]  /*eac0*/  HADD2.F32 R27, -RZ, R4.reuse.H0_H0 ;  /* 0x20000004ff1b7230 */ /* 0x100fe40000004100 */
[-C--:B------:R-:W-:Y:S01]  /*ead0*/  FFMA R31, R31, R0.reuse, R146 ;  /* 0x000000001f1f7223 */ /* 0x080fe20000000092 */
[----:B------:R-:W-:Y:S02]  /*eae0*/  HADD2.F32 R29, -RZ, R4.H1_H1 ;  /* 0x30000004ff1d7230 */ /* 0x000fe40000004100 */
[-C--:B------:R-:W-:Y:S01]  /*eaf0*/  FFMA R37, R37, R0.reuse, R150 ;  /* 0x0000000025257223 */ /* 0x080fe20000000096 */
[----:B------:R-:W-:Y:S02]  /*eb00*/  HADD2.F32 R5, -RZ, R5.H1_H1 ;  /* 0x30000005ff057230 */ /* 0x000fe40000004100 */
        /* <DEDUP_REMOVED lines=34> */
[----:B------:R2:W-:Y:S02]  /*ed30*/  UTMASTG.2D [UR8], [UR58] ;  /* 0x000000083a0073b5 */ /* 0x0005e40008008000 */
[----:B--2---:R0:W-:Y:S02]  /*ed40*/  UTMACMDFLUSH ;  /* 0x00000000000079b7 */ /* 0x0041e40000000000 */
.L_x_137:
[----:B------:R-:W-:Y:S05]  /*ed50*/  BSYNC B0 ;  /* 0x0000000000007941 */ /* 0x000fea0003800000 */
.L_x_136:
[----:B------:R-:W-:Y:S04]  /*ed60*/  BSSY B0, `(.L_x_138) ;  /* 0x0000003000007945 */ /* 0x000fe80003800000 */
[----:B------:R-:W-:Y:S05]  /*ed70*/  @!P2 BRA `(.L_x_139) ;  /* 0x000000000004a947 */ /* 0x000fea0003800000 */
[----:B------:R-:W-:-:S04]  /*ed80*/  DEPBAR.LE SB0, 0x1 ;  /* 0x000080400000791a */ /* 0x000fc80000000000 */
.L_x_139:
[----:B------:R-:W-:Y:S05]  /*ed90*/  BSYNC B0 ;  /* 0x0000000000007941 */ /* 0x000fea0003800000 */
.L_x_138:
[----:B------:R-:W-:Y:S06]  /*eda0*/  BAR.SYNC.DEFER_BLOCKING 0x1, 0x100 ;  /* 0x0044000000007b1d */ /* 0x000fec0000010000 */
[----:B------:R-:W-:Y:S05]  /*edb0*/  @!P1 BRA `(.L_x_140) ;  /* 0x0000000000049947 */ /* 0x000fea0003800000 */
[----:B------:R-:W-:Y:S01]  /*edc0*/  BPT.TRAP 0x1 ;  /* 0x000000040000795c */ /* 0x000fe20000300000 */
.L_x_140:
[----:B------:R-:W-:Y:S02]  /*edd0*/  UIADD3 UR4, UR7, 0x1, URZ ;  /* 0x0000000107047890 */ /* 0x000fe4000fffe03f */
[----:B------:R-:W-:Y:S02]  /*ede0*/  UISETP.NE.AND UP1, UPT, UR47, 0x3, UPT ;  /* 0x000000032f00788c */ /* 0x000fe4000bf25270 */
[----:B------:R-:W-:-:S04]  /*edf0*/  UISETP.NE.AND UP0, UPT, UR4, 0x4, UPT ;  /* 0x000000040400788c */ /* 0x000fc8000bf05270 */
[----:B------:R-:W-:Y:S01]  /*ee00*/  USEL UR4, UR4, URZ, UP0 ;  /* 0x0000003f04047287 */ /* 0x000fe20008000000 */
[----:B------:R-:W-:-:S03]  /*ee10*/  PLOP3.LUT P2, PT, PT, PT, UP1, 0x80, 0x0 ;  /* 0x000000000000781c */ /* 0x000fc60003f4f018 */
[----:B------:R-:W-:Y:S02]  /*ee20*/  ULEA UR5, UR4, UR43, 0x3 ;  /* 0x0000002b04057291 */ /* 0x000fe4000f8e183f */
[----:B------:R-:W-:Y:S02]  /*ee30*/  UIADD3 UR4, UR4, 0x1, URZ ;  /* 0x0000000104047890 */ /* 0x000fe4000fffe03f */
[----:B------:R-:W-:Y:S02]  /*ee40*/  UIADD3 UR5, UR5, 0x38500, URZ ;  /* 0x0003850005057890 */ /* 0x000fe4000fffe03f */
[----:B------:R-:W-:Y:S02]  /*ee50*/  UISETP.NE.AND UP0, UPT, UR4, 0x4, UPT ;  /* 0x000000040400788c */ /* 0x000fe4000bf05270 */
[----:B------:R-:W-:Y:S02]  /*ee60*/  UPRMT UR5, UR42, 0x654, UR5 ;  /* 0x000006542a057896 */ /* 0x000fe40008000005 */
[----:B------:R-:W-:-:S07]  /*ee70*/  USEL UR60, UR4, URZ, UP0 ;  /* 0x0000003f043c7287 */ /* 0x000fce0008000000 */
[----:B------:R-:W-:Y:S01]  /*ee80*/  SYNCS.ARRIVE.TRANS64.RED.A1T0 RZ, [UR5], RZ ;  /* 0x000000ffffff79a7 */ /* 0x000fe20008100405 */
[----:B------:R-:W-:Y:S05]  /*ee90*/  @!P2 BRA `(.L_x_141) ;  /* 0x000000000004a947 */ /* 0x000fea0003800000 */
[----:B------:R-:W-:Y:S01]  /*eea0*/  BPT.TRAP 0x1 ;  /* 0x000000040000795c */ /* 0x000fe20000300000 */
.L_x_141:
[----:B------:R-:W-:Y:S01]  /*eeb0*/  ULEA UR4, UR38, UR43, 0x3 ;  /* 0x0000002b26047291 */ /* 0x000fe2000f8e183f */
[----:B------:R-:W-:-:S08]  /*eec0*/  SHF.L.U32 R0, R23, 0x1f, RZ ;  /* 0x0000001f17007819 */ /* 0x000fd000000006ff */
[----:B------:R-:W2:Y:S02]  /*eed0*/  SYNCS.PHASECHK.TRANS64.TRYWAIT P0, [UR4+0x38400], R0 ;  /* 0x03840000ff0075a7 */ /* 0x000ea40008000144 */
[----:B--2---:R-:W-:Y:S05]  /*eee0*/  @!P0 BRA `(.L_x_142) ;  /* 0x0000007800308947 */ /* 0x004fea0003800000 */
.L_x_372:
[----:B------:R-:W-:-:S09]  /*eef0*/  ULEA UR5, UR38, UR43, 0x4 ;  /* 0x0000002b26057291 */ /* 0x000fd2000f8e203f */
[----:B------:R-:W2:Y:S01]  /*ef00*/  LDS.128 R16, [UR5+0x38530] ;  /* 0x03853005ff107984 */ /* 0x000ea20008000c00 */
[----:B------:R-:W-:Y:S01]  /*ef10*/  @!PT LDS RZ, [RZ] ;  /* 0x00000000fffff984 */ /* 0x000fe20000000800 */
[----:B------:R-:W-:Y:S01]  /*ef20*/  @!PT LDS RZ, [RZ] ;  /* 0x00000000fffff984 */ /* 0x000fe20000000800 */
[----:B------:R-:W-:Y:S01]  /*ef30*/  @!PT LDS RZ, [RZ] ;  /* 0x00000000fffff984 */ /* 0x000fe20000000800 */
[----:B------:R-:W-:Y:S01]  /*ef40*/  @!PT LDS RZ, [RZ] ;  /* 0x00000000fffff984 */ /* 0x000fe20000000800 */
[----:B------:R3:W-:Y:S06]  /*ef50*/  MEMBAR.ALL.CTA ;  /* 0x0000000000007992 */ /* 0x0007ec0000008000 */
[----:B---3--:R-:W3:Y:S01]  /*ef60*/  FENCE.VIEW.ASYNC.S ;  /* 0x00000000000073c6 */ /* 0x008ee20000000000 */
[----:B------:R-:W-:Y:S05]  /*ef70*/  @!P2 BRA `(.L_x_143) ;  /* 0x000000000004a947 */ /* 0x000fea0003800000 */
[----:B------:R-:W-:Y:S01]  /*ef80*/  BPT.TRAP 0x1 ;  /* 0x000000040000795c */ /* 0x000fe20000300000 */
.L_x_143:
[----:B--2---:R-:W-:Y:S01]  /*ef90*/  ISETP.NE.AND P0, PT, R19, RZ, PT ;  /* 0x000000ff1300720c */ /* 0x004fe20003f05270 */
[----:B------:R-:W-:Y:S01]  /*efa0*/  UIADD3 UR4, UR4, 0x38440, URZ ;  /* 0x0003844004047890 */ /* 0x000fe2000fffe03f */
[CC--:B------:R-:W-:Y:S02]  /*efb0*/  ISETP.NE.AND P2, PT, R152.reuse, R18.reuse, PT ;  /* 0x000000129800720c */ /* 0x0c0fe40003f45270 */
[----:B------:R-:W-:Y:S01]  /*efc0*/  ISETP.EQ.OR P0, PT, R152, R18, !P0 ;  /* 0x000000129800720c */ /* 0x000fe20004702670 */
[----:B------:R-:W-:-:S09]  /*efd0*/  UPRMT UR4, UR42, 0x654, UR4 ;  /* 0x000006542a047896 */ /* 0x000fd20008000004 */
[----:B---3--:R-:W-:Y:S03]  /*efe0*/  SYNCS.ARRIVE.TRANS64.RED.A1T0 RZ, [UR4], RZ ;  /* 0x000000ffffff79a7 */ /* 0x008fe60008100404 */
[----:B------:R-:W-:Y:S05]  /*eff0*/  @P0 BRA `(.L_x_144) ;  /* 0x0000000000fc0947 */ /* 0x000fea0003800000 */
[----:B------:R-:W-:-:S13]  /*f000*/  ISETP.NE.AND P0, PT, RZ, UR54, PT ;  /* 0x00000036ff007c0c */ /* 0x000fda000bf05270 */
[----:B------:R-:W-:Y:S05]  /*f010*/  @P0 BRA `(.L_x_144) ;  /* 0x0000000000f40947 */ /* 0x000fea0003800000 */
[----:B-1----:R-:W1:Y:S01]  /*f020*/  S2R R0, SR_LANEID ;  /* 0x0000000000007919 */ /* 0x002e620000000000 */
[----:B------:R-:W-:Y:S01]  /*f030*/  ELECT P0, URZ, PT ;  /* 0x00000000003f782f */ /* 0x000fe20003800000 */
[----:B------:R-:W-:Y:S01]  /*f040*/  BSSY B0, `(.L_x_145) ;  /* 0x000002f000007945 */ /* 0x000fe20003800000 */
[----:B-1----:R-:W-:-:S11]  /*f050*/  IMAD.SHL.U32 R15, R0, 0x4, RZ ;  /* 0x00000004000f7824 */ /* 0x002fd600078e00ff */
[----:B------:R-:W-:Y:S05]  /*f060*/  @!P0 BRA `(.L_x_146) ;  /* 0x0000000000b08947 */ /* 0x000fea0003800000 */
[----:B------:R-:W-:Y:S01]  /*f070*/  SHF.R.S32.HI R3, RZ, 0x1f, R18 ;  /* 0x0000001fff037819 */ /* 0x000fe20000011412 */
[----:B------:R-:W-:Y:S01]  /*f080*/  ULDC.64 UR4, c[0x0][0x820] ;  /* 0x0002080000047ab9 */ /* 0x000fe20000000a00 */
[C---:B------:R-:W-:Y:S02]  /*f090*/  SHF.L.U32 R0, R18.reuse, 0x3, RZ ;  /* 0x0000000312007819 */ /* 0x040fe400000006ff */
[----:B------:R-:W-:Y:S02]  /*f0a0*/  SHF.L.U64.HI R8, R18, 0x3, R3 ;  /* 0x0000000312087819 */ /* 0x000fe40000010203 */
[----:B------:R-:W-:Y:S01]  /*f0b0*/  IADD3 R4, P0, R0, UR4, RZ ;  /* 0x0000000400047c10 */ /* 0x000fe2000ff1e0ff */
[----:B------:R-:W1:Y:S03]  /*f0c0*/  LDC.64 R2, c[0x0][0x290] ;  /* 0x0000a400ff027b82 */ /* 0x000e660000000a00 */
[----:B------:R-:W-:Y:S01]  /*f0d0*/  IADD3.X R5, R8, UR5, RZ, P0, !PT ;  /* 0x0000000508057c10 */ /* 0x000fe200087fe4ff */
[----:B------:R-:W-:-:S05]  /*f0e0*/  ULDC.64 UR4, c[0x0][0x818] ;  /* 0x0002060000047ab9 */ /* 0x000fca0000000a00 */
[----:B------:R-:W2:Y:S01]  /*f0f0*/  LDG.E.64 R4, desc[UR56][R4.64] ;  /* 0x0000003804047981 */ /* 0x000ea2000c1e1b00 */
[----:B-1----:R-:W-:Y:S01]  /*f100*/  IMAD.WIDE R6, R18, 0xc, R2 ;  /* 0x0000000c12067825 */ /* 0x002fe200078e0202 */
[----:B------:R-:W-:Y:S02]  /*f110*/  IADD3 R2, P0, R0, UR4, RZ ;  /* 0x0000000400027c10 */ /* 0x000fe4000ff1e0ff */
[----:B------:R-:W1:Y:S02]  /*f120*/  LDS R0, [UR49+0x1c] ;  /* 0x00001c31ff007984 */ /* 0x000e640008000800 */
[----:B------:R-:W-:Y:S02]  /*f130*/  IADD3.X R3, R8, UR5, RZ, P0, !PT ;  /* 0x0000000508037c10 */ /* 0x000fe400087fe4ff */
[----:B------:R-:W3:Y:S04]  /*f140*/  LDG.E R12, desc[UR56][R6.64] ;  /* 0x00000038060c7981 */ /* 0x000ee8000c1e1900 */
[----:B------:R4:W5:Y:S04]  /*f150*/  LDG.E R13, desc[UR56][R6.64+0x4] ;  /* 0x00000438060d7981 */ /* 0x000968000c1e1900 */
[----:B------:R-:W5:Y:S01]  /*f160*/  LDG.E.64 R2, desc[UR56][R2.64] ;  /* 0x0000003802027981 */ /* 0x000f62000c1e1b00 */
[----:B------:R-:W-:-:S03]  /*f170*/  IMAD.U32 R8, RZ, RZ, UR49 ;  /* 0x00000031ff087e24 */ /* 0x000fc6000f8e00ff */
[----:B------:R-:W-:Y:S02]  /*f180*/  STS [UR49+0x30], RZ ;  /* 0x000030ffff007988 */ /* 0x000fe40008000831 */
[----:B------:R-:W-:Y:S02]  /*f190*/  SHF.R.U64 R8, R8, 0x4, RZ ;  /* 0x0000000408087819 */ /* 0x000fe400000012ff */
[----:B----4-:R-:W-:-:S03]  /*f1a0*/  CS2R R6, SRZ ;  /* 0x0000000000067805 */ /* 0x010fc6000001ff00 */
[----:B------:R-:W-:Y:S04]  /*f1b0*/  STS [UR49+0x10], R8 ;  /* 0x00001008ff007988 */ /* 0x000fe80008000831 */
[----:B------:R-:W-:Y:S01]  /*f1c0*/  STS [UR49+0x14], R8 ;  /* 0x00001408ff007988 */ /* 0x000fe20008000831 */
[C---:B--2---:R-:W-:Y:S02]  /*f1d0*/  SHF.L.U64.HI R11, R4.reuse, 0x1, R5 ;  /* 0x00000001040b7819 */ /* 0x044fe40000010205 */
[----:B------:R-:W-:Y:S02]  /*f1e0*/  SHF.L.U32 R10, R4, 0x1, RZ ;  /* 0x00000001040a7819 */ /* 0x000fe400000006ff */
[----:B------:R-:W-:Y:S02]  /*f1f0*/  LOP3.LUT R11, R11, 0x1fffffff, RZ, 0xc0, !PT ;  /* 0x1fffffff0b0b7812 */ /* 0x000fe400078ec0ff */
[----:B------:R-:W-:-:S02]  /*f200*/  LOP3.LUT R10, R10, 0xfffffffe, RZ, 0xc0, !PT ;  /* 0xfffffffe0a0a7812 */ /* 0x000fc400078ec0ff */
[--C-:B------:R-:W-:Y:S02]  /*f210*/  SHF.R.U32.HI R5, RZ, 0x4, R11.reuse ;  /* 0x00000004ff057819 */ /* 0x100fe4000001160b */
[----:B------:R-:W-:Y:S02]  /*f220*/  SHF.R.U64 R10, R10, 0x4, R11 ;  /* 0x000000040a0a7819 */ /* 0x000fe4000000120b */
[----:B-1----:R-:W-:-:S03]  /*f230*/  LOP3.LUT R0, R0, 0xf, R5, 0xb8, !PT ;  /* 0x0000000f00007812 */ /* 0x002fc600078eb805 */
[----:B------:R-:W-:Y:S04]  /*f240*/  STS [UR49+0xc], R10 ;  /* 0x00000c0aff007988 */ /* 0x000fe80008000831 */
[----:B------:R-:W-:Y:S01]  /*f250*/  STS [UR49+0x1c], R0 ;  /* 0x00001c00ff007988 */ /* 0x000fe20008000831 */
[----:B---3--:R-:W-:-:S03]  /*f260*/  VIADD R4, R12, 0xffffffff ;  /* 0xffffffff0c047836 */ /* 0x008fc60000000000 */
[----:B------:R-:W1:Y:S04]  /*f270*/  LDS R5, [UR49+0x1c] ;  /* 0x00001c31ff057984 */ /* 0x000e680008000800 */
[----:B-----5:R-:W-:Y:S01]  /*f280*/  STS.64 [UR49], R2 ;  /* 0x00000002ff007988 */ /* 0x020fe20008000a31 */
[----:B-1----:R-:W-:-:S05]  /*f290*/  LOP3.LUT R5, R5, 0xf0, RZ, 0xb8, !PT ;  /* 0x000000f005057812 */ /* 0x002fca00078eb8ff */
[----:B------:R1:W-:Y:S04]  /*f2a0*/  STS [UR49+0x1c], R5 ;  /* 0x00001c05ff007988 */ /* 0x0003e80008000831 */
[----:B------:R-:W2:Y:S01]  /*f2b0*/  LDS R9, [UR49+0x1c] ;  /* 0x00001c31ff097984 */ /* 0x000ea20008000800 */
[----:B-1----:R-:W-:-:S05]  /*f2c0*/  IADD3 R5, R13, -0x1, RZ ;  /* 0xffffffff0d057810 */ /* 0x002fca0007ffe0ff */
[----:B------:R-:W-:Y:S01]  /*f2d0*/  STS.128 [UR49+0x20], R4 ;  /* 0x00002004ff007988 */ /* 0x000fe20008000c31 */
[----:B--2---:R-:W-:-:S05]  /*f2e0*/  LOP3.LUT R9, R9, 0xf00, RZ, 0xb8, !PT ;  /* 0x00000f0009097812 */ /* 0x004fca00078eb8ff */
[----:B------:R-:W-:Y:S04]  /*f2f0*/  STS.64 [UR49+0x18], R8 ;  /* 0x00001808ff007988 */ /* 0x000fe80008000a31 */
[----:B------:R-:W1:Y:S02]  /*f300*/  LDS R14, [UR49+0x1c] ;  /* 0x00001c31ff0e7984 */ /* 0x000e640008000800 */
[----:B-1----:R-:W-:-:S05]  /*f310*/  LOP3.LUT R0, R14, 0xf000, RZ, 0xb8, !PT ;  /* 0x0000f0000e007812 */ /* 0x002fca00078eb8ff */
[----:B------:R1:W-:Y:S02]  /*f320*/  STS [UR49+0x1c], R0 ;  /* 0x00001c00ff007988 */ /* 0x0003e40008000831 */
.L_x_146:
[----:B------:R-:W-:Y:S05]  /*f330*/  BSYNC B0 ;  /* 0x0000000000007941 */ /* 0x000fea0003800000 */
.L_x_145:
[----:B------:R-:W-:Y:S01]  /*f340*/  NOP ;  /* 0x0000000000007918 */ /* 0x000fe20000000000 */
[----:B------:R2:W3:Y:S01]  /*f350*/  LDS R5, [R15+UR49] ;  /* 0x000000310f057984 */ /* 0x0004e20008000800 */
[----:B------:R-:W-:Y:S02]  /*f360*/  ELECT P0, URZ, PT ;  /* 0x00000000003f782f */ /* 0x000fe40003800000 */
[----:B------:R-:W-:Y:S01]  /*f370*/  IADD3 R2, P3, R15, UR58, RZ ;  /* 0x0000003a0f027c10 */ /* 0x000fe2000ff7e0ff */
[----:B------:R-:W-:Y:S04]  /*f380*/  BSSY B0, `(.L_x_147) ;  /* 0x0000005000007945 */ /* 0x000fe80003800000 */
[----:B------:R-:W-:-:S06]  /*f390*/  IMAD.X R3, RZ, RZ, UR59, P3 ;  /* 0x0000003bff037e24 */ /* 0x000fcc00098e06ff */
[----:B--2---:R-:W-:Y:S05]  /*f3a0*/  @!P0 BRA `(.L_x_148) ;  /* 0x0000000000088947 */ /* 0x004fea0003800000 */
[----:B------:R0:W-:Y:S01]  /*f3b0*/  UTMACMDFLUSH ;  /* 0x00000000000079b7 */ /* 0x0001e20000000000 */
[----:B------:R-:W-:-:S04]  /*f3c0*/  DEPBAR.LE SB0, 0x0 ;  /* 0x000080000000791a */ /* 0x000fc80000000000 */
.L_x_148:
[----:B------:R-:W-:Y:S05]  /*f3d0*/  BSYNC B0 ;  /* 0x0000000000007941 */ /* 0x000fea0003800000 */
.L_x_147:
[----:B---3--:R2:W5:Y:S02]  /*f3e0*/  ATOMG.E.EXCH.STRONG.GPU PT, RZ, [R2], R5 ;  /* 0x0000000502ff73a8 */ /* 0x00856400041ee100 */
.L_x_144:
[----:B------:R-:W-:Y:S01]  /*f3f0*/  UIMAD.WIDE.U32 UR4, UR55, -0x55555555, URZ ;  /* 0xaaaaaaab370478a5 */ /* 0x000fe2000f8e003f */
[----:B------:R-:W-:Y:S01]  /*f400*/  ISETP.NE.AND P0, PT, R19, RZ, PT ;  /* 0x000000ff1300720c */ /* 0x000fe20003f05270 */
[----:B------:R-:W-:Y:S01]  /*f410*/  UIADD3 UR38, UR38, 0x1, URZ ;  /* 0x0000000126267890 */ /* 0x000fe2000fffe03f */
[----:B-1----:R-:W-:Y:S01]  /*f420*/  SEL R6, RZ, 0x1, !P2 ;  /* 0x00000001ff067807 */ /* 0x002fe20005000000 */
[----:B------:R-:W-:Y:S02]  /*f430*/  USHF.R.U32.HI UR4, URZ, 0x2, UR5 ;  /* 0x000000023f047899 */ /* 0x000fe40008011605 */
[----:B------:R-:W-:Y:S02]  /*f440*/  UISETP.NE.AND UP0, UPT, UR38, 0x8, UPT ;  /* 0x000000082600788c */ /* 0x000fe4000bf05270 */
[----:B------:R-:W-:Y:S02]  /*f450*/  UIMAD UR55, UR4, -0x6, UR55 ;  /* 0xfffffffa043778a4 */ /* 0x000fe4000f8e0237 */
[----:B------:R-:W-:-:S02]  /*f460*/  USEL UR4, URZ, 0x1, UP0 ;  /* 0x000000013f047887 */ /* 0x000fc40008000000 */
[----:B------:R-:W-:Y:S02]  /*f470*/  UIADD3 UR36, UR36, 0x10, URZ ;  /* 0x0000001024247890 */ /* 0x000fe4000fffe03f */
[----:B------:R-:W-:Y:S02]  /*f480*/  USEL UR38, UR38, URZ, UP0 ;  /* 0x0000003f26267287 */ /* 0x000fe40008000000 */
[----:B------:R-:W-:Y:S01]  /*f490*/  LOP3.LUT R23, R23, UR4, RZ, 0x3c, !PT ;  /* 0x0000000417177c12 */ /* 0x000fe2000f8e3cff */
[----:B------:R-:W-:Y:S09]  /*f4a0*/  @P0 BRA `(.L_x_149) ;  /* 0xffffff4000800947 */ /* 0x000ff2000383ffff */
[----:B------:R-:W-:-:S04]  /*f4b0*/  DEPBAR.LE SB0, 0x0 ;  /* 0x000080000000791a */ /* 0x000fc80000000000 */
[----:B------:R-:W-:Y:S05]  /*f4c0*/  @!P1 BRA `(.L_x_150) ;  /* 0x0000000000049947 */ /* 0x000fea0003800000 */
[----:B------:R-:W-:Y:S01]  /*f4d0*/  BPT.TRAP 0x1 ;  /* 0x000000040000795c */ /* 0x000fe20000300000 */
.L_x_150:
[----:B------:R-:W-:-:S04]  /*f4e0*/  ULEA UR43, UR60, UR43, 0x3 ;  /* 0x0000002b3c2b7291 */ /* 0x000fc8000f8e183f */
[----:B------:R-:W-:-:S04]  /*f4f0*/  UIADD3 UR43, UR43, 0x38500, URZ ;  /* 0x000385002b2b7890 */ /* 0x000fc8000fffe03f */
[----:B------:R-:W-:-:S09]  /*f500*/  UPRMT UR43, UR42, 0x654, UR43 ;  /* 0x000006542a2b7896 */ /* 0x000fd2000800002b */
[----:B-----5:R-:W-:Y:S01]  /*f510*/  SYNCS.ARRIVE.TRANS64.RED.A1T0 RZ, [UR43], RZ ;  /* 0x000000ffffff79a7 */ /* 0x020fe2000810042b */
[----:B------:R-:W-:Y:S05]  /*f520*/  EXIT ;  /* 0x000000000000794d */ /* 0x000fea0003800000 */
.L_x_19:
[----:B------:R-:W-:-:S08]  /*f530*/  NOP ;  /* 0x0000000000007918 */ /* 0x000fd00000000000 */
[----:B----45:R-:W1:-:S00]  /*f540*/  USETMAXREG.DEALLOC.CTAPOOL 0x28 ;  /* 0x00000028000079c8 */ /* 0x030e4000080e0500 */
[----:B------:R-:W-:-:S06]  /*f550*/  UISETP.NE.AND UP1, UPT, UR54, 0x3, UPT ;  /* 0x000000033600788c */ /* 0x000fcc000bf25270 */
[----:B------:R-:W-:-:S13]  /*f560*/  PLOP3.LUT P1, PT, PT, PT, UP1, 0x80, 0x0 ;  /* 0x000000000000781c */ /* 0x000fda0003f2f018 */
[----:B-1----:R-:W-:Y:S05]  /*f570*/  @!P1 BRA `(.L_x_151) ;  /* 0x0000004400f89947 */ /* 0x002fea0003800000 */
[----:B------:R-:W-:-:S13]  /*f580*/  ISETP.NE.AND P0, PT, RZ, UR54, PT ;  /* 0x00000036ff007c0c */ /* 0x000fda000bf05270 */
[----:B------:R-:W-:Y:S05]  /*f590*/  @!P0 BRA `(.L_x_152) ;  /* 0x0000002800cc8947 */ /* 0x000fea0003800000 */
[----:B------:R-:W-:-:S06]  /*f5a0*/  UISETP.NE.AND UP0, UPT, UR54, 0x2, UPT ;  /* 0x000000023600788c */ /* 0x000fcc000bf05270 */
[----:B------:R-:W-:-:S13]  /*f5b0*/  PLOP3.LUT P0, PT, PT, PT, UP0, 0x80, 0x0 ;  /* 0x000000000000781c */ /* 0x000fda0003f0f008 */
[----:B--2---:R-:W-:Y:S05]  /*f5c0*/  @P0 EXIT ;  /* 0x000000000000094d */ /* 0x004fea0003800000 */
[----:B------:R-:W1:Y:S01]  /*f5d0*/  S2UR UR4, SR_CTAID.Y ;  /* 0x00000000000479c3 */ /* 0x000e620000002600 */
[----:B------:R-:W-:Y:S01]  /*f5e0*/  ELECT P0, URZ, PT ;  /* 0x00000000003f782f */ /* 0x000fe20003800000 */
[----:B------:R-:W-:Y:S01]  /*f5f0*/  BSSY B0, `(.L_x_153) ;  /* 0x000001f000007945 */ /* 0x000fe20003800000 */
[----:B-1----:R-:W-:-:S11]  /*f600*/  UIMAD UR4, UR4, UR39, UR40 ;  /* 0x00000027040472a4 */ /* 0x002fd6000f8e0228 */
[----:B------:R-:W-:Y:S05]  /*f610*/  @!P0 BRA `(.L_x_154) ;  /* 0x0000000000708947 */ /* 0x000fea0003800000 */
[----:B------:R1:W-:Y:S01]  /*f620*/  STL.64 [R1+0x200], R12 ;  /* 0x0002000c01007387 */ /* 0x0003e20000100a00 */
[----:B------:R-:W2:Y:S01]  /*f630*/  LDC.64 R14, c[0x0][0x618] ;  /* 0x00018600ff0e7b82 */ /* 0x000ea20000000a00 */
[----:B------:R-:W-:Y:S02]  /*f640*/  UMOV UR5, 0x400 ;  /* 0x0000040000057882 */ /* 0x000fe40000000000 */
[----:B------:R-:W-:-:S05]  /*f650*/  ULEA UR5, UR41, UR5, 0x18 ;  /* 0x0000000529057291 */ /* 0x000fca000f8ec03f */
[----:B------:R-:W3:Y:S08]  /*f660*/  LDC.64 R4, c[0x0][0x600] ;  /* 0x00018000ff047b82 */ /* 0x000ef00000000a00 */
[----:B-1----:R-:W2:Y:S08]  /*f670*/  LDC.64 R12, c[0x0][0x610] ;  /* 0x00018400ff0c7b82 */ /* 0x002eb00000000a00 */
[----:B------:R-:W3:Y:S08]  /*f680*/  LDC.64 R6, c[0x0][0x608] ;  /* 0x00018200ff067b82 */ /* 0x000ef00000000a00 */
[----:B------:R-:W1:Y:S01]  /*f690*/  LDC.64 R32, c[0x0][0x620] ;  /* 0x00018800ff207b82 */ /* 0x000e620000000a00 */
[----:B--2---:R2:W-:Y:S07]  /*f6a0*/  STS.128 [UR5+0x38710], R12 ;  /* 0x0387100cff007988 */ /* 0x0045ee0008000c05 */
[----:B------:R-:W1:Y:S01]  /*f6b0*/  LDC.64 R34, c[0x0][0x628] ;  /* 0x00018a00ff227b82 */ /* 0x000e620000000a00 */
[----:B---3--:R3:W-:Y:S07]  /*f6c0*/  STS.128 [UR5+0x38700], R4 ;  /* 0x03870004ff007988 */ /* 0x0087ee0008000c05 */
[----:B------:R-:W4:Y:S01]  /*f6d0*/  LDC.64 R28, c[0x0][0x630] ;  /* 0x00018c00ff1c7b82 */ /* 0x000f220000000a00 */
[----:B--2---:R2:W5:Y:S07]  /*f6e0*/  LDL.LU.64 R12, [R1+0x200] ;  /* 0x00020000010c7983 */ /* 0x00456e0000300a00 */
[----:B------:R-:W4:Y:S08]  /*f6f0*/  LDC.64 R30, c[0x0][0x638] ;  /* 0x00018e00ff1e7b82 */ /* 0x000f300000000a00 */
[----:B------:R-:W2:Y:S08]  /*f700*/  LDC.64 R24, c[0x0][0x640] ;  /* 0x00019000ff187b82 */ /* 0x000eb00000000a00 */
[----:B------:R-:W2:Y:S08]  /*f710*/  LDC.64 R26, c[0x0][0x648] ;  /* 0x00019200ff1a7b82 */ /* 0x000eb00000000a00 */
[----:B------:R-:W2:Y:S08]  /*f720*/  LDC.64 R20, c[0x0][0x650] ;  /* 0x00019400ff147b82 */ /* 0x000eb00000000a00 */
[----:B------:R-:W2:Y:S08]  /*f730*/  LDC.64 R22, c[0x0][0x658] ;  /* 0x00019600ff167b82 */ /* 0x000eb00000000a00 */
[----:B------:R-:W2:Y:S08]  /*f740*/  LDC.64 R8, c[0x0][0x660] ;  /* 0x00019800ff087b82 */ /* 0x000eb00000000a00 */
[----:B------:R-:W2:Y:S08]  /*f750*/  LDC.64 R10, c[0x0][0x668] ;  /* 0x00019a00ff0a7b82 */ /* 0x000eb00000000a00 */
[----:B---3--:R-:W3:Y:S08]  /*f760*/  LDC.64 R4, c[0x0][0x670] ;  /* 0x00019c00ff047b82 */ /* 0x008ef00000000a00 */
[----:B------:R-:W3:Y:S01]  /*f770*/  LDC.64 R6, c[0x0][0x678] ;  /* 0x00019e00ff067b82 */ /* 0x000ee20000000a00 */
[----:B-1----:R1:W-:Y:S04]  /*f780*/  STS.128 [UR5+0x38720], R32 ;  /* 0x03872020ff007988 */ /* 0x0023e80008000c05 */
[----:B----4-:R1:W-:Y:S04]  /*f790*/  STS.128 [UR5+0x38730], R28 ;  /* 0x0387301cff007988 */ /* 0x0103e80008000c05 */
[----:B--2---:R1:W-:Y:S04]  /*f7a0*/  STS.128 [UR5+0x38740], R24 ;  /* 0x03874018ff007988 */ /* 0x0043e80008000c05 */
[----:B------:R1:W-:Y:S04]  /*f7b0*/  STS.128 [UR5+0x38750], R20 ;  /* 0x03875014ff007988 */ /* 0x0003e80008000c05 */
[----:B------:R1:W-:Y:S04]  /*f7c0*/  STS.128 [UR5+0x38760], R8 ;  /* 0x03876008ff007988 */ /* 0x0003e80008000c05 */
[----:B---3--:R1:W-:Y:S02]  /*f7d0*/  STS.128 [UR5+0x38770], R4 ;  /* 0x03877004ff007988 */ /* 0x0083e40008000c05 */
.L_x_154:
[----:B------:R-:W-:Y:S05]  /*f7e0*/  BSYNC B0 ;  /* 0x0000000000007941 */ /* 0x000fea0003800000 */
.L_x_153:
[----:B------:R-:W-:Y:S01]  /*f7f0*/  ELECT P0, URZ, PT ;  /* 0x00000000003f782f */ /* 0x000fe20003800000 */
[----:B------:R-:W-:Y:S01]  /*f800*/  NOP ;  /* 0x0000000000007918 */ /* 0x000fe20000000000 */
[----:B------:R-:W-:Y:S01]  /*f810*/  ULDC UR5, c[0x0][0x884] ;  /* 0x0002210000057ab9 */ /* 0x000fe20000000800 */
[----:B------:R-:W-:Y:S01]  /*f820*/  ULDC.64 UR44, c[0x0][0x800] ;  /* 0x00020000002c7ab9 */ /* 0x000fe20000000a00 */
[----:B------:R-:W-:Y:S01]  /*f830*/  ULEA UR4, UR5, UR4, 0x1 ;  /* 0x0000000405047291 */ /* 0x000fe2000f8e083f */
[----:B------:R-:W-:Y:S03]  /*f840*/  BSSY B0, `(.L_x_155) ;  /* 0x0000033000007945 */ /* 0x000fe60003800000 */
[----:B------:R-:W-:-:S05]  /*f850*/  UIMAD.WIDE UR44, UR4, 0x80, UR44 ;  /* 0x00000080042c78a5 */ /* 0x000fca000f8e022c */
[----:B------:R-:W-:Y:S07]  /*f860*/  @!P0 BRA `(.L_x_156) ;  /* 0x0000000000c08947 */ /* 0x000fee0003800000 */
[----:B------:R-:W-:Y:S01]  /*f870*/  ULDC.64 UR4, c[0x0][0x808] ;  /* 0x0002020000047ab9 */ /* 0x000fe20000000a00 */
[----:B------:R-:W-:Y:S01]  /*f880*/  ULDC.64 UR6, c[0x0][0x810] ;  /* 0x0002040000067ab9 */ /* 0x000fe20000000a00 */
[----:B------:R-:W-:Y:S02]  /*f890*/  ISETP.NE.U32.AND P0, PT, RZ, UR4, PT ;  /* 0x00000004ff007c0c */ /* 0x000fe4000bf05070 */
[----:B------:R-:W-:Y:S02]  /*f8a0*/  ISETP.NE.U32.AND P1, PT, RZ, UR6, PT ;  /* 0x00000006ff007c0c */ /* 0x000fe4000bf25070 */
[----:B------:R-:W-:Y:S02]  /*f8b0*/  ISETP.NE.AND.EX P0, PT, RZ, UR5, PT, P0 ;  /* 0x00000005ff007c0c */ /* 0x000fe4000bf05300 */
[----:B------:R-:W-:-:S11]  /*f8c0*/  ISETP.NE.AND.EX P1, PT, RZ, UR7, PT, P1 ;  /* 0x00000007ff007c0c */ /* 0x000fd6000bf25310 */
[----:B------:R-:W-:Y:S05]  /*f8d0*/  @!P0 BRA `(.L_x_157) ;  /* 0x0000000000188947 */ /* 0x000fea0003800000 */
[----:B------:R-:W-:-:S04]  /*f8e0*/  LEA R2, P0, R18, UR4, 0x3 ;  /* 0x0000000412027c11 */ /* 0x000fc8000f8018ff */
[----:B------:R-:W-:-:S06]  /*f8f0*/  LEA.HI.X R3, R18, UR5, R19, 0x3, P0 ;  /* 0x0000000512037c11 */ /* 0x000fcc00080f1c13 */
[----:B------:R-:W2:Y:S01]  /*f900*/  LDG.E.64 R2, desc[UR56][R2.64] ;  /* 0x0000003802027981 */ /* 0x000ea2000c1e1b00 */
[----:B------:R-:W-:Y:S02]  /*f910*/  UMOV UR4, 0x400 ;  /* 0x0000040000047882 */ /* 0x000fe40000000000 */
[----:B------:R-:W-:-:S09]  /*f920*/  ULEA UR4, UR41, UR4, 0x18 ;  /* 0x0000000429047291 */ /* 0x000fd2000f8ec03f */
[----:B--2---:R2:W-:Y:S03]  /*f930*/  STS.64 [UR4+0x38700], R2 ;  /* 0x03870002ff007988 */ /* 0x0045e60008000a04 */
.L_x_157:
[----:B------:R-:W-:Y:S05]  /*f940*/  @!P1 BRA `(.L_x_156) ;  /* 0x0000000000889947 */ /* 0x000fea0003800000 */
[----:B--2---:R-:W-:-:S04]  /*f950*/  LEA R2, P0, R18, UR6, 0x3 ;  /* 0x0000000612027c11 */ /* 0x004fc8000f8018ff */
[----:B------:R-:W-:-:S06]  /*f960*/  LEA.HI.X R3, R18, UR7, R19, 0x3, P0 ;  /* 0x0000000712037c11 */ /* 0x000fcc00080f1c13 */
[----:B------:R-:W2:Y:S01]  /*f970*/  LDG.E.64 R2, desc[UR56][R2.64] ;  /* 0x0000003802027981 */ /* 0x000ea2000c1e1b00 */
[----:B------:R-:W-:Y:S01]  /*f980*/  UMOV UR4, 0x400 ;  /* 0x0000040000047882 */ /* 0x000fe20000000000 */
[----:B-1---5:R-:W-:Y:S01]  /*f990*/  IADD3 R4, R13, -0x1, RZ ;  /* 0xffffffff0d047810 */ /* 0x022fe20007ffe0ff */
[----:B------:R-:W-:-:S04]  /*f9a0*/  ULEA UR4, UR41, UR4, 0x18 ;  /* 0x0000000429047291 */ /* 0x000fc8000f8ec03f */
[----:B------:R-:W-:-:S05]  /*f9b0*/  UIADD3 UR5, UR4, 0x38700, URZ ;  /* 0x0003870004057890 */ /* 0x000fca000fffe03f */
[----:B------:R-:W1:Y:S01]  /*f9c0*/  LDS R0, [UR4+0x3871c] ;  /* 0x03871c04ff007984 */ /* 0x000e620008000800 */
[----:B------:R-:W-:-:S03]  /*f9d0*/  MOV R8, UR5 ;  /* 0x0000000500087c02 */ /* 0x000fc60008000f00 */
[----:B------:R-:W-:Y:S01]  /*f9e0*/  STS [UR4+0x38730], RZ ;  /* 0x038730ffff007988 */ /* 0x000fe20008000804 */
[----:B------:R-:W-:-:S05]  /*f9f0*/  SHF.R.U64 R8, R8, 0x4, RZ ;  /* 0x0000000408087819 */ /* 0x000fca00000012ff */
[----:B------:R-:W-:Y:S04]  /*fa00*/  STS [UR4+0x38710], R8 ;  /* 0x03871008ff007988 */ /* 0x000fe80008000804 */
[----:B------:R-:W-:Y:S01]  /*fa10*/  STS [UR4+0x38714], R8 ;  /* 0x03871408ff007988 */ /* 0x000fe20008000804 */
[C---:B--2---:R-:W-:Y:S01]  /*fa20*/  SHF.L.U64.HI R11, R2.reuse, 0x1, R3 ;  /* 0x00000001020b7819 */ /* 0x044fe20000010203 */
[----:B------:R-:W-:-:S03]  /*fa30*/  IMAD.SHL.U32 R2, R2, 0x2, RZ ;  /* 0x0000000202027824 */ /* 0x000fc600078e00ff */
[----:B------:R-:W-:Y:S02]  /*fa40*/  LOP3.LUT R11, R11, 0x1fffffff, RZ, 0xc0, !PT ;  /* 0x1fffffff0b0b7812 */ /* 0x000fe400078ec0ff */
[----:B------:R-:W-:Y:S02]  /*fa50*/  LOP3.LUT R2, R2, 0xfffffffe, RZ, 0xc0, !PT ;  /* 0xfffffffe02027812 */ /* 0x000fe400078ec0ff */
[--C-:B------:R-:W-:Y:S02]  /*fa60*/  SHF.R.U32.HI R5, RZ, 0x4, R11.reuse ;  /* 0x00000004ff057819 */ /* 0x100fe4000001160b */
[----:B------:R-:W-:Y:S02]  /*fa70*/  SHF.R.U64 R2, R2, 0x4, R11 ;  /* 0x0000000402027819 */ /* 0x000fe4000000120b */
[----:B-1----:R-:W-:Y:S01]  /*fa80*/  LOP3.LUT R0, R0, 0xf, R5, 0xb8, !PT ;  /* 0x0000000f00007812 */ /* 0x002fe200078eb805 */
[----:B------:R-:W-:Y:S02]  /*fa90*/  VIADD R5, R12, 0xffffffff ;  /* 0xffffffff0c057836 */ /* 0x000fe40000000000 */
[----:B------:R-:W-:Y:S04]  /*faa0*/  STS [UR4+0x3870c], R2 ;  /* 0x03870c02ff007988 */ /* 0x000fe80008000804 */
[----:B------:R-:W-:Y:S04]  /*fab0*/  STS [UR4+0x3871c], R0 ;  /* 0x03871c00ff007988 */ /* 0x000fe80008000804 */
[----:B------:R-:W1:Y:S02]  /*fac0*/  LDS R6, [UR4+0x3871c] ;  /* 0x03871c04ff067984 */ /* 0x000e640008000800 */
[----:B-1----:R-:W-:-:S05]  /*fad0*/  LOP3.LUT R6, R6, 0xf0, RZ, 0xb8, !PT ;  /* 0x000000f006067812 */ /* 0x002fca00078eb8ff */
[----:B------:R1:W-:Y:S04]  /*fae0*/  STS [UR4+0x3871c], R6 ;  /* 0x03871c06ff007988 */ /* 0x0003e80008000804 */
[----:B------:R-:W2:Y:S01]  /*faf0*/  LDS R9, [UR4+0x3871c] ;  /* 0x03871c04ff097984 */ /* 0x000ea20008000800 */
[----:B-1----:R-:W-:-:S05]  /*fb00*/  CS2R R6, SRZ ;  /* 0x0000000000067805 */ /* 0x002fca000001ff00 */
[----:B------:R-:W-:Y:S01]  /*fb10*/  STS.128 [UR4+0x38720], R4 ;  /* 0x03872004ff007988 */ /* 0x000fe20008000c04 */
[----:B--2---:R-:W-:-:S05]  /*fb20*/  LOP3.LUT R9, R9, 0xf00, RZ, 0xb8, !PT ;  /* 0x00000f0009097812 */ /* 0x004fca00078eb8ff */
[----:B------:R-:W-:Y:S04]  /*fb30*/  STS.64 [UR4+0x38718], R8 ;  /* 0x03871808ff007988 */ /* 0x000fe80008000a04 */
[----:B------:R-:W1:Y:S02]  /*fb40*/  LDS R3, [UR4+0x3871c] ;  /* 0x03871c04ff037984 */ /* 0x000e640008000800 */
[----:B-1----:R-:W-:-:S05]  /*fb50*/  LOP3.LUT R0, R3, 0xf000, RZ, 0xb8, !PT ;  /* 0x0000f00003007812 */ /* 0x002fca00078eb8ff */
[----:B------:R3:W-:Y:S02]  /*fb60*/  STS [UR4+0x3871c], R0 ;  /* 0x03871c00ff007988 */ /* 0x0007e40008000804 */
.L_x_156:
[----:B------:R-:W-:Y:S05]  /*fb70*/  BSYNC B0 ;  /* 0x0000000000007941 */ /* 0x000fea0003800000 */
.L_x_155:
[----:B---3--:R-:W3:Y:S01]  /*fb80*/  S2R R0, SR_LANEID ;  /* 0x0000000000007919 */ /* 0x008ee20000000000 */
[----:B------:R-:W-:Y:S01]  /*fb90*/  ELECT P0, URZ, PT ;  /* 0x00000000003f782f */ /* 0x000fe20003800000 */
[----:B------:R-:W-:Y:S01]  /*fba0*/  NOP ;  /* 0x0000000000007918 */ /* 0x000fe20000000000 */
[----:B------:R-:W-:Y:S01]  /*fbb0*/  UMOV UR38, URZ ;  /* 0x0000003f00267c82 */ /* 0x000fe20008000000 */
[----:B------:R-:W-:Y:S10]  /*fbc0*/  BSSY B0, `(.L_x_158) ;  /* 0x0000004000007945 */ /* 0x000ff40003800000 */
[----:B------:R-:W-:Y:S05]  /*fbd0*/  @!P0 BRA `(.L_x_159) ;  /* 0x0000000000088947 */ /* 0x000fea0003800000 */
[----:B------:R0:W-:Y:S01]  /*fbe0*/  UTMACMDFLUSH ;  /* 0x00000000000079b7 */ /* 0x0001e20000000000 */
[----:B------:R-:W-:-:S04]  /*fbf0*/  DEPBAR.LE SB0, 0x0 ;  /* 0x000080000000791a */ /* 0x000fc80000000000 */
.L_x_159:
[----:B------:R-:W-:Y:S05]  /*fc00*/  BSYNC B0 ;  /* 0x0000000000007941 */ /* 0x000fea0003800000 */
.L_x_158:
[----:B------:R-:W-:Y:S01]  /*fc10*/  UMOV UR35, 0x400 ;  /* 0x0000040000237882 */ /* 0x000fe20000000000 */
[----:B-1-3--:R-:W-:Y:S01]  /*fc20*/  SHF.L.U32 R4, R0, 0x2, RZ ;  /* 0x0000000200047819 */ /* 0x00afe200000006ff */
[----:B------:R-:W-:-:S03]  /*fc30*/  ULEA UR35, UR41, UR35, 0x18 ;  /* 0x0000002329237291 */ /* 0x000fc6000f8ec03f */
[----:B--2---:R-:W-:Y:S01]  /*fc40*/  IADD3 R2, P0, R4, UR44, RZ ;  /* 0x0000002c04027c10 */ /* 0x004fe2000ff1e0ff */
[----:B------:R-:W-:Y:S01]  /*fc50*/  UIADD3 UR34, UR35, 0x38700, URZ ;  /* 0x0003870023227890 */ /* 0x000fe2000fffe03f */
[----:B------:R-:W-:-:S03]  /*fc60*/  MOV R0, RZ ;  /* 0x000000ff00007202 */ /* 0x000fc60000000f00 */
[----:B------:R-:W-:-:S05]  /*fc70*/  IMAD.X R3, RZ, RZ, UR45, P0 ;  /* 0x0000002dff037e24 */ /* 0x000fca00080e06ff */
[----:B------:R-:W1:Y:S01]  /*fc80*/  LDS R5, [R4+UR34] ;  /* 0x0000002204057984 */ /* 0x000e620008000800 */
[----:B------:R-:W-:-:S03]  /*fc90*/  SHF.L.U32 R0, R0, 0x1f, RZ ;  /* 0x0000001f00007819 */ /* 0x000fc600000006ff */
[----:B-1----:R1:W2:Y:S02]  /*fca0*/  ATOMG.E.EXCH.STRONG.GPU PT, RZ, [R2], R5 ;  /* 0x0000000502ff73a8 */ /* 0x0022a400041ee100 */
[----:B--2---:R-:W2:Y:S01]  /*fcb0*/  SYNCS.PHASECHK.TRANS64.TRYWAIT P0, [UR35+0x38528], R0 ;  /* 0x03852800ff0075a7 */ /* 0x004ea20008000163 */
[----:B------:R-:W-:Y:S02]  /*fcc0*/  ULOP3.LUT UR33, UR53, 0x1, URZ, 0xfc, !UPT ;  /* 0x0000000135217892 */ /* 0x000fe4000f8efc3f */
[----:B------:R-:W-:Y:S01]  /*fcd0*/  ULOP3.LUT UR37, UR51, 0x2, URZ, 0xfc, !UPT ;  /* 0x0000000233257892 */ /* 0x000fe2000f8efc3f */
[----:B-12---:R-:W-:Y:S11]  /*fce0*/  @!P0 BRA `(.L_x_160) ;  /* 0x0000006800c88947 */ /* 0x006ff60003800000 */
.L_x_373:
[----:B------:R-:W-:Y:S01]  /*fcf0*/  IMAD.MOV.U32 R2, RZ, RZ, 0x1 ;  /* 0x00000001ff027424 */ /* 0x000fe200078e00ff */
[----:B-----5:R-:W-:Y:S01]  /*fd00*/  MOV R12, RZ ;  /* 0x000000ff000c7202 */ /* 0x020fe20000000f00 */
[----:B------:R-:W-:Y:S01]  /*fd10*/  ULDC UR32, c[0x0][0x598] ;  /* 0x0001660000207ab9 */ /* 0x000fe20000000800 */
[----:B------:R-:W-:Y:S01]  /*fd20*/  ULDC UR36, c[0x0][0x580] ;  /* 0x0001600000247ab9 */ /* 0x000fe20000000800 */
[----:B------:R-:W-:Y:S01]  /*fd30*/  ULDC.64 UR4, c[0x0][0x590] ;  /* 0x0001640000047ab9 */ /* 0x000fe20000000a00 */
[----:B------:R-:W-:-:S05]  /*fd40*/  ULDC.64 UR6, c[0x0][0x588] ;  /* 0x0001620000067ab9 */ /* 0x000fca0000000a00 */
.L_x_269:
[----:B------:R-:W-:-:S06]  /*fd50*/  UISETP.NE.AND UP0, UPT, UR33, 0x3, UPT ;  /* 0x000000032100788c */ /* 0x000fcc000bf05270 */
[----:B------:R-:W-:-:S13]  /*fd60*/  PLOP3.LUT P1, PT, PT, PT, UP0, 0x80, 0x0 ;  /* 0x000000000000781c */ /* 0x000fda0003f2f008 */
[----:B---345:R-:W-:Y:S05]  /*fd70*/  @!P1 BRA `(.L_x_161) ;  /* 0x0000000000049947 */ /* 0x038fea0003800000 */
[----:B------:R-:W-:Y:S01]  /*fd80*/  BPT.TRAP 0x1 ;  /* 0x000000040000795c */ /* 0x000fe20000300000 */
.L_x_161:
[----:B------:R-:W-:Y:S01]  /*fd90*/  ULEA UR8, UR38, UR35, 0x3 ;  /* 0x0000002326087291 */ /* 0x000fe2000f8e183f */
[----:B-1----:R-:W-:-:S08]  /*fda0*/  SHF.L.U32 R0, R12, 0x1f, RZ ;  /* 0x0000001f0c007819 */ /* 0x002fd000000006ff */
[----:B------:R-:W1:Y:S02]  /*fdb0*/  SYNCS.PHASECHK.TRANS64.TRYWAIT P0, [UR8+0x38400], R0 ;  /* 0x03840000ff0075a7 */ /* 0x000e640008000148 */
[----:B-1----:R-:W-:Y:S05]  /*fdc0*/  @!P0 BRA `(.L_x_162) ;  /* 0x0000006800a88947 */ /* 0x002fea0003800000 */
.L_x_374:
        /* <DEDUP_REMOVED lines=10> */
.L_x_163:
[----:B------:R-:W-:Y:S01]  /*fe70*/  UIADD3 UR8, UR8, 0x38440, URZ ;  /* 0x0003844008087890 */ /* 0x000fe2000fffe03f */
[----:B------:R-:W-:Y:S02]  /*fe80*/  R2UR UR10, R16 ;  /* 0x00000000100a72ca */ /* 0x000fe400000e0000 */
[----:B------:R-:W-:Y:S01]  /*fe90*/  R2UR UR11, R17 ;  /* 0x00000000110b72ca */ /* 0x000fe200000e0000 */
[----:B------:R-:W-:Y:S01]  /*fea0*/  UPRMT UR8, UR41, 0x654, UR8 ;  /* 0x0000065429087896 */ /* 0x000fe20008000008 */
[----:B------:R-:W-:Y:S02]  /*feb0*/  LOP3.LUT P1, RZ, R2, 0xff, RZ, 0xc0, !PT ;  /* 0x000000ff02ff7812 */ /* 0x000fe4000782c0ff */
[----:B------:R-:W-:-:S04]  /*fec0*/  ISETP.NE.U32.AND P0, PT, RZ, UR4, PT ;  /* 0x00000004ff007c0c */ /* 0x000fc8000bf05070 */
[----:B------:R-:W-:Y:S02]  /*fed0*/  ISETP.NE.AND.EX P0, PT, RZ, UR5, PT, P0 ;  /* 0x00000005ff007c0c */ /* 0x000fe4000bf05300 */
[----:B---3--:R-:W-:Y:S01]  /*fee0*/  SYNCS.ARRIVE.TRANS64.RED.A1T0 RZ, [UR8], RZ ;  /* 0x000000ffffff79a7 */ /* 0x008fe20008100408 */
[----:B------:R-:W-:Y:S02]  /*fef0*/  USHF.L.U32 UR10, UR10, 0x8, URZ ;  /* 0x000000080a0a7899 */ /* 0x000fe4000800063f */
[----:B------:R-:W-:Y:S02]  /*ff00*/  USHF.L.U32 UR11, UR11, 0x8, URZ ;  /* 0x000000080b0b7899 */ /* 0x000fe4000800063f */
[----:B------:R-:W-:Y:S10]  /*ff10*/  @!P1 BRA `(.L_x_164) ;  /* 0x00000000000c9947 */ /* 0x000ff40003800000 */
[----:B------:R-:W-:-:S04]  /*ff20*/  DEPBAR {5,4,3,2,1,0} ;  /* 0x0000003f0000791a */ /* 0x000fc80000000000 */
[----:B------:R3:W-:Y:S02]  /*ff30*/  UTMACCTL.IV [UR44] ;  /* 0x000000002c0079b9 */ /* 0x0007e40008000000 */
[----:B---3--:R-:W-:Y:S01]  /*ff40*/  NOP ;  /* 0x0000000000007918 */ /* 0x008fe20000000000 */
.L_x_164:
[----:B------:R-:W-:Y:S05]  /*ff50*/  @!P0 BRA `(.L_x_165) ;  /* 0x0000000000188947 */ /* 0x000fea0003800000 */
[----:B-1----:R-:W1:Y:S02]  /*ff60*/  LDC.64 R2, c[0x0][0x590] ;  /* 0x00016400ff027b82 */ /* 0x002e640000000a00 */
[----:B-1----:R-:W-:-:S06]  /*ff70*/  IMAD.WIDE R2, R18, 0x8, R2 ;  /* 0x0000000812027825 */ /* 0x002fcc00078e0202 */
[----:B------:R-:W3:Y:S04]  /*ff80*/  LDG.E.64 R2, desc[UR56][R2.64] ;  /* 0x0000003802027981 */ /* 0x000ee8000c1e1b00 */
[----:B---3--:R-:W3:Y:S02]  /*ff90*/  LD.E R0, desc[UR56][R2.64] ;  /* 0x0000003802007980 */ /* 0x008ee4000c101900 */
[----:B---3--:R-:W-:Y:S01]  /*ffa0*/  FSETP.NEU.AND P0, PT, R0, RZ, PT ;  /* 0x000000ff0000720b */ /* 0x008fe20003f0d000 */
[----:B------:R-:W-:-:S12]  /*ffb0*/  BRA `(.L_x_166) ;  /* 0x0000000000247947 */ /* 0x000fd80003800000 */
.L_x_165:
[----:B------:R-:W-:Y:S02]  /*ffc0*/  ISETP.NE.U32.AND P1, PT, RZ, UR6, PT ;  /* 0x00000006ff007c0c */ /* 0x000fe4000bf25070 */
[----:B------:R-:W-:Y:S02]  /*ffd0*/  FSETP.NEU.AND P0, PT, RZ, UR36, PT ;  /* 0x00000024ff007c0b */ /* 0x000fe4000bf0d000 */
[----:B------:R-:W-:-:S13]  /*ffe0*/  ISETP.NE.AND.EX P1, PT, RZ, UR7, PT, P1 ;  /* 0x00000007ff007c0c */ /* 0x000fda000bf25310 */
[----:B------:R-:W-:Y:S05]  /*fff0*/  @!P1 BRA `(.L_x_166) ;  /* 0x0000000000149947 */ /* 0x000fea0003800000 */
[----:B-1----:R-:W1:Y:S01]  /*10000*/  LDC.64 R2, c[0x0][0x588] ;  /* 0x00016200ff027b82 */ /* 0x002e620000000a00 */
[----:B------:R-:W-:-:S04]  /*10010*/  IMAD R9, R18, UR32, RZ ;  /* 0x0000002012097c24 */ /* 0x000fc8000f8e02ff */
[----:B-1----:R-:W-:-:S06]  /*10020*/  IMAD.WIDE R2, R9, 0x4, R2 ;  /* 0x0000000409027825 */ /* 0x002fcc00078e0202 */
[----:B------:R-:W3:Y:S02]  /*10030*/  LDG.E R2, desc[UR56][R2.64] ;  /* 0x0000003802027981 */ /* 0x000ee4000c1e1900 */
[----:B---3--:R-:W-:-:S13]  /*10040*/  FSETP.NEU.AND P0, PT, R2, RZ, PT ;  /* 0x000000ff0200720b */ /* 0x008fda0003f0d000 */
.L_x_166:
[----:B------:R-:W-:Y:S01]  /*10050*/  UISETP.NE.AND UP0, UPT, UR37, 0x3, UPT ;  /* 0x000000032500788c */ /* 0x000fe2000bf05270 */
[----:B------:R-:W-:-:S05]  /*10060*/  ELECT P1, URZ, PT ;  /* 0x00000000003f782f */ /* 0x000fca0003820000 */
[----:B------:R-:W-:Y:S02]  /*10070*/  PLOP3.LUT P2, PT, PT, PT, UP0, 0x80, 0x0 ;  /* 0x000000000000781c */ /* 0x000fe40003f4f008 */
[----:B------:R-:W-:-:S11]  /*10080*/  PLOP3.LUT P0, PT, P0, P1, PT, 0x2a, 0x0 ;  /* 0x000000000000781c */ /* 0x000fd60000702572 */
[----:B------:R-:W-:Y:S05]  /*10090*/  @!P2 BRA `(.L_x_167) ;  /* 0x000000000004a947 */ /* 0x000fea0003800000 */
[----:B------:R-:W-:Y:S01]  /*100a0*/  BPT.TRAP 0x1 ;  /* 0x000000040000795c */ /* 0x000fe20000300000 */
.L_x_167:
[----:B-1----:R-:W-:-:S05]  /*100b0*/  IMAD.MOV.U32 R0, RZ, RZ, 0x1 ;  /* 0x00000001ff007424 */ /* 0x002fca00078e00ff */
[----:B------:R-:W-:-:S04]  /*100c0*/  SHF.L.U32 R0, R0, 0x1f, RZ ;  /* 0x0000001f00007819 */ /* 0x000fc800000006ff */
[----:B------:R-:W1:Y:S02]  /*100d0*/  SYNCS.PHASECHK.TRANS64.TRYWAIT P1, [UR35+0x38500], R0 ;  /* 0x03850000ff0075a7 */ /* 0x000e640008020163 */
[----:B-1----:R-:W-:Y:S05]  /*100e0*/  @!P1 BRA `(.L_x_168) ;  /* 0x0000006400f89947 */ /* 0x002fea0003800000 */
.L_x_375:
[----:B------:R-:W-:Y:S04]  /*100f0*/  BSSY B0, `(.L_x_169) ;  /* 0x0000010000007945 */ /* 0x000fe80003800000 */
[----:B------:R-:W-:Y:S05]  /*10100*/  @P0 BRA `(.L_x_170) ;  /* 0x0000000000380947 */ /* 0x000fea0003800000 */
[----:B------:R-:W-:Y:S02]  /*10110*/  UIADD3 UR8, UR35, 0x30000, URZ ;  /* 0x0003000023087890 */ /* 0x000fe4000fffe03f */
[----:B------:R-:W-:Y:S02]  /*10120*/  UIADD3 UR9, UR35, 0x384e0, URZ ;  /* 0x000384e023097890 */ /* 0x000fe4000fffe03f */
[----:B------:R-:W-:Y:S02]  /*10130*/  UIADD3 UR14, UR10, 0x40, URZ ;  /* 0x000000400a0e7890 */ /* 0x000fe4000fffe03f */
[----:B------:R-:W-:Y:S01]  /*10140*/  UIADD3 UR12, UR35, 0x31000, URZ ;  /* 0x00031000230c7890 */ /* 0x000fe2000fffe03f */
[----:B------:R-:W-:Y:S01]  /*10150*/  UMOV UR16, 0x0 ;  /* 0x0000000000107882 */ /* 0x000fe20000000000 */
[----:B------:R-:W-:Y:S01]  /*10160*/  UMOV UR17, 0x10000000 ;  /* 0x1000000000117882 */ /* 0x000fe20000000000 */
[----:B------:R-:W-:Y:S01]  /*10170*/  UMOV UR15, UR11 ;  /* 0x0000000b000f7c82 */ /* 0x000fe20008000000 */
[----:B------:R-:W-:Y:S01]  /*10180*/  UMOV UR13, UR9 ;  /* 0x00000009000d7c82 */ /* 0x000fe20008000000 */
[----:B------:R3:W-:Y:S04]  /*10190*/  UTMALDG.2D [UR8], [UR44], desc[UR16] ;  /* 0x000010082c0075b4 */ /* 0x0007e80008009000 */
[----:B------:R3:W-:Y:S02]  /*101a0*/  UTMALDG.2D [UR12], [UR44], desc[UR16] ;  /* 0x0000100c2c0075b4 */ /* 0x0007e40008009000 */
[----:B---3--:R-:W-:Y:S05]  /*101b0*/  @!P2 BRA `(.L_x_171) ;  /* 0x000000000004a947 */ /* 0x008fea0003800000 */
[----:B------:R-:W-:Y:S01]  /*101c0*/  BPT.TRAP 0x1 ;  /* 0x000000040000795c */ /* 0x000fe20000300000 */
.L_x_171:
[----:B------:R-:W3:Y:S02]  /*101d0*/  LDC R2, c[0x0][0x828] ;  /* 0x00020a00ff027b82 */ /* 0x000ee40000000800 */
[----:B---3--:R3:W-:Y:S02]  /*101e0*/  SYNCS.ARRIVE.TRANS64.RED.A0TR RZ, [UR35+0x384e0], R2 ;  /* 0x0384e002ffff79a7 */ /* 0x0087e40008300423 */
.L_x_170:
[----:B------:R-:W-:Y:S05]  /*101f0*/  BSYNC B0 ;  /* 0x0000000000007941 */ /* 0x000fea0003800000 */
.L_x_169:
[----:B------:R-:W-:Y:S05]  /*10200*/  @!P2 BRA `(.L_x_172) ;  /* 0x000000000004a947 */ /* 0x000fea0003800000 */
[----:B------:R-:W-:Y:S01]  /*10210*/  BPT.TRAP 0x1 ;  /* 0x000000040000795c */ /* 0x000fe20000300000 */
.L_x_172:
[----:B------:R-:W-:-:S04]  /*10220*/  UIADD3 UR21, UR35, 0x384e0, URZ ;  /* 0x000384e023157890 */ /* 0x000fc8000fffe03f */
[----:B------:R-:W-:-:S09]  /*10230*/  UPRMT UR9, UR41, 0x654, UR21 ;  /* 0x0000065429097896 */ /* 0x000fd20008000015 */
[----:B------:R-:W-:Y:S01]  /*10240*/  SYNCS.ARRIVE.TRANS64.RED.A1T0 RZ, [UR9], RZ ;  /* 0x000000ffffff79a7 */ /* 0x000fe20008100409 */
[----:B------:R-:W-:Y:S05]  /*10250*/  @!P2 BRA `(.L_x_173) ;  /* 0x000000000004a947 */ /* 0x000fea0003800000 */
[----:B------:R-:W-:Y:S01]  /*10260*/  BPT.TRAP 0x1 ;  /* 0x000000040000795c */ /* 0x000fe20000300000 */
.L_x_173:
[----:B------:R-:W4:Y:S02]  /*10270*/  SYNCS.PHASECHK.TRANS64.TRYWAIT P1, [UR35+0x38508], R0 ;  /* 0x03850800ff0075a7 */ /* 0x000f240008020163 */
[----:B----4-:R-:W-:Y:S05]  /*10280*/  @!P1 BRA `(.L_x_174) ;  /* 0x0000006400a89947 */ /* 0x010fea0003800000 */
.L_x_376:
[----:B------:R-:W-:Y:S04]  /*10290*/  BSSY B0, `(.L_x_175) ;  /* 0x0000012000007945 */ /* 0x000fe80003800000 */
[----:B------:R-:W-:Y:S05]  /*102a0*/  @P0 BRA `(.L_x_176) ;  /* 0x0000000000400947 */ /* 0x000fea0003800000 */
[----:B------:R-:W-:Y:S02]  /*102b0*/  UIADD3 UR14, UR10, 0x80, URZ ;  /* 0x000000800a0e7890 */ /* 0x000fe4000fffe03f */
        /* <DEDUP_REMOVED lines=8> */
[----:B------:R-:W-:Y:S01]  /*10340*/  UMOV UR17, UR13 ;  /* 0x0000000d00117c82 */ /* 0x000fe20008000000 */
[----:B------:R4:W-:Y:S03]  /*10350*/  UTMALDG.2D [UR12], [UR44], desc[UR22] ;  /* 0x0000160c2c0075b4 */ /* 0x0009e60008009000 */
[----:B------:R4:W-:Y:S02]  /*10360*/  UTMALDG.2D [UR16], [UR44], desc[UR22] ;  /* 0x000016102c0075b4 */ /* 0x0009e40008009000 */
[----:B----4-:R-:W-:Y:S05]  /*10370*/  @!P2 BRA `(.L_x_177) ;  /* 0x000000000004a947 */ /* 0x010fea0003800000 */
[----:B------:R-:W-:Y:S01]  /*10380*/  BPT.TRAP 0x1 ;  /* 0x000000040000795c */ /* 0x000fe20000300000 */
.L_x_177:
[----:B---3--:R-:W3:Y:S02]  /*10390*/  LDC R2, c[0x0][0x828] ;  /* 0x00020a00ff027b82 */ /* 0x008ee40000000800 */
[----:B---3--:R4:W-:Y:S02]  /*103a0*/  SYNCS.ARRIVE.TRANS64.RED.A0TR RZ, [UR35+0x384e8], R2 ;  /* 0x0384e802ffff79a7 */ /* 0x0089e40008300423 */
.L_x_176:
[----:B------:R-:W-:Y:S05]  /*103b0*/  BSYNC B0 ;  /* 0x0000000000007941 */ /* 0x000fea0003800000 */
.L_x_175:
[----:B------:R-:W-:Y:S05]  /*103c0*/  @!P2 BRA `(.L_x_178) ;  /* 0x000000000004a947 */ /* 0x000fea0003800000 */
[----:B------:R-:W-:Y:S01]  /*103d0*/  BPT.TRAP 0x1 ;  /* 0x000000040000795c */ /* 0x000fe20000300000 */
.L_x_178:
[----:B------:R-:W-:Y:S02]  /*103e0*/  UIADD3 UR17, UR35, 0x384e8, URZ ;  /* 0x000384e823117890 */ /* 0x000fe4000fffe03f */
[----:B------:R-:W-:Y:S02]  /*103f0*/  UIADD3 UR27, UR11, 0x20, URZ ;  /* 0x000000200b1b7890 */ /* 0x000fe4000fffe03f */
[----:B------:R-:W-:-:S09]  /*10400*/  UPRMT UR8, UR41, 0x654, UR17 ;  /* 0x0000065429087896 */ /* 0x000fd20008000011 */
[----:B------:R-:W-:Y:S01]  /*10410*/  SYNCS.ARRIVE.TRANS64.RED.A1T0 RZ, [UR8], RZ ;  /* 0x000000ffffff79a7 */ /* 0x000fe20008100408 */
[----:B------:R-:W-:Y:S05]  /*10420*/  @!P2 BRA `(.L_x_179) ;  /* 0x000000000004a947 */ /* 0x000fea0003800000 */
[----:B------:R-:W-:Y:S01]  /*10430*/  BPT.TRAP 0x1 ;  /* 0x000000040000795c */ /* 0x000fe20000300000 */
.L_x_179:
[----:B------:R-:W5:Y:S02]  /*10440*/  SYNCS.PHASECHK.TRANS64.TRYWAIT P1, [UR35+0x38510], R0 ;  /* 0x03851000ff0075a7 */ /* 0x000f640008020163 */
[----:B-----5:R-:W-:Y:S05]  /*10450*/  @!P1 BRA `(.L_x_180) ;  /* 0x00000064004c9947 */ /* 0x020fea0003800000 */
.L_x_377:
        /* <DEDUP_REMOVED lines=13> */
[----:B-1----:R-:W-:Y:S05]  /*10530*/  @!P2 BRA `(.L_x_183) ;  /* 0x000000000004a947 */ /* 0x002fea0003800000 */
[----:B------:R-:W-:Y:S01]  /*10540*/  BPT.TRAP 0x1 ;  /* 0x000000040000795c */ /* 0x000fe20000300000 */
.L_x_183:
[----:B---34-:R-:W1:Y:S02]  /*10550*/  LDC R2, c[0x0][0x828] ;  /* 0x00020a00ff027b82 */ /* 0x018e640000000800 */
[----:B-1----:R1:W-:Y:S02]  /*10560*/  SYNCS.ARRIVE.TRANS64.RED.A0TR RZ, [UR35+0x384f0], R2 ;  /* 0x0384f002ffff79a7 */ /* 0x0023e40008300423 */
.L_x_182:
[----:B------:R-:W-:Y:S05]  /*10570*/  BSYNC B0 ;  /* 0x0000000000007941 */ /* 0x000fea0003800000 */
.L_x_181:
[----:B------:R-:W-:Y:S05]  /*10580*/  @!P2 BRA `(.L_x_184) ;  /* 0x000000000004a947 */ /* 0x000fea0003800000 */
[----:B------:R-:W-:Y:S01]  /*10590*/  BPT.TRAP 0x1 ;  /* 0x000000040000795c */ /* 0x000fe20000300000 */
.L_x_184:
[----:B------:R-:W-:-:S04]  /*105a0*/  UIADD3 UR13, UR35, 0x384f0, URZ ;  /* 0x000384f0230d7890 */ /* 0x000fc8000fffe03f */
[----:B------:R-:W-:-:S09]  /*105b0*/  UPRMT UR42, UR41, 0x654, UR13 ;  /* 0x00000654292a7896 */ /* 0x000fd2000800000d */
[----:B------:R-:W-:Y:S01]  /*105c0*/  SYNCS.ARRIVE.TRANS64.RED.A1T0 RZ, [UR42], RZ ;  /* 0x000000ffffff79a7 */ /* 0x000fe2000810042a */
[----:B------:R-:W-:Y:S05]  /*105d0*/  @!P2 BRA `(.L_x_185) ;  /* 0x000000000004a947 */ /* 0x000fea0003800000 */
[----:B------:R-:W-:Y:S01]  /*105e0*/  BPT.TRAP 0x1 ;  /* 0x000000040000795c */ /* 0x000fe20000300000 */
.L_x_185:
[----:B------:R-:W5:Y:S02]  /*105f0*/  SYNCS.PHASECHK.TRANS64.TRYWAIT P1, [UR35+0x38518], R0 ;  /* 0x03851800ff0075a7 */ /* 0x000f640008020163 */
[----:B-----5:R-:W-:Y:S05]  /*10600*/  @!P1 BRA `(.L_x_186) ;  /* 0x0000006000f89947 */ /* 0x020fea0003800000 */
.L_x_378:
        /* <DEDUP_REMOVED lines=13> */
[----:B-1----:R-:W-:Y:S05]  /*106e0*/  @!P2 BRA `(.L_x_189) ;  /* 0x000000000004a947 */ /* 0x002fea0003800000 */
[----:B------:R-:W-:Y:S01]  /*106f0*/  BPT.TRAP 0x1 ;  /* 0x000000040000795c */ /* 0x000fe20000300000 */
.L_x_189:
[----:B---34-:R-:W1:Y:S02]  /*10700*/  LDC R2, c[0x0][0x828] ;  /* 0x00020a00ff027b82 */ /* 0x018e640000000800 */
[----:B-1----:R1:W-:Y:S02]  /*10710*/  SYNCS.ARRIVE.TRANS64.RED.A0TR RZ, [UR35+0x384f8], R2 ;  /* 0x0384f802ffff79a7 */ /* 0x0023e40008300423 */
.L_x_188:
[----:B------:R-:W-:Y:S05]  /*10720*/  BSYNC B0 ;  /* 0x0000000000007941 */ /* 0x000fea0003800000 */
.L_x_187:
[----:B------:R-:W-:Y:S05]  /*10730*/  @!P2 BRA `(.L_x_190) ;  /* 0x000000000004a947 */ /* 0x000fea0003800000 */
[----:B------:R-:W-:Y:S01]  /*10740*/  BPT.TRAP 0x1 ;  /* 0x000000040000795c */ /* 0x000fe20000300000 */
.L_x_190:
[----:B------:R-:W-:Y:S02]  /*10750*/  UIADD3 UR25, UR35, 0x384f8, URZ ;  /* 0x000384f823197890 */ /* 0x000fe4000fffe03f */
[----:B------:R-:W-:Y:S02]  /*10760*/  UIADD3 UR23, UR11, 0x40, URZ ;  /* 0x000000400b177890 */ /* 0x000fe4000fffe03f */
[----:B------:R-:W-:-:S09]  /*10770*/  UPRMT UR43, UR41, 0x654, UR25 ;  /* 0x00000654292b7896 */ /* 0x000fd20008000019 */
[----:B------:R-:W-:Y:S01]  /*10780*/  SYNCS.ARRIVE.TRANS64.RED.A1T0 RZ, [UR43], RZ ;  /* 0x000000ffffff79a7 */ /* 0x000fe2000810042b */
[----:B------:R-:W-:Y:S05]  /*10790*/  @!P2 BRA `(.L_x_191) ;  /* 0x000000000004a947 */ /* 0x000fea0003800000 */
[----:B------:R-:W-:Y:S01]  /*107a0*/  BPT.TRAP 0x1 ;  /* 0x000000040000795c */ /* 0x000fe20000300000 */
.L_x_191:
[----:B-1-34-:R-:W-:-:S04]  /*107b0*/  SHF.L.U32 R2, RZ, 0x1f, RZ ;  /* 0x0000001fff027819 */ /* 0x01afc800000006ff */
[----:B------:R-:W1:Y:S02]  /*107c0*/  SYNCS.PHASECHK.TRANS64.TRYWAIT P1, [UR35+0x38500], R2 ;  /* 0x03850002ff0075a7 */ /* 0x000e640008020163 */
[----:B-1----:R-:W-:Y:S05]  /*107d0*/  @!P1 BRA `(.L_x_192) ;  /* 0x00000060009c9947 */ /* 0x002fea0003800000 */
.L_x_379:
[----:B------:R-:W-:Y:S04]  /*107e0*/  BSSY B0, `(.L_x_193) ;  /* 0x0000010000007945 */ /* 0x000fe80003800000 */
[----:B------:R-:W-:Y:S05]  /*107f0*/  @P0 BRA `(.L_x_194) ;  /* 0x0000000000380947 */ /* 0x000fea0003800000 */
        /* <DEDUP_REMOVED lines=10> */
[----:B---3--:R-:W-:Y:S05]  /*108a0*/  @!P2 BRA `(.L_x_195) ;  /* 0x000000000004a947 */ /* 0x008fea0003800000 */
[----:B------:R-:W-:Y:S01]  /*108b0*/  BPT.TRAP 0x1 ;  /* 0x000000040000795c */ /* 0x000fe20000300000 */
.L_x_195:
[----:B-1----:R-:W1:Y:S02]  /*108c0*/  LDC R3, c[0x0][0x828] ;  /* 0x00020a00ff037b82 */ /* 0x002e640000000800 */
[----:B-1----:R3:W-:Y:S02]  /*108d0*/  SYNCS.ARRIVE.TRANS64.RED.A0TR RZ, [UR35+0x384e0], R3 ;  /* 0x0384e003ffff79a7 */ /* 0x0027e40008300423 */
.L_x_194:
[----:B------:R-:W-:Y:S05]  /*108e0*/  BSYNC B0 ;  /* 0x0000000000007941 */ /* 0x000fea0003800000 */
.L_x_193:
[----:B------:R-:W-:Y:S05]  /*108f0*/  @!P2 BRA `(.L_x_196) ;  /* 0x000000000004a947 */ /* 0x000fea0003800000 */
[----:B------:R-:W-:Y:S01]  /*10900*/  BPT.TRAP 0x1 ;  /* 0x000000040000795c */ /* 0x000fe20000300000 */
.L_x_196:
[----:B------:R-:W-:Y:S01]  /*10910*/  SYNCS.ARRIVE.TRANS64.RED.A1T0 RZ, [UR9], RZ ;  /* 0x000000ffffff79a7 */ /* 0x000fe20008100409 */
[----:B------:R-:W-:Y:S05]  /*10920*/  @!P2 BRA `(.L_x_197) ;  /* 0x000000000004a947 */ /* 0x000fea0003800000 */
[----:B------:R-:W-:Y:S01]  /*10930*/  BPT.TRAP 0x1 ;  /* 0x000000040000795c */ /* 0x000fe20000300000 */
.L_x_197:
[----:B------:R-:W4:Y:S02]  /*10940*/  SYNCS.PHASECHK.TRANS64.TRYWAIT P1, [UR35+0x38508], R2 ;  /* 0x03850802ff0075a7 */ /* 0x000f240008020163 */
[----:B----4-:R-:W-:Y:S05]  /*10950*/  @!P1 BRA `(.L_x_198) ;  /* 0x0000006000549947 */ /* 0x010fea0003800000 */
.L_x_380:
        /* <DEDUP_REMOVED lines=15> */
.L_x_201:
[----:B-1-3--:R-:W1:Y:S02]  /*10a50*/  LDC R3, c[0x0][0x828] ;  /* 0x00020a00ff037b82 */ /* 0x00ae640000000800 */
[----:B-1----:R4:W-:Y:S02]  /*10a60*/  SYNCS.ARRIVE.TRANS64.RED.A0TR RZ, [UR35+0x384e8], R3 ;  /* 0x0384e803ffff79a7 */ /* 0x0029e40008300423 */
.L_x_200:
[----:B------:R-:W-:Y:S05]  /*10a70*/  BSYNC B0 ;  /* 0x0000000000007941 */ /* 0x000fea0003800000 */
.L_x_199:
[----:B------:R-:W-:Y:S05]  /*10a80*/  @!P2 BRA `(.L_x_202) ;  /* 0x000000000004a947 */ /* 0x000fea0003800000 */
[----:B------:R-:W-:Y:S01]  /*10a90*/  BPT.TRAP 0x1 ;  /* 0x000000040000795c */ /* 0x000fe20000300000 */
.L_x_202:
[----:B------:R-:W-:Y:S01]  /*10aa0*/  SYNCS.ARRIVE.TRANS64.RED.A1T0 RZ, [UR8], RZ ;  /* 0x000000ffffff79a7 */ /* 0x000fe20008100408 */
[----:B------:R-:W-:Y:S01]  /*10ab0*/  UIADD3 UR15, UR11, 0x60, URZ ;  /* 0x000000600b0f7890 */ /* 0x000fe2000fffe03f */
[----:B------:R-:W-:Y:S11]  /*10ac0*/  @!P2 BRA `(.L_x_203) ;  /* 0x000000000004a947 */ /* 0x000ff60003800000 */
[----:B------:R-:W-:Y:S01]  /*10ad0*/  BPT.TRAP 0x1 ;  /* 0x000000040000795c */ /* 0x000fe20000300000 */
.L_x_203:
[----:B------:R-:W5:Y:S02]  /*10ae0*/  SYNCS.PHASECHK.TRANS64.TRYWAIT P1, [UR35+0x38510], R2 ;  /* 0x03851002ff0075a7 */ /* 0x000f640008020163 */
[----:B-----5:R-:W-:Y:S05]  /*10af0*/  @!P1 BRA `(.L_x_204) ;  /* 0x0000006000049947 */ /* 0x020fea0003800000 */
.L_x_381:
        /* <DEDUP_REMOVED lines=14> */
.L_x_207:
[----:B---34-:R-:W1:Y:S02]  /*10be0*/  LDC R3, c[0x0][0x828] ;  /* 0x00020a00ff037b82 */ /* 0x018e640000000800 */
[----:B-1----:R1:W-:Y:S02]  /*10bf0*/  SYNCS.ARRIVE.TRANS64.RED.A0TR RZ, [UR35+0x384f0], R3 ;  /* 0x0384f003ffff79a7 */ /* 0x0023e40008300423 */
.L_x_206:
[----:B------:R-:W-:Y:S05]  /*10c00*/  BSYNC B0 ;  /* 0x0000000000007941 */ /* 0x000fea0003800000 */
.L_x_205:
[----:B------:R-:W-:Y:S05]  /*10c10*/  @!P2 BRA `(.L_x_208) ;  /* 0x000000000004a947 */ /* 0x000fea0003800000 */
[----:B------:R-:W-:Y:S01]  /*10c20*/  BPT.TRAP 0x1 ;  /* 0x000000040000795c */ /* 0x000fe20000300000 */
.L_x_208:
[----:B------:R-:W-:Y:S01]  /*10c30*/  SYNCS.ARRIVE.TRANS64.RED.A1T0 RZ, [UR42], RZ ;  /* 0x000000ffffff79a7 */ /* 0x000fe2000810042a */
[----:B------:R-:W-:Y:S05]  /*10c40*/  @!P2 BRA `(.L_x_209) ;  /* 0x000000000004a947 */ /* 0x000fea0003800000 */
[----:B------:R-:W-:Y:S01]  /*10c50*/  BPT.TRAP 0x1 ;  /* 0x000000040000795c */ /* 0x000fe20000300000 */
.L_x_209:
[----:B------:R-:W5:Y:S02]  /*10c60*/  SYNCS.PHASECHK.TRANS64.TRYWAIT P1, [UR35+0x38518], R2 ;  /* 0x03851802ff0075a7 */ /* 0x000f640008020163 */
[----:B-----5:R-:W-:Y:S05]  /*10c70*/  @!P1 BRA `(.L_x_210) ;  /* 0x0000005c00bc9947 */ /* 0x020fea0003800000 */
.L_x_382:
        /* <DEDUP_REMOVED lines=15> */
.L_x_213:
[----:B---34-:R-:W1:Y:S02]  /*10d70*/  LDC R3, c[0x0][0x828] ;  /* 0x00020a00ff037b82 */ /* 0x018e640000000800 */
[----:B-1----:R1:W-:Y:S02]  /*10d80*/  SYNCS.ARRIVE.TRANS64.RED.A0TR RZ, [UR35+0x384f8], R3 ;  /* 0x0384f803ffff79a7 */ /* 0x0023e40008300423 */
.L_x_212:
[----:B------:R-:W-:Y:S05]  /*10d90*/  BSYNC B0 ;  /* 0x0000000000007941 */ /* 0x000fea0003800000 */
.L_x_211:
[----:B------:R-:W-:Y:S05]  /*10da0*/  @!P2 BRA `(.L_x_214) ;  /* 0x000000000004a947 */ /* 0x000fea0003800000 */
[----:B------:R-:W-:Y:S01]  /*10db0*/  BPT.TRAP 0x1 ;  /* 0x000000040000795c */ /* 0x000fe20000300000 */
.L_x_214:
[----:B------:R-:W-:Y:S01]  /*10dc0*/  SYNCS.ARRIVE.TRANS64.RED.A1T0 RZ, [UR43], RZ ;  /* 0x000000ffffff79a7 */ /* 0x000fe2000810042b */
[----:B------:R-:W-:Y:S01]  /*10dd0*/  UIADD3 UR23, UR11, 0x80, URZ ;  /* 0x000000800b177890 */ /* 0x000fe2000fffe03f */
[----:B------:R-:W-:Y:S11]  /*10de0*/  @!P2 BRA `(.L_x_215) ;  /* 0x000000000004a947 */ /* 0x000ff60003800000 */
[----:B------:R-:W-:Y:S01]  /*10df0*/  BPT.TRAP 0x1 ;  /* 0x000000040000795c */ /* 0x000fe20000300000 */
.L_x_215:
[----:B------:R-:W5:Y:S02]  /*10e00*/  SYNCS.PHASECHK.TRANS64.TRYWAIT P1, [UR35+0x38500], R0 ;  /* 0x03850000ff0075a7 */ /* 0x000f640008020163 */
[----:B-----5:R-:W-:Y:S05]  /*10e10*/  @!P1 BRA `(.L_x_216) ;  /* 0x0000005c006c9947 */ /* 0x020fea0003800000 */
.L_x_383:
        /* <DEDUP_REMOVED lines=14> */
.L_x_219:
[----:B---34-:R-:W1:Y:S02]  /*10f00*/  LDC R3, c[0x0][0x828] ;  /* 0x00020a00ff037b82 */ /* 0x018e640000000800 */
[----:B-1----:R1:W-:Y:S02]  /*10f10*/  SYNCS.ARRIVE.TRANS64.RED.A0TR RZ, [UR35+0x384e0], R3 ;  /* 0x0384e003ffff79a7 */ /* 0x0023e40008300423 */
.L_x_218:
[----:B------:R-:W-:Y:S05]  /*10f20*/  BSYNC B0 ;  /* 0x0000000000007941 */ /* 0x000fea0003800000 */
.L_x_217:
[----:B------:R-:W-:Y:S05]  /*10f30*/  @!P2 BRA `(.L_x_220) ;  /* 0x000000000004a947 */ /* 0x000fea0003800000 */
[----:B------:R-:W-:Y:S01]  /*10f40*/  BPT.TRAP 0x1 ;  /* 0x000000040000795c */ /* 0x000fe20000300000 */
.L_x_220:
[----:B------:R-:W-:Y:S01]  /*10f50*/  SYNCS.ARRIVE.TRANS64.RED.A1T0 RZ, [UR9], RZ ;  /* 0x000000ffffff79a7 */ /* 0x000fe20008100409 */
[----:B------:R-:W-:Y:S05]  /*10f60*/  @!P2 BRA `(.L_x_221) ;  /* 0x000000000004a947 */ /* 0x000fea0003800000 */
[----:B------:R-:W-:Y:S01]  /*10f70*/  BPT.TRAP 0x1 ;  /* 0x000000040000795c */ /* 0x000fe20000300000 */
.L_x_221:
[----:B------:R-:W5:Y:S02]  /*10f80*/  SYNCS.PHASECHK.TRANS64.TRYWAIT P1, [UR35+0x38508], R0 ;  /* 0x03850800ff0075a7 */ /* 0x000f640008020163 */
[----:B-----5:R-:W-:Y:S05]  /*10f90*/  @!P1 BRA `(.L_x_222) ;  /* 0x0000005c00249947 */ /* 0x020fea0003800000 */
.L_x_384:
        /* <DEDUP_REMOVED lines=15> */
.L_x_225:
[----:B---34-:R-:W1:Y:S02]  /*11090*/  LDC R3, c[0x0][0x828] ;  /* 0x00020a00ff037b82 */ /* 0x018e640000000800 */
[----:B-1----:R1:W-:Y:S02]  /*110a0*/  SYNCS.ARRIVE.TRANS64.RED.A0TR RZ, [UR35+0x384e8], R3 ;  /* 0x0384e803ffff79a7 */ /* 0x0023e40008300423 */
.L_x_224:
[----:B------:R-:W-:Y:S05]  /*110b0*/  BSYNC B0 ;  /* 0x0000000000007941 */ /* 0x000fea0003800000 */
.L_x_223:
[----:B------:R-:W-:Y:S05]  /*110c0*/  @!P2 BRA `(.L_x_226) ;  /* 0x000000000004a947 */ /* 0x000fea0003800000 */
[----:B------:R-:W-:Y:S01]  /*110d0*/  BPT.TRAP 0x1 ;  /* 0x000000040000795c */ /* 0x000fe20000300000 */
.L_x_226:
[----:B------:R-:W-:Y:S01]  /*110e0*/  SYNCS.ARRIVE.TRANS64.RED.A1T0 RZ, [UR8], RZ ;  /* 0x000000ffffff79a7 */ /* 0x000fe20008100408 */
[----:B------:R-:W-:Y:S01]  /*110f0*/  UIADD3 UR15, UR11, 0xa0, URZ ;  /* 0x000000a00b0f7890 */ /* 0x000fe2000fffe03f */
[----:B------:R-:W-:Y:S11]  /*11100*/  @!P2 BRA `(.L_x_227) ;  /* 0x000000000004a947 */ /* 0x000ff60003800000 */
[----:B------:R-:W-:Y:S01]  /*11110*/  BPT.TRAP 0x1 ;  /* 0x000000040000795c */ /* 0x000fe20000300000 */
.L_x_227:
[----:B------:R-:W5:Y:S02]  /*11120*/  SYNCS.PHASECHK.TRANS64.TRYWAIT P1, [UR35+0x38510], R0 ;  /* 0x03851000ff0075a7 */ /* 0x000f640008020163 */
[----:B-----5:R-:W-:Y:S05]  /*11130*/  @!P1 BRA `(.L_x_228) ;  /* 0x0000005800d49947 */ /* 0x020fea0003800000 */
.L_x_385:
        /* <DEDUP_REMOVED lines=14> */
.L_x_231:
[----:B---34-:R-:W1:Y:S02]  /*11220*/  LDC R3, c[0x0][0x828] ;  /* 0x00020a00ff037b82 */ /* 0x018e640000000800 */
[----:B-1----:R1:W-:Y:S02]  /*11230*/  SYNCS.ARRIVE.TRANS64.RED.A0TR RZ, [UR35+0x384f0], R3 ;  /* 0x0384f003ffff79a7 */ /* 0x0023e40008300423 */
.L_x_230:
[----:B------:R-:W-:Y:S05]  /*11240*/  BSYNC B0 ;  /* 0x0000000000007941 */ /* 0x000fea0003800000 */
.L_x_229:
[----:B------:R-:W-:Y:S05]  /*11250*/  @!P2 BRA `(.L_x_232) ;  /* 0x000000000004a947 */ /* 0x000fea0003800000 */
[----:B------:R-:W-:Y:S01]  /*11260*/  BPT.TRAP 0x1 ;  /* 0x000000040000795c */ /* 0x000fe20000300000 */
.L_x_232:
[----:B------:R-:W-:Y:S01]  /*11270*/  SYNCS.ARRIVE.TRANS64.RED.A1T0 RZ, [UR42], RZ ;  /* 0x000000ffffff79a7 */ /* 0x000fe2000810042a */
[----:B------:R-:W-:Y:S05]  /*11280*/  @!P2 BRA `(.L_x_233) ;  /* 0x000000000004a947 */ /* 0x000fea0003800000 */
[----:B------:R-:W-:Y:S01]  /*11290*/  BPT.TRAP 0x1 ;  /* 0x000000040000795c */ /* 0x000fe20000300000 */
.L_x_233:
[----:B------:R-:W5:Y:S02]  /*112a0*/  SYNCS.PHASECHK.TRANS64.TRYWAIT P1, [UR35+0x38518], R0 ;  /* 0x03851800ff0075a7 */ /* 0x000f640008020163 */
[----:B-----5:R-:W-:Y:S05]  /*112b0*/  @!P1 BRA `(.L_x_234) ;  /* 0x00000058008c9947 */ /* 0x020fea0003800000 */
.L_x_386:
        /* <DEDUP_REMOVED lines=15> */
.L_x_237:
[----:B---34-:R-:W1:Y:S02]  /*113b0*/  LDC R3, c[0x0][0x828] ;  /* 0x00020a00ff037b82 */ /* 0x018e640000000800 */
[----:B-1----:R1:W-:Y:S02]  /*113c0*/  SYNCS.ARRIVE.TRANS64.RED.A0TR RZ, [UR35+0x384f8], R3 ;  /* 0x0384f803ffff79a7 */ /* 0x0023e40008300423 */
.L_x_236:
[----:B------:R-:W-:Y:S05]  /*113d0*/  BSYNC B0 ;  /* 0x0000000000007941 */ /* 0x000fea0003800000 */
.L_x_235:
[----:B------:R-:W-:Y:S05]  /*113e0*/  @!P2 BRA `(.L_x_238) ;  /* 0x000000000004a947 */ /* 0x000fea0003800000 */
[----:B------:R-:W-:Y:S01]  /*113f0*/  BPT.TRAP 0x1 ;  /* 0x000000040000795c */ /* 0x000fe20000300000 */
.L_x_238:
[----:B------:R-:W-:Y:S01]  /*11400*/  SYNCS.ARRIVE.TRANS64.RED.A1T0 RZ, [UR43], RZ ;  /* 0x000000ffffff79a7 */ /* 0x000fe2000810042b */
[----:B------:R-:W-:Y:S01]  /*11410*/  UIADD3 UR23, UR11, 0xc0, URZ ;  /* 0x000000c00b177890 */ /* 0x000fe2000fffe03f */
[----:B------:R-:W-:Y:S11]  /*11420*/  @!P2 BRA `(.L_x_239) ;  /* 0x000000000004a947 */ /* 0x000ff60003800000 */
[----:B------:R-:W-:Y:S01]  /*11430*/  BPT.TRAP 0x1 ;  /* 0x000000040000795c */ /* 0x000fe20000300000 */
.L_x_239:
[----:B------:R-:W5:Y:S02]  /*11440*/  SYNCS.PHASECHK.TRANS64.TRYWAIT P1, [UR35+0x38500], R2 ;  /* 0x03850002ff0075a7 */ /* 0x000f640008020163 */
[----:B-----5:R-:W-:Y:S05]  /*11450*/  @!P1 BRA `(.L_x_240) ;  /* 0x00000058003c9947 */ /* 0x020fea0003800000 */
.L_x_387:
        /* <DEDUP_REMOVED lines=14> */
.L_x_243:
[----:B---34-:R-:W1:Y:S02]  /*11540*/  LDC R3, c[0x0][0x828] ;  /* 0x00020a00ff037b82 */ /* 0x018e640000000800 */
[----:B-1----:R1:W-:Y:S02]  /*11550*/  SYNCS.ARRIVE.TRANS64.RED.A0TR RZ, [UR35+0x384e0], R3 ;  /* 0x0384e003ffff79a7 */ /* 0x0023e40008300423 */
.L_x_242:
[----:B------:R-:W-:Y:S05]  /*11560*/  BSYNC B0 ;  /* 0x0000000000007941 */ /* 0x000fea0003800000 */
.L_x_241:
[----:B------:R-:W-:Y:S05]  /*11570*/  @!P2 BRA `(.L_x_244) ;  /* 0x000000000004a947 */ /* 0x000fea0003800000 */
[----:B------:R-:W-:Y:S01]  /*11580*/  BPT.TRAP 0x1 ;  /* 0x000000040000795c */ /* 0x000fe20000300000 */
.L_x_244:
[----:B------:R-:W-:Y:S01]  /*11590*/  SYNCS.ARRIVE.TRANS64.RED.A1T0 RZ, [UR9], RZ ;  /* 0x000000ffffff79a7 */ /* 0x000fe20008100409 */
[----:B------:R-:W-:Y:S05]  /*115a0*/  @!P2 BRA `(.L_x_245) ;  /* 0x000000000004a947 */ /* 0x000fea0003800000 */
[----:B------:R-:W-:Y:S01]  /*115b0*/  BPT.TRAP 0x1 ;  /* 0x000000040000795c */ /* 0x000fe20000300000 */
.L_x_245:
[----:B------:R-:W5:Y:S02]  /*115c0*/  SYNCS.PHASECHK.TRANS64.TRYWAIT P1, [UR35+0x38508], R2 ;  /* 0x03850802ff0075a7 */ /* 0x000f640008020163 */
[----:B-----5:R-:W-:Y:S05]  /*115d0*/  @!P1 BRA `(.L_x_246) ;  /* 0x0000005400f49947 */ /* 0x020fea0003800000 */
.L_x_388:
        /* <DEDUP_REMOVED lines=14> */
.L_x_249:
[----:B---34-:R-:W1:Y:S02]  /*116c0*/  LDC R3, c[0x0][0x828] ;  /* 0x00020a00ff037b82 */ /* 0x018e640000000800 */
[----:B-1----:R1:W-:Y:S02]  /*116d0*/  SYNCS.ARRIVE.TRANS64.RED.A0TR RZ, [UR35+0x384e8], R3 ;  /* 0x0384e803ffff79a7 */ /* 0x0023e40008300423 */
.L_x_248:
[----:B------:R-:W-:Y:S05]  /*116e0*/  BSYNC B0 ;  /* 0x0000000000007941 */ /* 0x000fea0003800000 */
.L_x_247:
[----:B------:R-:W-:Y:S05]  /*116f0*/  @!P2 BRA `(.L_x_250) ;  /* 0x000000000004a947 */ /* 0x000fea0003800000 */
[----:B------:R-:W-:Y:S01]  /*11700*/  BPT.TRAP 0x1 ;  /* 0x000000040000795c */ /* 0x000fe20000300000 */
.L_x_250:
[----:B------:R-:W-:Y:S01]  /*11710*/  SYNCS.ARRIVE.TRANS64.RED.A1T0 RZ, [UR8], RZ ;  /* 0x000000ffffff79a7 */ /* 0x000fe20008100408 */
[----:B------:R-:W-:Y:S01]  /*11720*/  UIADD3 UR11, UR11, 0xe0, URZ ;  /* 0x000000e00b0b7890 */ /* 0x000fe2000fffe03f */
[----:B------:R-:W-:Y:S11]  /*11730*/  @!P2 BRA `(.L_x_251) ;  /* 0x000000000004a947 */ /* 0x000ff60003800000 */
[----:B------:R-:W-:Y:S01]  /*11740*/  BPT.TRAP 0x1 ;  /* 0x000000040000795c */ /* 0x000fe20000300000 */
.L_x_251:
[----:B------:R-:W5:Y:S02]  /*11750*/  SYNCS.PHASECHK.TRANS64.TRYWAIT P1, [UR35+0x38510], R2 ;  /* 0x03851002ff0075a7 */ /* 0x000f640008020163 */
[----:B-----5:R-:W-:Y:S05]  /*11760*/  @!P1 BRA `(.L_x_252) ;  /* 0x0000005400a89947 */ /* 0x020fea0003800000 */
.L_x_389:
        /* <DEDUP_REMOVED lines=13> */
.L_x_255:
[----:B---34-:R-:W1:Y:S02]  /*11840*/  LDC R3, c[0x0][0x828] ;  /* 0x00020a00ff037b82 */ /* 0x018e640000000800 */
[----:B-1----:R1:W-:Y:S02]  /*11850*/  SYNCS.ARRIVE.TRANS64.RED.A0TR RZ, [UR35+0x384f0], R3 ;  /* 0x0384f003ffff79a7 */ /* 0x0023e40008300423 */
.L_x_254:
[----:B------:R-:W-:Y:S05]  /*11860*/  BSYNC B0 ;  /* 0x0000000000007941 */ /* 0x000fea0003800000 */
.L_x_253:
[----:B------:R-:W-:Y:S05]  /*11870*/  @!P2 BRA `(.L_x_256) ;  /* 0x000000000004a947 */ /* 0x000fea0003800000 */
[----:B------:R-:W-:Y:S01]  /*11880*/  BPT.TRAP 0x1 ;  /* 0x000000040000795c */ /* 0x000fe20000300000 */
.L_x_256:
[----:B------:R-:W-:Y:S01]  /*11890*/  SYNCS.ARRIVE.TRANS64.RED.A1T0 RZ, [UR42], RZ ;  /* 0x000000ffffff79a7 */ /* 0x000fe2000810042a */
[----:B------:R-:W-:Y:S05]  /*118a0*/  @!P2 BRA `(.L_x_257) ;  /* 0x000000000004a947 */ /* 0x000fea0003800000 */
[----:B------:R-:W-:Y:S01]  /*118b0*/  BPT.TRAP 0x1 ;  /* 0x000000040000795c */ /* 0x000fe20000300000 */
.L_x_257:
[----:B------:R-:W5:Y:S02]  /*118c0*/  SYNCS.PHASECHK.TRANS64.TRYWAIT P1, [UR35+0x38518], R2 ;  /* 0x03851802ff0075a7 */ /* 0x000f640008020163 */
[----:B-----5:R-:W-:Y:S05]  /*118d0*/  @!P1 BRA `(.L_x_258) ;  /* 0x0000005400649947 */ /* 0x020fea0003800000 */
.L_x_390:
        /* <DEDUP_REMOVED lines=15> */
.L_x_261:
[----:B------:R-:W1:Y:S02]  /*119d0*/  LDC R2, c[0x0][0x828] ;  /* 0x00020a00ff027b82 */ /* 0x000e640000000800 */
[----:B-1----:R1:W-:Y:S02]  /*119e0*/  SYNCS.ARRIVE.TRANS64.RED.A0TR RZ, [UR35+0x384f8], R2 ;  /* 0x0384f802ffff79a7 */ /* 0x0023e40008300423 */
.L_x_260:
[----:B------:R-:W-:Y:S05]  /*119f0*/  BSYNC B0 ;  /* 0x0000000000007941 */ /* 0x000fea0003800000 */
.L_x_259:
[----:B------:R-:W-:Y:S05]  /*11a00*/  @!P2 BRA `(.L_x_262) ;  /* 0x000000000004a947 */ /* 0x000fea0003800000 */
[----:B------:R-:W-:Y:S01]  /*11a10*/  BPT.TRAP 0x1 ;  /* 0x000000040000795c */ /* 0x000fe20000300000 */
.L_x_262:
[----:B--2---:R-:W-:Y:S01]  /*11a20*/  ISETP.NE.AND P0, PT, R7, RZ, PT ;  /* 0x000000ff0700720c */ /* 0x004fe20003f05270 */
[----:B------:R-:W-:Y:S01]  /*11a30*/  SYNCS.ARRIVE.TRANS64.RED.A1T0 RZ, [UR43], RZ ;  /* 0x000000ffffff79a7 */ /* 0x000fe2000810042b */
[CC--:B------:R-:W-:Y:S02]  /*11a40*/  ISETP.NE.AND P3, PT, R18.reuse, R6.reuse, PT ;  /* 0x000000061200720c */ /* 0x0c0fe40003f65270 */
[----:B------:R-:W-:-:S13]  /*11a50*/  ISETP.EQ.OR P0, PT, R18, R6, !P0 ;  /* 0x000000061200720c */ /* 0x000fda0004702670 */
[----:B------:R-:W-:Y:S05]  /*11a60*/  @P0 BRA `(.L_x_263) ;  /* 0x0000000400040947 */ /* 0x000fea0003800000 */
[----:B------:R-:W-:Y:S01]  /*11a70*/  ELECT P0, URZ, PT ;  /* 0x00000000003f782f */ /* 0x000fe20003800000 */
[----:B------:R-:W-:-:S12]  /*11a80*/  BSSY B0, `(.L_x_264) ;  /* 0x0000032000007945 */ /* 0x000fd80003800000 */
[----:B------:R-:W-:Y:S05]  /*11a90*/  @!P0 BRA `(.L_x_265) ;  /* 0x0000000000c08947 */ /* 0x000fea0003800000 */
[----:B-1-34-:R-:W1:Y:S08]  /*11aa0*/  LDC.64 R2, c[0x0][0x290] ;  /* 0x0000a400ff027b82 */ /* 0x01ae700000000a00 */
[----:B------:R-:W2:Y:S08]  /*11ab0*/  LDC.64 R14, c[0x0][0x808] ;  /* 0x00020200ff0e7b82 */ /* 0x000eb00000000a00 */
[----:B------:R-:W3:Y:S01]  /*11ac0*/  LDC.64 R16, c[0x0][0x810] ;  /* 0x00020400ff107b82 */ /* 0x000ee20000000a00 */
[----:B-1----:R-:W-:-:S05]  /*11ad0*/  IMAD.WIDE R2, R6, 0xc, R2 ;  /* 0x0000000c06027825 */ /* 0x002fca00078e0202 */
[----:B------:R1:W5:Y:S04]  /*11ae0*/  LDG.E R10, desc[UR56][R2.64] ;  /* 0x00000038020a7981 */ /* 0x000368000c1e1900 */
[----:B------:R1:W5:Y:S01]  /*11af0*/  LDG.E R13, desc[UR56][R2.64+0x4] ;  /* 0x00000438020d7981 */ /* 0x000362000c1e1900 */
[----:B--2---:R-:W-:Y:S02]  /*11b00*/  ISETP.NE.U32.AND P0, PT, R14, RZ, PT ;  /* 0x000000ff0e00720c */ /* 0x004fe40003f05070 */
[----:B------:R-:W-:Y:S02]  /*11b10*/  SHF.R.S32.HI R8, RZ, 0x1f, R6 ;  /* 0x0000001fff087819 */ /* 0x000fe40000011406 */
[----:B------:R-:W-:Y:S02]  /*11b20*/  ISETP.NE.AND.EX P0, PT, R15, RZ, PT, P0 ;  /* 0x000000ff0f00720c */ /* 0x000fe40003f05300 */
[----:B---3--:R-:W-:-:S04]  /*11b30*/  ISETP.NE.U32.AND P1, PT, R16, RZ, PT ;  /* 0x000000ff1000720c */ /* 0x008fc80003f25070 */
[----:B------:R-:W-:-:S07]  /*11b40*/  ISETP.NE.AND.EX P1, PT, R17, RZ, PT, P1 ;  /* 0x000000ff1100720c */ /* 0x000fce0003f25310 */
[----:B-1----:R-:W-:Y:S06]  /*11b50*/  @!P0 BRA `(.L_x_266) ;  /* 0x0000000000108947 */ /* 0x002fec0003800000 */
[----:B------:R-:W-:-:S04]  /*11b60*/  LEA R2, P0, R6, R14, 0x3 ;  /* 0x0000000e06027211 */ /* 0x000fc800078018ff */
[----:B------:R-:W-:-:S06]  /*11b70*/  LEA.HI.X R3, R6, R15, R8, 0x3, P0 ;  /* 0x0000000f06037211 */ /* 0x000fcc00000f1c08 */
[----:B------:R-:W2:Y:S04]  /*11b80*/  LDG.E.64 R2, desc[UR56][R2.64] ;  /* 0x0000003802027981 */ /* 0x000ea8000c1e1b00 */
[----:B--2---:R1:W-:Y:S02]  /*11b90*/  STS.64 [UR34], R2 ;  /* 0x00000002ff007988 */ /* 0x0043e40008000a22 */
.L_x_266:
[----:B------:R-:W-:Y:S05]  /*11ba0*/  @!P1 BRA `(.L_x_265) ;  /* 0x00000000007c9947 */ /* 0x000fea0003800000 */
[----:B-1----:R-:W-:-:S04]  /*11bb0*/  LEA R2, P0, R6, R16, 0x3 ;  /* 0x0000001006027211 */ /* 0x002fc800078018ff */
[----:B------:R-:W-:Y:S02]  /*11bc0*/  LEA.HI.X R3, R6, R17, R8, 0x3, P0 ;  /* 0x0000001106037211 */ /* 0x000fe400000f1c08 */
[----:B------:R-:W1:Y:S04]  /*11bd0*/  LDS R8, [UR34+0x1c] ;  /* 0x00001c22ff087984 */ /* 0x000e680008000800 */
[----:B------:R-:W2:Y:S01]  /*11be0*/  LDG.E.64 R2, desc[UR56][R2.64] ;  /* 0x0000003802027981 */ /* 0x000ea2000c1e1b00 */
        /* <DEDUP_REMOVED lines=11> */
[----:B-1----:R-:W-:-:S03]  /*11ca0*/  LOP3.LUT R8, R8, 0xf, R9, 0xb8, !PT ;  /* 0x0000000f08087812 */ /* 0x002fc600078eb809 */
[----:B------:R-:W-:Y:S04]  /*11cb0*/  STS [UR34+0xc], R3 ;  /* 0x00000c03ff007988 */ /* 0x000fe80008000822 */
[----:B------:R1:W-:Y:S04]  /*11cc0*/  STS [UR34+0x1c], R8 ;  /* 0x00001c08ff007988 */ /* 0x0003e80008000822 */
[----:B------:R-:W2:Y:S01]  /*11cd0*/  LDS R11, [UR34+0x1c] ;  /* 0x00001c22ff0b7984 */ /* 0x000ea20008000800 */
[----:B-1---5:R-:W-:Y:S02]  /*11ce0*/  IADD3 R8, R10, -0x1, RZ ;  /* 0xffffffff0a087810 */ /* 0x022fe40007ffe0ff */
[----:B--2---:R-:W-:-:S05]  /*11cf0*/  LOP3.LUT R11, R11, 0xf0, RZ, 0xb8, !PT ;  /* 0x000000f00b0b7812 */ /* 0x004fca00078eb8ff */
[----:B------:R1:W-:Y:S04]  /*11d00*/  STS [UR34+0x1c], R11 ;  /* 0x00001c0bff007988 */ /* 0x0003e80008000822 */
[----:B------:R-:W2:Y:S01]  /*11d10*/  LDS R9, [UR34+0x1c] ;  /* 0x00001c22ff097984 */ /* 0x000ea20008000800 */
[----:B-1----:R-:W-:Y:S02]  /*11d20*/  CS2R R10, SRZ ;  /* 0x00000000000a7805 */ /* 0x002fe4000001ff00 */
[----:B--2---:R-:W-:Y:S01]  /*11d30*/  LOP3.LUT R17, R9, 0xf00, RZ, 0xb8, !PT ;  /* 0x00000f0009117812 */ /* 0x004fe200078eb8ff */
[----:B------:R-:W-:-:S04]  /*11d40*/  VIADD R9, R13, 0xffffffff ;  /* 0xffffffff0d097836 */ /* 0x000fc80000000000 */
[----:B------:R-:W-:Y:S04]  /*11d50*/  STS.64 [UR34+0x18], R16 ;  /* 0x00001810ff007988 */ /* 0x000fe80008000a22 */
[----:B------:R-:W1:Y:S04]  /*11d60*/  LDS R15, [UR34+0x1c] ;  /* 0x00001c22ff0f7984 */ /* 0x000e680008000800 */
[----:B------:R2:W-:Y:S01]  /*11d70*/  STS.128 [UR34+0x20], R8 ;  /* 0x00002008ff007988 */ /* 0x0005e20008000c22 */
[----:B-1----:R-:W-:-:S05]  /*11d80*/  LOP3.LUT R2, R15, 0xf000, RZ, 0xb8, !PT ;  /* 0x0000f0000f027812 */ /* 0x002fca00078eb8ff */
[----:B------:R2:W-:Y:S02]  /*11d90*/  STS [UR34+0x1c], R2 ;  /* 0x00001c02ff007988 */ /* 0x0005e40008000822 */
.L_x_265:
[----:B------:R-:W-:Y:S05]  /*11da0*/  BSYNC B0 ;  /* 0x0000000000007941 */ /* 0x000fea0003800000 */
.L_x_264:
[----:B-12---:R-:W1:Y:S01]  /*11db0*/  S2R R2, SR_LANEID ;  /* 0x0000000000027919 */ /* 0x006e620000000000 */
[----:B------:R-:W-:Y:S01]  /*11dc0*/  NOP ;  /* 0x0000000000007918 */ /* 0x000fe20000000000 */
[----:B------:R-:W-:Y:S01]  /*11dd0*/  ELECT P0, URZ, PT ;  /* 0x00000000003f782f */ /* 0x000fe20003800000 */
[----:B------:R-:W-:Y:S01]  /*11de0*/  BSSY B0, `(.L_x_267) ;  /* 0x0000008000007945 */ /* 0x000fe20003800000 */
[----:B-1----:R-:W-:-:S04]  /*11df0*/  SHF.L.U32 R8, R2, 0x2, RZ ;  /* 0x0000000202087819 */ /* 0x002fc800000006ff */
[----:B------:R-:W-:Y:S01]  /*11e00*/  IADD3 R2, P1, R8, UR44, RZ ;  /* 0x0000002c08027c10 */ /* 0x000fe2000ff3e0ff */
[----:B------:R1:W2:Y:S04]  /*11e10*/  LDS R9, [R8+UR34] ;  /* 0x0000002208097984 */ /* 0x0002a80008000800 */
[----:B---34-:R-:W-:Y:S02]  /*11e20*/  IMAD.X R3, RZ, RZ, UR45, P1 ;  /* 0x0000002dff037e24 */ /* 0x018fe400088e06ff */
[----:B------:R-:W-:Y:S06]  /*11e30*/  @!P0 BRA `(.L_x_268) ;  /* 0x0000000000088947 */ /* 0x000fec0003800000 */
[----:B------:R0:W-:Y:S01]  /*11e40*/  UTMACMDFLUSH ;  /* 0x00000000000079b7 */ /* 0x0001e20000000000 */
[----:B------:R-:W-:-:S04]  /*11e50*/  DEPBAR.LE SB0, 0x0 ;  /* 0x000080000000791a */ /* 0x000fc80000000000 */
.L_x_268:
[----:B------:R-:W-:Y:S05]  /*11e60*/  BSYNC B0 ;  /* 0x0000000000007941 */ /* 0x000fea0003800000 */
.L_x_267:
[----:B--2---:R2:W5:Y:S02]  /*11e70*/  ATOMG.E.EXCH.STRONG.GPU PT, RZ, [R2], R9 ;  /* 0x0000000902ff73a8 */ /* 0x00456400041ee100 */
.L_x_263:
[----:B------:R-:W-:Y:S01]  /*11e80*/  UIADD3 UR38, UR38, 0x1, URZ ;  /* 0x0000000126267890 */ /* 0x000fe2000fffe03f */
[----:B------:R-:W-:Y:S01]  /*11e90*/  ISETP.NE.AND P0, PT, R7, RZ, PT ;  /* 0x000000ff0700720c */ /* 0x000fe20003f05270 */
[----:B------:R-:W-:Y:S01]  /*11ea0*/  IMAD.MOV.U32 R17, RZ, RZ, R5 ;  /* 0x000000ffff117224 */ /* 0x000fe200078e0005 */
[----:B-12---:R-:W-:Y:S01]  /*11eb0*/  SEL R2, RZ, 0x1, !P3 ;  /* 0x00000001ff027807 */ /* 0x006fe20005800000 */
[----:B------:R-:W-:Y:S01]  /*11ec0*/  UISETP.NE.AND UP0, UPT, UR38, 0x8, UPT ;  /* 0x000000082600788c */ /* 0x000fe2000bf05270 */
[----:B------:R-:W-:Y:S02]  /*11ed0*/  MOV R16, R4 ;  /* 0x0000000400107202 */ /* 0x000fe40000000f00 */
[----:B------:R-:W-:Y:S01]  /*11ee0*/  MOV R18, R6 ;  /* 0x0000000600127202 */ /* 0x000fe20000000f00 */
[----:B------:R-:W-:Y:S02]  /*11ef0*/  USEL UR8, URZ, 0x1, UP0 ;  /* 0x000000013f087887 */ /* 0x000fe40008000000 */
[----:B------:R-:W-:-:S04]  /*11f00*/  USEL UR38, UR38, URZ, UP0 ;  /* 0x0000003f26267287 */ /* 0x000fc80008000000 */
[----:B------:R-:W-:Y:S01]  /*11f10*/  LOP3.LUT R12, R12, UR8, RZ, 0x3c, !PT ;  /* 0x000000080c0c7c12 */ /* 0x000fe2000f8e3cff */
[----:B------:R-:W-:Y:S07]  /*11f20*/  @P0 BRA `(.L_x_269) ;  /* 0xffffffdc00880947 */ /* 0x000fee000383ffff */
[----:B-----5:R-:W-:Y:S01]  /*11f30*/  ELECT P0, URZ, PT ;  /* 0x00000000003f782f */ /* 0x020fe20003800000 */
[----:B------:R-:W-:-:S12]  /*11f40*/  BSSY B0, `(.L_x_270) ;  /* 0x0000017000007945 */ /* 0x000fd80003800000 */
[----:B------:R-:W-:Y:S05]  /*11f50*/  @!P0 BRA `(.L_x_271) ;  /* 0x0000000000548947 */ /* 0x000fea0003800000 */
[----:B------:R-:W-:Y:S05]  /*11f60*/  @!P2 BRA `(.L_x_272) ;  /* 0x000000000004a947 */ /* 0x000fea0003800000 */
[----:B------:R-:W-:Y:S01]  /*11f70*/  BPT.TRAP 0x1 ;  /* 0x000000040000795c */ /* 0x000fe20000300000 */
.L_x_272:
[----:B------:R-:W1:Y:S02]  /*11f80*/  SYNCS.PHASECHK.TRANS64.TRYWAIT P0, [UR35+0x38500], R0 ;  /* 0x03850000ff0075a7 */ /* 0x000e640008000163 */
[----:B-1----:R-:W-:Y:S05]  /*11f90*/  @!P0 BRA `(.L_x_273) ;  /* 0x0000004c00cc8947 */ /* 0x002fea0003800000 */
.L_x_391:
[----:B------:R-:W-:Y:S05]  /*11fa0*/  @!P2 BRA `(.L_x_274) ;  /* 0x000000000004a947 */ /* 0x000fea0003800000 */
[----:B------:R-:W-:Y:S01]  /*11fb0*/  BPT.TRAP 0x1 ;  /* 0x000000040000795c */ /* 0x000fe20000300000 */
.L_x_274:
[----:B------:R-:W2:Y:S02]  /*11fc0*/  SYNCS.PHASECHK.TRANS64.TRYWAIT P0, [UR35+0x38508], R0 ;  /* 0x03850800ff0075a7 */ /* 0x000ea40008000163 */
[----:B--2---:R-:W-:Y:S05]  /*11fd0*/  @!P0 BRA `(.L_x_275) ;  /* 0x0000004c00d48947 */ /* 0x004fea0003800000 */
.L_x_392:
[----:B------:R-:W-:Y:S05]  /*11fe0*/  @!P2 BRA `(.L_x_276) ;  /* 0x000000000004a947 */ /* 0x000fea0003800000 */
[----:B------:R-:W-:Y:S01]  /*11ff0*/  BPT.TRAP 0x1 ;  /* 0x000000040000795c */ /* 0x000fe20000300000 */
.L_x_276:
[----:B------:R-:W2:Y:S02]  /*12000*/  SYNCS.PHASECHK.TRANS64.TRYWAIT P0, [UR35+0x38510], R0 ;  /* 0x03851000ff0075a7 */ /* 0x000ea40008000163 */
[----:B--2---:R-:W-:Y:S05]  /*12010*/  @!P0 BRA `(.L_x_277) ;  /* 0x0000004c00dc8947 */ /* 0x004fea0003800000 */
.L_x_393:
[----:B------:R-:W-:Y:S05]  /*12020*/  @!P2 BRA `(.L_x_278) ;  /* 0x000000000004a947 */ /* 0x000fea0003800000 */
[----:B------:R-:W-:Y:S01]  /*12030*/  BPT.TRAP 0x1 ;  /* 0x000000040000795c */ /* 0x000fe20000300000 */
.L_x_278:
[----:B-1----:R-:W-:-:S05]  /*12040*/  IMAD.MOV.U32 R0, RZ, RZ, 0x1 ;  /* 0x00000001ff007424 */ /* 0x002fca00078e00ff */
[----:B------:R-:W-:-:S07]  /*12050*/  SHF.L.U32 R0, R0, 0x1f, RZ ;  /* 0x0000001f00007819 */ /* 0x000fce00000006ff */
.L_x_279:
[----:B-1-34-:R-:W-:-:S04]  /*12060*/  MOV R3, UR35 ;  /* 0x0000002300037c02 */ /* 0x01afc80008000f00 */
[----:B------:R1:W2:Y:S03]  /*12070*/  SYNCS.PHASECHK.TRANS64.TRYWAIT P0, [R3+URZ+0x38518], R0 ;  /* 0x03851800030075a7 */ /* 0x0002a6000800017f */
[----:B--2---:R-:W-:Y:S05]  /*12080*/  @!P0 NANOSLEEP.SYNCS 0x989680 ;  /* 0x009896800000895d */ /* 0x004fea0003900000 */
[----:B------:R-:W2:Y:S02]  /*12090*/  @!P0 SYNCS.PHASECHK.TRANS64 P0, [R3+URZ+0x38518], R0 ;  /* 0x03851800030085a7 */ /* 0x000ea4000800007f */
[----:B--2---:R-:W-:Y:S05]  /*120a0*/  @!P0 BRA `(.L_x_279) ;  /* 0xfffffffc00ec8947 */ /* 0x004fea000383ffff */
.L_x_271:
[----:B------:R-:W-:Y:S05]  /*120b0*/  BSYNC B0 ;  /* 0x0000000000007941 */ /* 0x000fea0003800000 */
.L_x_270:
[----:B------:R-:W-:Y:S05]  /*120c0*/  EXIT ;  /* 0x000000000000794d */ /* 0x000fea0003800000 */
.L_x_152:
[----:B------:R-:W1:Y:S01]  /*120d0*/  S2UR UR4, SR_CTAID.Y ;  /* 0x00000000000479c3 */ /* 0x000e620000002600 */
[----:B------:R-:W3:Y:S01]  /*120e0*/  S2R R0, SR_LANEID ;  /* 0x0000000000007919 */ /* 0x000ee20000000000 */
[----:B------:R-:W-:Y:S01]  /*120f0*/  ELECT P0, URZ, PT ;  /* 0x00000000003f782f */ /* 0x000fe20003800000 */
[----:B------:R-:W-:Y:S01]  /*12100*/  BSSY B0, `(.L_x_280) ;  /* 0x000003d000007945 */ /* 0x000fe20003800000 */
[----:B------:R-:W-:Y:S01]  /*12110*/  ULDC.64 UR8, c[0x0][0x508] ;  /* 0x0001420000087ab9 */ /* 0x000fe20000000a00 */
[----:B-1----:R-:W-:-:S04]  /*12120*/  UIMAD UR4, UR4, UR39, UR40 ;  /* 0x00000027040472a4 */ /* 0x002fc8000f8e0228 */
[----:B------:R-:W-:-:S06]  /*12130*/  UIMAD.WIDE UR8, UR4, 0x80, UR8 ;  /* 0x00000080040878a5 */ /* 0x000fcc000f8e0208 */
[----:B------:R-:W-:Y:S06]  /*12140*/  @!P0 BRA `(.L_x_281) ;  /* 0x0000000000e08947 */ /* 0x000fec0003800000 */
[----:B------:R-:W-:Y:S01]  /*12150*/  STL [R1+0x210], R14 ;  /* 0x0002100e01007387 */ /* 0x000fe20000100800 */
[----:B------:R-:W1:Y:S01]  /*12160*/  LDC.64 R8, c[0x0][0x340] ;  /* 0x0000d000ff087b82 */ /* 0x000e620000000a00 */
[----:B------:R-:W-:Y:S02]  /*12170*/  UMOV UR4, 0x400 ;  /* 0x0000040000047882 */ /* 0x000fe40000000000 */
[----:B------:R4:W-:Y:S01]  /*12180*/  STL.64 [R1+0x208], R12 ;  /* 0x0002080c01007387 */ /* 0x0009e20000100a00 */
[----:B--2---:R-:W-:-:S03]  /*12190*/  ULEA UR4, UR41, UR4, 0x18 ;  /* 0x0000000429047291 */ /* 0x004fc6000f8ec03f */
[----:B------:R2:W-:Y:S01]  /*121a0*/  STL [R1+0x200], R11 ;  /* 0x0002000b01007387 */ /* 0x0005e20000100800 */
[----:B------:R-:W3:Y:S08]  /*121b0*/  LDC.64 R32, c[0x0][0x300] ;  /* 0x0000c000ff207b82 */ /* 0x000ef00000000a00 */
[----:B----4-:R-:W4:Y:S08]  /*121c0*/  LDC.64 R12, c[0x0][0x350] ;  /* 0x0000d400ff0c7b82 */ /* 0x010f300000000a00 */
[----:B------:R-:W4:Y:S08]  /*121d0*/  LDC.64 R14, c[0x0][0x358] ;  /* 0x0000d600ff0e7b82 */ /* 0x000f300000000a00 */
[----:B--2---:R-:W1:Y:S08]  /*121e0*/  LDC.64 R10, c[0x0][0x348] ;  /* 0x0000d200ff0a7b82 */ /* 0x004e700000000a00 */
[----:B------:R-:W3:Y:S01]  /*121f0*/  LDC.64 R34, c[0x0][0x308] ;  /* 0x0000c200ff227b82 */ /* 0x000ee20000000a00 */
[----:B----4-:R2:W-:Y:S07]  /*12200*/  STS.128 [UR4+0x38650], R12 ;  /* 0x0386500cff007988 */ /* 0x0105ee0008000c04 */
[----:B------:R-:W4:Y:S01]  /*12210*/  LDC.64 R28, c[0x0][0x310] ;  /* 0x0000c400ff1c7b82 */ /* 0x000f220000000a00 */
[----:B-1----:R1:W-:Y:S07]  /*12220*/  STS.128 [UR4+0x38640], R8 ;  /* 0x03864008ff007988 */ /* 0x0023ee0008000c04 */
[----:B------:R-:W4:Y:S01]  /*12230*/  LDC.64 R30, c[0x0][0x318] ;  /* 0x0000c600ff1e7b82 */ /* 0x000f220000000a00 */
[----:B---3--:R-:W-:Y:S07]  /*12240*/  STS.128 [UR4+0x38600], R32 ;  /* 0x03860020ff007988 */ /* 0x008fee0008000c04 */
[----:B--2---:R-:W2:Y:S08]  /*12250*/  LDC.64 R12, c[0x0][0x420] ;  /* 0x00010800ff0c7b82 */ /* 0x004eb00000000a00 */
[----:B------:R-:W2:Y:S08]  /*12260*/  LDC.64 R14, c[0x0][0x428] ;  /* 0x00010a00ff0e7b82 */ /* 0x000eb00000000a00 */
[----:B-1----:R-:W1:Y:S01]  /*12270*/  LDC.64 R8, c[0x0][0x430] ;  /* 0x00010c00ff087b82 */ /* 0x002e620000000a00 */
[----:B----4-:R-:W-:Y:S07]  /*12280*/  STS.128 [UR4+0x38610], R28 ;  /* 0x0386101cff007988 */ /* 0x010fee0008000c04 */
[----:B------:R-:W1:Y:S01]  /*12290*/  LDC.64 R10, c[0x0][0x438] ;  /* 0x00010e00ff0a7b82 */ /* 0x000e620000000a00 */
[----:B--2---:R2:W-:Y:S07]  /*122a0*/  STS.128 [UR4+0x386a0], R12 ;  /* 0x0386a00cff007988 */ /* 0x0045ee0008000c04 */
[----:B------:R-:W3:Y:S08]  /*122b0*/  LDC.64 R24, c[0x0][0x320] ;  /* 0x0000c800ff187b82 */ /* 0x000ef00000000a00 */
[----:B------:R-:W3:Y:S01]  /*122c0*/  LDC.64 R26, c[0x0][0x328] ;  /* 0x0000ca00ff1a7b82 */ /* 0x000ee20000000a00 */
[----:B--2---:R4:W5:Y:S07]  /*122d0*/  LDL.LU R14, [R1+0x210] ;  /* 0x00021000010e7983 */ /* 0x00496e0000300800 */
[----:B------:R-:W2:Y:S01]  /*122e0*/  LDC.64 R4, c[0x0][0x330] ;  /* 0x0000cc00ff047b82 */ /* 0x000ea20000000a00 */
[----:B------:R4:W5:Y:S04]  /*122f0*/  LDL.LU.64 R12, [R1+0x208] ;  /* 0x00020800010c7983 */ /* 0x0009680000300a00 */
[----:B-1----:R1:W-:Y:S03]  /*12300*/  STS.128 [UR4+0x386b0], R8 ;  /* 0x0386b008ff007988 */ /* 0x0023e60008000c04 */
[----:B------:R-:W2:Y:S01]  /*12310*/  LDC.64 R6, c[0x0][0x338] ;  /* 0x0000ce00ff067b82 */ /* 0x000ea20000000a00 */
[----:B---3--:R3:W-:Y:S07]  /*12320*/  STS.128 [UR4+0x38620], R24 ;  /* 0x03862018ff007988 */ /* 0x0087ee0008000c04 */
[----:B------:R-:W4:Y:S01]  /*12330*/  LDC.64 R32, c[0x0][0x360] ;  /* 0x0000d800ff207b82 */ /* 0x000f220000000a00 */
[----:B-1----:R1:W5:Y:S07]  /*12340*/  LDL.LU R11, [R1+0x200] ;  /* 0x00020000010b7983 */ /* 0x00236e0000300800 */
[----:B------:R-:W4:Y:S01]  /*12350*/  LDC.64 R34, c[0x0][0x368] ;  /* 0x0000da00ff227b82 */ /* 0x000f220000000a00 */
[----:B--2---:R2:W-:Y:S07]  /*12360*/  STS.128 [UR4+0x38630], R4 ;  /* 0x03863004ff007988 */ /* 0x0045ee0008000c04 */
[----:B------:R-:W1:Y:S08]  /*12370*/  LDC.64 R28, c[0x0][0x370] ;  /* 0x0000dc00ff1c7b82 */ /* 0x000e700000000a00 */
[----:B------:R-:W1:Y:S08]  /*12380*/  LDC.64 R30, c[0x0][0x378] ;  /* 0x0000de00ff1e7b82 */ /* 0x000e700000000a00 */
[----:B---3--:R-:W3:Y:S01]  /*12390*/  LDC.64 R24, c[0x0][0x400] ;  /* 0x00010000ff187b82 */ /* 0x008ee20000000a00 */
[----:B----4-:R4:W-:Y:S07]  /*123a0*/  STS.128 [UR4+0x38660], R32 ;  /* 0x03866020ff007988 */ /* 0x0109ee0008000c04 */
[----:B------:R-:W3:Y:S08]  /*123b0*/  LDC.64 R26, c[0x0][0x408] ;  /* 0x00010200ff1a7b82 */ /* 0x000ef00000000a00 */
[----:B--2---:R-:W2:Y:S01]  /*123c0*/  LDC.64 R4, c[0x0][0x410] ;  /* 0x00010400ff047b82 */ /* 0x004ea20000000a00 */
[----:B-1----:R1:W-:Y:S07]  /*123d0*/  STS.128 [UR4+0x38670], R28 ;  /* 0x0386701cff007988 */ /* 0x0023ee0008000c04 */
[----:B------:R-:W2:Y:S01]  /*123e0*/  LDC.64 R6, c[0x0][0x418] ;  /* 0x00010600ff067b82 */ /* 0x000ea20000000a00 */
[----:B---3--:R3:W-:Y:S07]  /*123f0*/  STS.128 [UR4+0x38680], R24 ;  /* 0x03868018ff007988 */ /* 0x0087ee0008000c04 */
[----:B----4-:R-:W4:Y:S08]  /*12400*/  LDC.64 R32, c[0x0][0x440] ;  /* 0x00011000ff207b82 */ /* 0x010f300000000a00 */
[----:B------:R-:W4:Y:S01]  /*12410*/  LDC.64 R34, c[0x0][0x448] ;  /* 0x00011200ff227b82 */ /* 0x000f220000000a00 */
[----:B--2---:R2:W-:Y:S07]  /*12420*/  STS.128 [UR4+0x38690], R4 ;  /* 0x03869004ff007988 */ /* 0x0045ee0008000c04 */
[----:B-1----:R-:W1:Y:S08]  /*12430*/  LDC.64 R28, c[0x0][0x450] ;  /* 0x00011400ff1c7b82 */ /* 0x002e700000000a00 */
[----:B------:R-:W1:Y:S08]  /*12440*/  LDC.64 R30, c[0x0][0x458] ;  /* 0x00011600ff1e7b82 */ /* 0x000e700000000a00 */
[----:B---3--:R-:W3:Y:S08]  /*12450*/  LDC.64 R24, c[0x0][0x460] ;  /* 0x00011800ff187b82 */ /* 0x008ef00000000a00 */
[----:B------:R-:W3:Y:S08]  /*12460*/  LDC.64 R26, c[0x0][0x468] ;  /* 0x00011a00ff1a7b82 */ /* 0x000ef00000000a00 */
[----:B--2---:R-:W2:Y:S08]  /*12470*/  LDC.64 R4, c[0x0][0x470] ;  /* 0x00011c00ff047b82 */ /* 0x004eb00000000a00 */
[----:B------:R-:W2:Y:S01]  /*12480*/  LDC.64 R6, c[0x0][0x478] ;  /* 0x00011e00ff067b82 */ /* 0x000ea20000000a00 */
[----:B----4-:R4:W-:Y:S04]  /*12490*/  STS.128 [UR4+0x386c0], R32 ;  /* 0x0386c020ff007988 */ /* 0x0109e80008000c04 */
[----:B-1----:R4:W-:Y:S04]  /*124a0*/  STS.128 [UR4+0x386d0], R28 ;  /* 0x0386d01cff007988 */ /* 0x0029e80008000c04 */
[----:B---3--:R4:W-:Y:S04]  /*124b0*/  STS.128 [UR4+0x386e0], R24 ;  /* 0x0386e018ff007988 */ /* 0x0089e80008000c04 */
[----:B--2---:R4:W-:Y:S02]  /*124c0*/  STS.128 [UR4+0x386f0], R4 ;  /* 0x0386f004ff007988 */ /* 0x0049e40008000c04 */
.L_x_281:
[----:B--2---:R-:W-:Y:S05]  /*124d0*/  BSYNC B0 ;  /* 0x0000000000007941 */ /* 0x004fea0003800000 */
.L_x_280:
[----:B------:R-:W-:Y:S01]  /*124e0*/  ELECT P0, URZ, PT ;  /* 0x00000000003f782f */ /* 0x000fe20003800000 */
[----:B------:R-:W-:Y:S01]  /*124f0*/  NOP ;  /* 0x0000000000007918 */ /* 0x000fe20000000000 */
[----:B------:R-:W-:Y:S11]  /*12500*/  BSSY B0, `(.L_x_282) ;  /* 0x000004a000007945 */ /* 0x000ff60003800000 */
[----:B------:R-:W-:Y:S05]  /*12510*/  @!P0 BRA `(.L_x_283) ;  /* 0x0000000400208947 */ /* 0x000fea0003800000 */
[C---:B------:R-:W-:Y:S01]  /*12520*/  IMAD.SHL.U32 R10, R18.reuse, 0x8, RZ ;  /* 0x00000008120a7824 */ /* 0x040fe200078e00ff */
[----:B------:R-:W-:Y:S01]  /*12530*/  ULDC.64 UR4, c[0x0][0x518] ;  /* 0x0001460000047ab9 */ /* 0x000fe20000000a00 */
[----:B------:R-:W-:Y:S01]  /*12540*/  SHF.L.U64.HI R19, R18, 0x3, R19 ;  /* 0x0000000312137819 */ /* 0x000fe20000010213 */
[----:B------:R-:W-:Y:S02]  /*12550*/  ULDC.64 UR6, c[0x0][0x520] ;  /* 0x0001480000067ab9 */ /* 0x000fe40000000a00 */
[----:B----4-:R-:W-:-:S04]  /*12560*/  IADD3 R4, P0, R10, UR4, RZ ;  /* 0x000000040a047c10 */ /* 0x010fc8000ff1e0ff */
[C---:B------:R-:W-:Y:S01]  /*12570*/  IADD3.X R5, R19.reuse, UR5, RZ, P0, !PT ;  /* 0x0000000513057c10 */ /* 0x040fe200087fe4ff */
[----:B------:R-:W-:Y:S02]  /*12580*/  ULDC.64 UR4, c[0x0][0x528] ;  /* 0x00014a0000047ab9 */ /* 0x000fe40000000a00 */
[----:B------:R-:W-:Y:S02]  /*12590*/  IADD3 R2, P0, R10, UR4, RZ ;  /* 0x000000040a027c10 */ /* 0x000fe4000ff1e0ff */
[----:B------:R1:W2:Y:S02]  /*125a0*/  LDG.E.64 R8, desc[UR56][R4.64] ;  /* 0x0000003804087981 */ /* 0x0002a4000c1e1b00 */
[----:B------:R-:W-:Y:S01]  /*125b0*/  IADD3.X R3, R19, UR5, RZ, P0, !PT ;  /* 0x0000000513037c10 */ /* 0x000fe200087fe4ff */
[----:B------:R-:W-:-:S04]  /*125c0*/  ULDC.64 UR4, c[0x0][0x510] ;  /* 0x0001440000047ab9 */ /* 0x000fc80000000a00 */
[----:B------:R4:W3:Y:S01]  /*125d0*/  LDG.E.64 R6, desc[UR56][R2.64] ;  /* 0x0000003802067981 */ /* 0x0008e2000c1e1b00 */
[----:B-1----:R-:W-:-:S04]  /*125e0*/  IADD3 R4, P0, R10, UR4, RZ ;  /* 0x000000040a047c10 */ /* 0x002fc8000ff1e0ff */
[----:B------:R-:W-:Y:S02]  /*125f0*/  IADD3.X R5, R19, UR5, RZ, P0, !PT ;  /* 0x0000000513057c10 */ /* 0x000fe400087fe4ff */
[----:B----4-:R-:W-:-:S04]  /*12600*/  IADD3 R2, P1, R10, UR6, RZ ;  /* 0x000000060a027c10 */ /* 0x010fc8000ff3e0ff */
[----:B------:R-:W4:Y:S01]  /*12610*/  LDG.E.64 R4, desc[UR56][R4.64] ;  /* 0x0000003804047981 */ /* 0x000f22000c1e1b00 */
[----:B------:R-:W-:-:S06]  /*12620*/  IADD3.X R3, R19, UR7, RZ, P1, !PT ;  /* 0x0000000713037c10 */ /* 0x000fcc0008ffe4ff */
[----:B------:R-:W4:Y:S01]  /*12630*/  LDG.E.64 R2, desc[UR56][R2.64] ;  /* 0x0000003802027981 */ /* 0x000f22000c1e1b00 */
[----:B------:R-:W-:Y:S02]  /*12640*/  UMOV UR4, 0x400 ;  /* 0x0000040000047882 */ /* 0x000fe40000000000 */
[----:B------:R-:W-:-:S09]  /*12650*/  ULEA UR4, UR41, UR4, 0x18 ;  /* 0x0000000429047291 */ /* 0x000fd2000f8ec03f */
[----:B------:R-:W1:Y:S04]  /*12660*/  LDS R10, [UR4+0x3861c] ;  /* 0x03861c04ff0a7984 */ /* 0x000e680008000800 */
[----:B------:R-:W1:Y:S01]  /*12670*/  LDS R15, [UR4+0x3869c] ;  /* 0x03869c04ff0f7984 */ /* 0x000e620008000800 */
[----:B------:R-:W-:Y:S02]  /*12680*/  UIADD3 UR6, UR4, 0x38680, URZ ;  /* 0x0003868004067890 */ /* 0x000fe4000fffe03f */
[----:B------:R-:W-:-:S04]  /*12690*/  UIADD3 UR5, UR4, 0x38600, URZ ;  /* 0x0003860004057890 */ /* 0x000fc8000fffe03f */
[----:B------:R-:W-:-:S05]  /*126a0*/  IMAD.U32 R28, RZ, RZ, UR6 ;  /* 0x00000006ff1c7e24 */ /* 0x000fca000f8e00ff */
[----:B------:R-:W-:Y:S01]  /*126b0*/  SHF.R.U64 R28, R28, 0x4, RZ ;  /* 0x000000041c1c7819 */ /* 0x000fe200000012ff */
[----:B-----5:R-:W-:Y:S01]  /*126c0*/  VIADD R24, R11, 0xffffffff ;  /* 0xffffffff0b187836 */ /* 0x020fe20000000000 */
[----:B------:R-:W-:Y:S02]  /*126d0*/  IADD3 R25, R13, -0x1, RZ ;  /* 0xffffffff0d197810 */ /* 0x000fe40007ffe0ff */
[----:B------:R-:W-:-:S05]  /*126e0*/  CS2R R26, SRZ ;  /* 0x00000000001a7805 */ /* 0x000fca000001ff00 */
[----:B------:R1:W-:Y:S04]  /*126f0*/  STS.128 [UR4+0x38620], R24 ;  /* 0x03862018ff007988 */ /* 0x0003e80008000c04 */
[----:B------:R-:W-:Y:S04]  /*12700*/  STS [UR4+0x38690], R28 ;  /* 0x0386901cff007988 */ /* 0x000fe80008000804 */
[----:B------:R-:W-:Y:S01]  /*12710*/  STS [UR4+0x38694], R28 ;  /* 0x0386941cff007988 */ /* 0x000fe20008000804 */
[----:B-1----:R-:W-:-:S03]  /*12720*/  IADD3 R25, R12, -0x1, RZ ;  /* 0xffffffff0c197810 */ /* 0x002fc60007ffe0ff */
[----:B------:R-:W-:Y:S04]  /*12730*/  STS [UR4+0x38630], RZ ;  /* 0x038630ffff007988 */ /* 0x000fe80008000804 */
[----:B------:R-:W-:Y:S04]  /*12740*/  STS.128 [UR4+0x386a0], R24 ;  /* 0x0386a018ff007988 */ /* 0x000fe80008000c04 */
[----:B------:R-:W-:Y:S01]  /*12750*/  STS [UR4+0x386b0], RZ ;  /* 0x0386b0ffff007988 */ /* 0x000fe20008000804 */
[----:B--2---:R-:W-:-:S04]  /*12760*/  LOP3.LUT R9, R9, 0x1fffffff, RZ, 0xc0, !PT ;  /* 0x1fffffff09097812 */ /* 0x004fc800078ec0ff */
[----:B------:R-:W-:Y:S02]  /*12770*/  SHF.R.U32.HI R19, RZ, 0x4, R9 ;  /* 0x00000004ff137819 */ /* 0x000fe40000011609 */
[----:B---3--:R-:W-:-:S04]  /*12780*/  LOP3.LUT R7, R7, 0x1fffffff, RZ, 0xc0, !PT ;  /* 0x1fffffff07077812 */ /* 0x008fc800078ec0ff */
[----:B------:R-:W-:Y:S02]  /*12790*/  SHF.R.U32.HI R22, RZ, 0x4, R7 ;  /* 0x00000004ff167819 */ /* 0x000fe40000011607 */
[----:B------:R-:W-:Y:S02]  /*127a0*/  LOP3.LUT R10, R10, 0xf, R19, 0xb8, !PT ;  /* 0x0000000f0a0a7812 */ /* 0x000fe400078eb813 */
[----:B------:R-:W-:-:S03]  /*127b0*/  LOP3.LUT R19, R15, 0xf, R22, 0xb8, !PT ;  /* 0x0000000f0f137812 */ /* 0x000fc600078eb816 */
[----:B------:R-:W-:Y:S04]  /*127c0*/  STS [UR4+0x3861c], R10 ;  /* 0x03861c0aff007988 */ /* 0x000fe80008000804 */
[----:B------:R-:W-:Y:S04]  /*127d0*/  STS [UR4+0x3869c], R19 ;  /* 0x03869c13ff007988 */ /* 0x000fe80008000804 */
[----:B------:R-:W1:Y:S04]  /*127e0*/  LDS R15, [UR4+0x3861c] ;  /* 0x03861c04ff0f7984 */ /* 0x000e680008000800 */
[----:B------:R-:W2:Y:S01]  /*127f0*/  LDS R21, [UR4+0x3869c] ;  /* 0x03869c04ff157984 */ /* 0x000ea20008000800 */
[----:B-1----:R-:W-:-:S02]  /*12800*/  LOP3.LUT R15, R15, 0xf0, RZ, 0xb8, !PT ;  /* 0x000000f00f0f7812 */ /* 0x002fc400078eb8ff */
[----:B--2---:R-:W-:-:S03]  /*12810*/  LOP3.LUT R21, R21, 0xf0, RZ, 0xb8, !PT ;  /* 0x000000f015157812 */ /* 0x004fc600078eb8ff */
[----:B------:R-:W-:Y:S04]  /*12820*/  STS [UR4+0x3861c], R15 ;  /* 0x03861c0fff007988 */ /* 0x000fe80008000804 */
[----:B------:R-:W-:Y:S04]  /*12830*/  STS [UR4+0x3869c], R21 ;  /* 0x03869c15ff007988 */ /* 0x000fe80008000804 */
[----:B------:R-:W1:Y:S04]  /*12840*/  LDS R23, [UR4+0x3861c] ;  /* 0x03861c04ff177984 */ /* 0x000e680008000800 */
[----:B------:R-:W2:Y:S01]  /*12850*/  LDS R29, [UR4+0x3869c] ;  /* 0x03869c04ff1d7984 */ /* 0x000ea20008000800 */
[----:B------:R-:W-:-:S04]  /*12860*/  MOV R22, UR5 ;  /* 0x0000000500167c02 */ /* 0x000fc80008000f00 */
[----:B------:R-:W-:Y:S02]  /*12870*/  SHF.R.U64 R22, R22, 0x4, RZ ;  /* 0x0000000416167819 */ /* 0x000fe400000012ff */
[----:B-1----:R-:W-:Y:S02]  /*12880*/  LOP3.LUT R23, R23, 0xf00, RZ, 0xb8, !PT ;  /* 0x00000f0017177812 */ /* 0x002fe400078eb8ff */
[----:B--2---:R-:W-:-:S03]  /*12890*/  LOP3.LUT R29, R29, 0xf00, RZ, 0xb8, !PT ;  /* 0x00000f001d1d7812 */ /* 0x004fc600078eb8ff */
[----:B------:R-:W-:Y:S04]  /*128a0*/  STS.64 [UR4+0x38618], R22 ;  /* 0x03861816ff007988 */ /* 0x000fe80008000a04 */
[----:B------:R-:W-:Y:S04]  /*128b0*/  STS.64 [UR4+0x38698], R28 ;  /* 0x0386981cff007988 */ /* 0x000fe80008000a04 */
[----:B------:R-:W1:Y:S04]  /*128c0*/  LDS R10, [UR4+0x3861c] ;  /* 0x03861c04ff0a7984 */ /* 0x000e680008000800 */
[----:B------:R-:W2:Y:S01]  /*128d0*/  LDS R15, [UR4+0x3869c] ;  /* 0x03869c04ff0f7984 */ /* 0x000ea20008000800 */
[----:B------:R-:W-:-:S02]  /*128e0*/  SHF.R.U64 R9, R8, 0x4, R9 ;  /* 0x0000000408097819 */ /* 0x000fc40000001209 */
[----:B------:R-:W-:Y:S01]  /*128f0*/  SHF.R.U64 R8, R6, 0x4, R7 ;  /* 0x0000000406087819 */ /* 0x000fe20000001207 */
[----:B------:R3:W-:Y:S04]  /*12900*/  STS [UR4+0x38610], R22 ;  /* 0x03861016ff007988 */ /* 0x0007e80008000804 */
[----:B------:R3:W-:Y:S04]  /*12910*/  STS [UR4+0x38614], R22 ;  /* 0x03861416ff007988 */ /* 0x0007e80008000804 */
[----:B------:R3:W-:Y:S04]  /*12920*/  STS [UR4+0x3860c], R9 ;  /* 0x03860c09ff007988 */ /* 0x0007e80008000804 */
[----:B----4-:R3:W-:Y:S04]  /*12930*/  STS.64 [UR4+0x38600], R4 ;  /* 0x03860004ff007988 */ /* 0x0107e80008000a04 */
[----:B------:R3:W-:Y:S04]  /*12940*/  STS.64 [UR4+0x38680], R2 ;  /* 0x03868002ff007988 */ /* 0x0007e80008000a04 */
[----:B------:R3:W-:Y:S01]  /*12950*/  STS [UR4+0x3868c], R8 ;  /* 0x03868c08ff007988 */ /* 0x0007e20008000804 */
[----:B-1----:R-:W-:-:S02]  /*12960*/  LOP3.LUT R6, R10, 0xf000, RZ, 0xb8, !PT ;  /* 0x0000f0000a067812 */ /* 0x002fc400078eb8ff */
[----:B--2---:R-:W-:-:S03]  /*12970*/  LOP3.LUT R7, R15, 0xf000, RZ, 0xb8, !PT ;  /* 0x0000f0000f077812 */ /* 0x004fc600078eb8ff */
[----:B------:R3:W-:Y:S04]  /*12980*/  STS [UR4+0x3861c], R6 ;  /* 0x03861c06ff007988 */ /* 0x0007e80008000804 */
[----:B------:R3:W-:Y:S02]  /*12990*/  STS [UR4+0x3869c], R7 ;  /* 0x03869c07ff007988 */ /* 0x0007e40008000804 */
.L_x_283:
[----:B------:R-:W-:Y:S05]  /*129a0*/  BSYNC B0 ;  /* 0x0000000000007941 */ /* 0x000fea0003800000 */
.L_x_282:
[----:B------:R-:W-:Y:S01]  /*129b0*/  ELECT P0, URZ, PT ;  /* 0x00000000003f782f */ /* 0x000fe20003800000 */
[----:B------:R-:W-:Y:S01]  /*129c0*/  NOP ;  /* 0x0000000000007918 */ /* 0x000fe20000000000 */
[----:B------:R-:W-:Y:S11]  /*129d0*/  BSSY B0, `(.L_x_284) ;  /* 0x0000004000007945 */ /* 0x000ff60003800000 */
[----:B------:R-:W-:Y:S05]  /*129e0*/  @!P0 BRA `(.L_x_285) ;  /* 0x0000000000088947 */ /* 0x000fea0003800000 */
[----:B------:R0:W-:Y:S01]  /*129f0*/  UTMACMDFLUSH ;  /* 0x00000000000079b7 */ /* 0x0001e20000000000 */
[----:B------:R-:W-:-:S04]  /*12a00*/  DEPBAR.LE SB0, 0x0 ;  /* 0x000080000000791a */ /* 0x000fc80000000000 */
.L_x_285:
[----:B------:R-:W-:Y:S05]  /*12a10*/  BSYNC B0 ;  /* 0x0000000000007941 */ /* 0x000fea0003800000 */
.L_x_284:
[----:B------:R-:W-:Y:S01]  /*12a20*/  UMOV UR4, 0x400 ;  /* 0x0000040000047882 */ /* 0x000fe20000000000 */
[----:B---3--:R-:W-:Y:S01]  /*12a30*/  IMAD.SHL.U32 R0, R0, 0x4, RZ ;  /* 0x0000000400007824 */ /* 0x008fe200078e00ff */
[----:B------:R-:W-:Y:S01]  /*12a40*/  ULEA UR12, UR41, UR4, 0x18 ;  /* 0x00000004290c7291 */ /* 0x000fe2000f8ec03f */
[----:B------:R-:W-:-:S03]  /*12a50*/  ULDC UR10, c[0x0][0x884] ;  /* 0x00022100000a7ab9 */ /* 0x000fc60000000800 */
[----:B------:R-:W-:Y:S01]  /*12a60*/  UIADD3 UR14, UR12, 0x38600, URZ ;  /* 0x000386000c0e7890 */ /* 0x000fe2000fffe03f */
[----:B----4-:R-:W-:Y:S01]  /*12a70*/  IADD3 R4, P0, R0, UR8, RZ ;  /* 0x0000000800047c10 */ /* 0x010fe2000ff1e0ff */
[----:B------:R-:W-:Y:S01]  /*12a80*/  UIMAD.WIDE UR10, UR10, 0x80, UR8 ;  /* 0x000000800a0a78a5 */ /* 0x000fe2000f8e0208 */
[----:B------:R-:W-:Y:S02]  /*12a90*/  IMAD.MOV.U32 R6, RZ, RZ, 0x1 ;  /* 0x00000001ff067424 */ /* 0x000fe400078e00ff */
[----:B------:R-:W-:-:S03]  /*12aa0*/  IADD3.X R5, RZ, UR9, RZ, P0, !PT ;  /* 0x00000009ff057c10 */ /* 0x000fc600087fe4ff */
[----:B------:R-:W-:Y:S01]  /*12ab0*/  IADD3 R2, P1, R0, UR10, RZ ;  /* 0x0000000a00027c10 */ /* 0x000fe2000ff3e0ff */
[----:B------:R-:W1:Y:S04]  /*12ac0*/  LDS R7, [R0+UR14] ;  /* 0x0000000e00077984 */ /* 0x000e680008000800 */
[----:B------:R2:W3:Y:S01]  /*12ad0*/  LDS R9, [R0+UR14+0x80] ;  /* 0x0000800e00097984 */ /* 0x0004e20008000800 */
[----:B------:R-:W-:Y:S01]  /*12ae0*/  IMAD.X R3, RZ, RZ, UR11, P1 ;  /* 0x0000000bff037e24 */ /* 0x000fe200088e06ff */
[----:B-----5:R-:W-:Y:S02]  /*12af0*/  LOP3.LUT P1, RZ, R14, 0x7f, RZ, 0xc0, !PT ;  /* 0x0000007f0eff7812 */ /* 0x020fe4000782c0ff */
[----:B------:R-:W-:Y:S01]  /*12b00*/  MOV R8, 0x1 ;  /* 0x0000000100087802 */ /* 0x000fe20000000f00 */
[----:B------:R-:W-:Y:S01]  /*12b10*/  BSSY B0, `(.L_x_286) ;  /* 0x00000e3000007945 */ /* 0x000fe20003800000 */
[----:B------:R-:W-:Y:S01]  /*12b20*/  ISETP.EQ.OR P2, PT, R20, RZ, P1 ;  /* 0x000000ff1400720c */ /* 0x000fe20000f42670 */
[----:B------:R-:W-:Y:S01]  /*12b30*/  IMAD.MOV.U32 R20, RZ, RZ, RZ ;  /* 0x000000ffff147224 */ /* 0x000fe200078e00ff */
[----:B------:R-:W-:Y:S01]  /*12b40*/  MOV R19, RZ ;  /* 0x000000ff00137202 */ /* 0x000fe20000000f00 */
[----:B--2---:R-:W-:Y:S01]  /*12b50*/  IMAD.MOV.U32 R0, RZ, RZ, 0x1 ;  /* 0x00000001ff007424 */ /* 0x004fe200078e00ff */
[----:B------:R-:W-:Y:S01]  /*12b60*/  MOV R10, RZ ;  /* 0x000000ff000a7202 */ /* 0x000fe20000000f00 */
[----:B------:R-:W-:-:S02]  /*12b70*/  ULOP3.LUT UR20, UR53, 0x1, URZ, 0xfc, !UPT ;  /* 0x0000000135147892 */ /* 0x000fc4000f8efc3f */
[----:B------:R-:W-:Y:S02]  /*12b80*/  ULOP3.LUT UR13, UR52, 0x2, URZ, 0xfc, !UPT ;  /* 0x00000002340d7892 */ /* 0x000fe4000f8efc3f */
[----:B------:R-:W-:Y:S01]  /*12b90*/  UIADD3 UR15, UR12, 0x38680, URZ ;  /* 0x000386800c0f7890 */ /* 0x000fe2000fffe03f */
[----:B-1----:R-:W5:Y:S04]  /*12ba0*/  ATOMG.E.EXCH.STRONG.GPU PT, RZ, [R4], R7 ;  /* 0x0000000704ff73a8 */ /* 0x002f6800041ee100 */
[----:B---3--:R1:W5:Y:S02]  /*12bb0*/  ATOMG.E.EXCH.STRONG.GPU PT, RZ, [R2], R9 ;  /* 0x0000000902ff73a8 */ /* 0x00836400041ee100 */
[----:B-1----:R-:W-:Y:S02]  /*12bc0*/  PRMT R2, R6, 0x7610, R2 ;  /* 0x0000761006027816 */ /* 0x002fe40000000002 */
[----:B------:R-:W-:-:S07]  /*12bd0*/  PRMT R3, R8, 0x7610, R3 ;  /* 0x0000761008037816 */ /* 0x000fce0000000003 */
.L_x_306:
[----:B------:R-:W-:Y:S01]  /*12be0*/  LOP3.LUT P0, RZ, R3, 0xff, RZ, 0xc0, !PT ;  /* 0x000000ff03ff7812 */ /* 0x000fe2000780c0ff */
[----:B------:R-:W-:Y:S05]  /*12bf0*/  YIELD ;  /* 0x0000000000007946 */ /* 0x000fea0003800000 */
[----:B-----5:R-:W-:Y:S01]  /*12c00*/  IADD3 R4, R11, 0x3f, RZ ;  /* 0x0000003f0b047810 */ /* 0x020fe20007ffe0ff */
[----:B------:R-:W-:Y:S03]  /*12c10*/  BSSY B1, `(.L_x_287) ;  /* 0x0000009000017945 */ /* 0x000fe60003800000 */
[----:B------:R-:W-:-:S04]  /*12c20*/  SHF.R.S32.HI R5, RZ, 0x1f, R4 ;  /* 0x0000001fff057819 */ /* 0x000fc80000011404 */
[----:B------:R-:W-:Y:S01]  /*12c30*/  LEA.HI R5, R5, R4, RZ, 0x6 ;  /* 0x0000000405057211 */ /* 0x000fe200078f30ff */
[----:B------:R-:W-:Y:S06]  /*12c40*/  @!P0 BRA `(.L_x_288) ;  /* 0x0000000000148947 */ /* 0x000fec0003800000 */
[----:B------:R-:W-:-:S04]  /*12c50*/  DEPBAR {5,4,3,2,1,0} ;  /* 0x0000003f0000791a */ /* 0x000fc80000000000 */
[----:B------:R1:W-:Y:S01]  /*12c60*/  UTMACCTL.IV [UR8] ;  /* 0x00000000080079b9 */ /* 0x0003e20008000000 */
[----:B------:R-:W-:-:S04]  /*12c70*/  DEPBAR {5,4,3,2,1,0} ;  /* 0x0000003f0000791a */ /* 0x000fc80000000000 */
[----:B------:R1:W-:Y:S02]  /*12c80*/  UTMACCTL.IV [UR10] ;  /* 0x000000000a0079b9 */ /* 0x0003e40008000000 */
[----:B-1----:R-:W-:Y:S01]  /*12c90*/  NOP ;  /* 0x0000000000007918 */ /* 0x002fe20000000000 */
.L_x_288:
[----:B------:R-:W-:Y:S05]  /*12ca0*/  BSYNC B1 ;  /* 0x0000000000017941 */ /* 0x000fea0003800000 */
.L_x_287:
[----:B------:R-:W-:Y:S01]  /*12cb0*/  UMOV UR4, 0xffffffff ;  /* 0xffffffff00047882 */ /* 0x000fe20000000000 */
[----:B------:R-:W-:Y:S02]  /*12cc0*/  SHF.R.S32.HI R8, RZ, 0x6, R5 ;  /* 0x00000006ff087819 */ /* 0x000fe40000011405 */
[----:B------:R-:W-:Y:S05]  /*12cd0*/  BRA.DIV UR4, `(.L_x_289) ;  /* 0x0000004204c47947 */ /* 0x000fea000b800000 */
[----:B-----5:R-:W-:-:S13]  /*12ce0*/  ELECT P6, URZ, PT ;  /* 0x00000000003f782f */ /* 0x020fda00038c0000 */
.L_x_396:
[----:B------:R-:W-:Y:S01]  /*12cf0*/  ISETP.LT.OR P6, PT, R11, 0x1, !P6 ;  /* 0x000000010b00780c */ /* 0x000fe200077c1670 */
[----:B------:R-:W-:-:S12]  /*12d00*/  BSSY B1, `(.L_x_290) ;  /* 0x000002d000017945 */ /* 0x000fd80003800000 */
[----:B------:R-:W-:Y:S05]  /*12d10*/  @P6 BRA `(.L_x_291) ;  /* 0x0000000000ac6947 */ /* 0x000fea0003800000 */
[----:B------:R-:W-:Y:S01]  /*12d20*/  IMAD.SHL.U32 R17, R17, 0x100, RZ ;  /* 0x0000010011117824 */ /* 0x000fe200078e00ff */
[----:B------:R-:W-:Y:S01]  /*12d30*/  SHF.L.U32 R16, R16, 0x8, RZ ;  /* 0x0000000810107819 */ /* 0x000fe200000006ff */
[----:B------:R-:W-:Y:S01]  /*12d40*/  VIADD R7, R8, 0x1 ;  /* 0x0000000108077836 */ /* 0x000fe20000000000 */
[----:B------:R-:W-:Y:S01]  /*12d50*/  MOV R9, RZ ;  /* 0x000000ff00097202 */ /* 0x000fe20000000f00 */
[----:B------:R-:W-:Y:S01]  /*12d60*/  IMAD.MOV.U32 R3, RZ, RZ, R0 ;  /* 0x000000ffff037224 */ /* 0x000fe200078e0000 */
[----:B------:R-:W-:-:S07]  /*12d70*/  MOV R4, R19 ;  /* 0x0000001300047202 */ /* 0x000fce0000000f00 */
.L_x_295:
[----:B--2---:R-:W-:Y:S01]  /*12d80*/  LEA R12, R4, UR12, 0x3 ;  /* 0x0000000c040c7c11 */ /* 0x004fe2000f8e18ff */
[----:B------:R-:W-:Y:S05]  /*12d90*/  YIELD ;  /* 0x0000000000007946 */ /* 0x000fea0003800000 */
[----:B------:R-:W-:Y:S01]  /*12da0*/  SHF.L.U32 R5, R3, 0x1f, RZ ;  /* 0x0000001f03057819 */ /* 0x000fe200000006ff */
[----:B------:R-:W1:Y:S03]  /*12db0*/  @!P1 LDC R6, c[0x0][0x500] ;  /* 0x00014000ff069b82 */ /* 0x000e660000000800 */
[----:B------:R-:W2:Y:S02]  /*12dc0*/  SYNCS.PHASECHK.TRANS64.TRYWAIT P0, [R12+URZ+0x384b0], R5 ;  /* 0x0384b0050c0075a7 */ /* 0x000ea4000800017f */
[----:B--2---:R-:W-:Y:S05]  /*12dd0*/  @!P0 BRA `(.L_x_292) ;  /* 0x0000004000a48947 */ /* 0x004fea0003800000 */
.L_x_397:
[----:B------:R-:W-:Y:S01]  /*12de0*/  UPRMT UR4, UR13, 0x9910, URZ ;  /* 0x000099100d047896 */ /* 0x000fe2000800003f */
[----:B-1----:R1:W-:Y:S03]  /*12df0*/  @!P1 SYNCS.ARRIVE.TRANS64 RZ, [R12+URZ+0x38480], R6 ;  /* 0x038480060cff99a7 */ /* 0x0023e6000800003f */
[----:B------:R-:W-:-:S06]  /*12e00*/  UISETP.NE.AND UP0, UPT, UR4, 0x2, UPT ;  /* 0x000000020400788c */ /* 0x000fcc000bf05270 */
[----:B------:R-:W-:-:S13]  /*12e10*/  PLOP3.LUT P0, PT, PT, PT, UP0, 0x80, 0x0 ;  /* 0x000000000000781c */ /* 0x000fda0003f0f008 */
[----:B-1----:R-:W-:Y:S05]  /*12e20*/  @P0 BRA `(.L_x_293) ;  /* 0x0000000000040947 */ /* 0x002fea0003800000 */
[----:B------:R-:W-:Y:S01]  /*12e30*/  BPT.TRAP 0x1 ;  /* 0x000000040000795c */ /* 0x000fe20000300000 */
.L_x_293:
[----:B------:R-:W-:Y:S05]  /*12e40*/  @P2 BRA `(.L_x_294) ;  /* 0x0000000000042947 */ /* 0x000fea0003800000 */
[----:B------:R-:W-:Y:S01]  /*12e50*/  BPT.TRAP 0x1 ;  /* 0x000000040000795c */ /* 0x000fe20000300000 */
.L_x_294:
[C---:B------:R-:W-:Y:S01]  /*12e60*/  R2UR UR4, R4.reuse ;  /* 0x00000000040472ca */ /* 0x040fe200000e0000 */
[----:B------:R-:W-:Y:S01]  /*12e70*/  VIADD R4, R4, 0x1 ;  /* 0x0000000104047836 */ /* 0x000fe20000000000 */
[----:B------:R-:W-:Y:S01]  /*12e80*/  R2UR UR5, R12 ;  /* 0x000000000c0572ca */ /* 0x000fe200000e0000 */
[----:B------:R-:W-:Y:S01]  /*12e90*/  UMOV UR22, 0x0 ;  /* 0x0000000000167882 */ /* 0x000fe20000000000 */
[----:B------:R-:W-:Y:S01]  /*12ea0*/  IADD3 R7, R7, -0x1, RZ ;  /* 0xffffffff07077810 */ /* 0x000fe20007ffe0ff */
[----:B------:R-:W-:Y:S01]  /*12eb0*/  UMOV UR23, 0x10000000 ;  /* 0x1000000000177882 */ /* 0x000fe20000000000 */
[C---:B------:R-:W-:Y:S01]  /*12ec0*/  R2UR UR6, R9.reuse ;  /* 0x00000000090672ca */ /* 0x040fe200000e0000 */
[----:B------:R-:W-:Y:S01]  /*12ed0*/  VIADD R9, R9, 0x40 ;  /* 0x0000004009097836 */ /* 0x000fe20000000000 */
[----:B------:R-:W-:Y:S02]  /*12ee0*/  R2UR UR7, R16 ;  /* 0x00000000100772ca */ /* 0x000fe400000e0000 */
[----:B------:R-:W-:-:S02]  /*12ef0*/  R2UR UR19, R17 ;  /* 0x00000000111372ca */ /* 0x000fc400000e0000 */
[----:B------:R-:W-:Y:S01]  /*12f00*/  ISETP.GT.AND P3, PT, R7, 0x1, PT ;  /* 0x000000010700780c */ /* 0x000fe20003f64270 */
[----:B------:R-:W-:Y:S01]  /*12f10*/  ULEA UR4, UR4, UR12, 0xe ;  /* 0x0000000c04047291 */ /* 0x000fe2000f8e703f */
[C---:B------:R-:W-:Y:S01]  /*12f20*/  ISETP.NE.AND P0, PT, R4.reuse, 0x6, PT ;  /* 0x000000060400780c */ /* 0x040fe20003f05270 */
[----:B------:R-:W-:Y:S02]  /*12f30*/  UIADD3 UR5, UR5, 0x38480, URZ ;  /* 0x0003848005057890 */ /* 0x000fe4000fffe03f */
[----:B------:R-:W-:Y:S01]  /*12f40*/  UIADD3 UR16, UR4, 0x18000, URZ ;  /* 0x0001800004107890 */ /* 0x000fe2000fffe03f */
[----:B------:R-:W-:Y:S01]  /*12f50*/  SEL R6, RZ, 0x1, P0 ;  /* 0x00000001ff067807 */ /* 0x000fe20000000000 */
[----:B------:R-:W-:Y:S01]  /*12f60*/  UMOV UR18, UR6 ;  /* 0x0000000600127c82 */ /* 0x000fe20008000000 */
[----:B------:R-:W-:Y:S02]  /*12f70*/  SEL R4, R4, RZ, P0 ;  /* 0x000000ff04047207 */ /* 0x000fe40000000000 */
[----:B------:R-:W-:Y:S01]  /*12f80*/  UMOV UR17, UR5 ;  /* 0x0000000500117c82 */ /* 0x000fe20008000000 */
[----:B------:R-:W-:Y:S01]  /*12f90*/  LOP3.LUT R3, R3, R6, RZ, 0x3c, !PT ;  /* 0x0000000603037212 */ /* 0x000fe200078e3cff */
[----:B------:R1:W-:Y:S02]  /*12fa0*/  UTMALDG.2D [UR4], [UR8], desc[UR22] ;  /* 0x00001604080075b4 */ /* 0x0003e40008009000 */
[----:B------:R1:W-:Y:S02]  /*12fb0*/  UTMALDG.2D [UR16], [UR10], desc[UR22] ;  /* 0x000016100a0075b4 */ /* 0x0003e40008009000 */
[----:B-1----:R-:W-:Y:S05]  /*12fc0*/  @P3 BRA `(.L_x_295) ;  /* 0xfffffffc006c3947 */ /* 0x002fea000383ffff */
.L_x_291:
[----:B------:R-:W-:Y:S05]  /*12fd0*/  BSYNC B1 ;  /* 0x0000000000017941 */ /* 0x000fea0003800000 */
.L_x_290:
[----:B------:R-:W-:Y:S01]  /*12fe0*/  LOP3.LUT P3, RZ, R2, 0xff, RZ, 0xc0, !PT ;  /* 0x000000ff02ff7812 */ /* 0x000fe2000786c0ff */
[----:B------:R-:W-:Y:S01]  /*12ff0*/  IMAD.U32 R6, RZ, RZ, UR20 ;  /* 0x00000014ff067e24 */ /* 0x000fe2000f8e00ff */
[----:B------:R-:W-:-:S04]  /*13000*/  IADD3 R4, R8, R19, RZ ;  /* 0x0000001308047210 */ /* 0x000fc80007ffe0ff */
[C---:B------:R-:W-:Y:S01]  /*13010*/  ISETP.GT.U32.AND P0, PT, R4.reuse, 0x5, PT ;  /* 0x000000050400780c */ /* 0x040fe20003f04070 */
[----:B------:R-:W-:Y:S01]  /*13020*/  IMAD.WIDE.U32 R2, R4, -0x55555555, RZ ;  /* 0xaaaaaaab04027825 */ /* 0x000fe200078e00ff */
[----:B------:R-:W-:Y:S02]  /*13030*/  ISETP.NE.AND P4, PT, R6, 0x3, PT ;  /* 0x000000030600780c */ /* 0x000fe40003f85270 */
[C---:B------:R-:W-:Y:S02]  /*13040*/  ISETP.LT.U32.AND P0, PT, R8.reuse, 0x6, P0 ;  /* 0x000000060800780c */ /* 0x040fe40000701070 */
[----:B------:R-:W-:Y:S01]  /*13050*/  SHF.R.U32.HI R3, RZ, 0x2, R3 ;  /* 0x00000002ff037819 */ /* 0x000fe20000011603 */
[----:B------:R-:W-:Y:S01]  /*13060*/  @P3 SYNCS.ARRIVE.TRANS64.A1T0 RZ, [UR12+0x38528], RZ ;  /* 0x038528ffffff39a7 */ /* 0x000fe2000810000c */
[----:B------:R-:W-:Y:S02]  /*13070*/  ISETP.GE.U32.AND P3, PT, R8, 0x6, PT ;  /* 0x000000060800780c */ /* 0x000fe40003f66070 */
[----:B--2---:R-:W-:Y:S01]  /*13080*/  SEL R5, RZ, 0x1, !P0 ;  /* 0x00000001ff057807 */ /* 0x004fe20004000000 */
[----:B------:R-:W-:-:S03]  /*13090*/  IMAD R19, R3, -0x6, R4 ;  /* 0xfffffffa03137824 */ /* 0x000fc600078e0204 */
[----:B------:R-:W-:-:S07]  /*130a0*/  LOP3.LUT R0, R0, R5, RZ, 0x3c, !PT ;  /* 0x0000000500007212 */ /* 0x000fce00078e3cff */
[----:B------:R-:W-:Y:S01]  /*130b0*/  @P3 LOP3.LUT R0, R0, 0x1, R3, 0x78, !PT ;  /* 0x0000000100003812 */ /* 0x000fe200078e7803 */
[----:B------:R-:W-:Y:S06]  /*130c0*/  @!P4 BRA `(.L_x_296) ;  /* 0x000000000004c947 */ /* 0x000fec0003800000 */
[----:B------:R-:W-:Y:S01]  /*130d0*/  BPT.TRAP 0x1 ;  /* 0x000000040000795c */ /* 0x000fe20000300000 */
.L_x_296:
[----:B------:R-:W-:Y:S01]  /*130e0*/  LEA R3, R10, UR12, 0x3 ;  /* 0x0000000c0a037c11 */ /* 0x000fe2000f8e18ff */
[----:B------:R-:W-:Y:S01]  /*130f0*/  BSSY B1, `(.L_x_297) ;  /* 0x0000005000017945 */ /* 0x000fe20003800000 */
[----:B------:R-:W-:Y:S02]  /*13100*/  SHF.L.U32 R2, R20, 0x1f, RZ ;  /* 0x0000001f14027819 */ /* 0x000fe400000006ff */
[----:B------:R-:W-:Y:S02]  /*13110*/  LEA R4, R10, UR12, 0x4 ;  /* 0x0000000c0a047c11 */ /* 0x000fe4000f8e20ff */
[----:B------:R-:W1:Y:S02]  /*13120*/  SYNCS.PHASECHK.TRANS64.TRYWAIT P0, [R3+URZ+0x38400], R2 ;  /* 0x03840002030075a7 */ /* 0x000e64000800017f */
[----:B-1----:R-:W-:Y:S05]  /*13130*/  @!P0 BRA `(.L_x_298) ;  /* 0x0000003c00e08947 */ /* 0x002fea0003800000 */
.L_x_398:
[----:B------:R-:W-:Y:S05]  /*13140*/  BSYNC B1 ;  /* 0x0000000000017941 */ /* 0x000fea0003800000 */
.L_x_297:
[----:B------:R-:W2:Y:S01]  /*13150*/  LDS.128 R4, [R4+0x38530] ;  /* 0x0385300004047984 */ /* 0x000ea20000000c00 */
[----:B------:R-:W-:Y:S01]  /*13160*/  @!PT LDS RZ, [RZ] ;  /* 0x00000000fffff984 */ /* 0x000fe20000000800 */
[----:B------:R-:W-:Y:S01]  /*13170*/  @!PT LDS RZ, [RZ] ;  /* 0x00000000fffff984 */ /* 0x000fe20000000800 */
[----:B------:R-:W-:Y:S01]  /*13180*/  @!PT LDS RZ, [RZ] ;  /* 0x00000000fffff984 */ /* 0x000fe20000000800 */
[----:B------:R-:W-:Y:S01]  /*13190*/  @!PT LDS RZ, [RZ] ;  /* 0x00000000fffff984 */ /* 0x000fe20000000800 */
[----:B------:R3:W-:Y:S06]  /*131a0*/  MEMBAR.ALL.CTA ;  /* 0x0000000000007992 */ /* 0x0007ec0000008000 */
[----:B---3--:R-:W3:Y:S01]  /*131b0*/  FENCE.VIEW.ASYNC.S ;  /* 0x00000000000073c6 */ /* 0x008ee20000000000 */
[----:B--2---:R-:W-:Y:S01]  /*131c0*/  MOV R17, R5 ;  /* 0x0000000500117202 */ /* 0x004fe20000000f00 */
[----:B------:R-:W-:Y:S01]  /*131d0*/  IMAD.MOV.U32 R16, RZ, RZ, R4 ;  /* 0x000000ffff107224 */ /* 0x000fe200078e0004 */
[----:B---3--:R-:W-:Y:S06]  /*131e0*/  @!P4 BRA `(.L_x_299) ;  /* 0x000000000004c947 */ /* 0x008fec0003800000 */
[----:B------:R-:W-:Y:S01]  /*131f0*/  BPT.TRAP 0x1 ;  /* 0x000000040000795c */ /* 0x000fe20000300000 */
.L_x_299:
[----:B------:R-:W2:Y:S01]  /*13200*/  S2R R5, SR_CgaCtaId ;  /* 0x0000000000057919 */ /* 0x000ea20000008800 */
[----:B------:R-:W-:Y:S02]  /*13210*/  ISETP.NE.AND P0, PT, R7, RZ, PT ;  /* 0x000000ff0700720c */ /* 0x000fe40003f05270 */
[----:B-1----:R-:W-:Y:S02]  /*13220*/  IADD3 R2, R3, 0x38440, RZ ;  /* 0x0003844003027810 */ /* 0x002fe40007ffe0ff */
[CC--:B------:R-:W-:Y:S02]  /*13230*/  ISETP.EQ.OR P0, PT, R6.reuse, R18.reuse, !P0 ;  /* 0x000000120600720c */ /* 0x0c0fe40004702670 */
[----:B------:R-:W-:Y:S02]  /*13240*/  ISETP.NE.AND P3, PT, R6, R18, PT ;  /* 0x000000120600720c */ /* 0x000fe40003f65270 */
[----:B--2---:R-:W-:-:S04]  /*13250*/  PRMT R2, R5, 0x654, R2 ;  /* 0x0000065405027816 */ /* 0x004fc80000000002 */
[----:B------:R1:W-:Y:S05]  /*13260*/  SYNCS.ARRIVE.TRANS64.RED.A1T0 RZ, [R2+URZ], RZ ;  /* 0x000000ff02ff79a7 */ /* 0x0003ea000810043f */
[----:B------:R-:W-:Y:S05]  /*13270*/  @P0 BRA `(.L_x_300) ;  /* 0x00000004008c0947 */ /* 0x000fea0003800000 */
[----:B-1----:R-:W1:Y:S02]  /*13280*/  LDC.64 R2, c[0x0][0x290] ;  /* 0x0000a400ff027b82 */ /* 0x002e640000000a00 */
[----:B-1----:R-:W-:-:S05]  /*13290*/  IMAD.WIDE R2, R6, 0xc, R2 ;  /* 0x0000000c06027825 */ /* 0x002fca00078e0202 */
[----:B------:R1:W5:Y:S01]  /*132a0*/  LDG.E R11, desc[UR56][R2.64+0x8] ;  /* 0x00000838020b7981 */ /* 0x000362000c1e1900 */
[----:B------:R-:W-:-:S03]  /*132b0*/  UMOV UR4, 0xffffffff ;  /* 0xffffffff00047882 */ /* 0x000fc60000000000 */
[----:B------:R-:W-:Y:S05]  /*132c0*/  BRA.DIV UR4, `(.L_x_301) ;  /* 0x0000003e04907947 */ /* 0x000fea000b800000 */
[----:B------:R-:W-:-:S13]  /*132d0*/  ELECT P6, URZ, PT ;  /* 0x00000000003f782f */ /* 0x000fda00038c0000 */
.L_x_401:
[----:B------:R-:W-:Y:S04]  /*132e0*/  BSSY B1, `(.L_x_302) ;  /* 0x0000049000017945 */ /* 0x000fe80003800000 */
[----:B------:R-:W-:Y:S05]  /*132f0*/  @!P6 BRA `(.L_x_303) ;  /* 0x00000004001ce947 */ /* 0x000fea0003800000 */
[C---:B------:R-:W-:Y:S01]  /*13300*/  IMAD.SHL.U32 R21, R6.reuse, 0x8, RZ ;  /* 0x0000000806157824 */ /* 0x040fe200078e00ff */
[----:B------:R-:W-:Y:S01]  /*13310*/  SHF.R.S32.HI R5, RZ, 0x1f, R6 ;  /* 0x0000001fff057819 */ /* 0x000fe20000011406 */
[----:B------:R-:W-:Y:S01]  /*13320*/  ULDC.64 UR4, c[0x0][0x510] ;  /* 0x0001440000047ab9 */ /* 0x000fe20000000a00 */
[----:B------:R-:W-:Y:S01]  /*13330*/  ULDC.64 UR6, c[0x0][0x520] ;  /* 0x0001480000067ab9 */ /* 0x000fe20000000a00 */
[----:B------:R-:W2:Y:S01]  /*13340*/  LDG.E R18, desc[UR56][R2.64] ;  /* 0x0000003802127981 */ /* 0x000ea2000c1e1900 */
[----:B------:R-:W-:Y:S02]  /*13350*/  SHF.L.U64.HI R22, R6, 0x3, R5 ;  /* 0x0000000306167819 */ /* 0x000fe40000010205 */
[C---:B------:R-:W-:Y:S02]  /*13360*/  IADD3 R8, P0, R21.reuse, UR4, RZ ;  /* 0x0000000415087c10 */ /* 0x040fe4000ff1e0ff */
[C---:B------:R-:W-:Y:S02]  /*13370*/  IADD3 R4, P4, R21.reuse, UR6, RZ ;  /* 0x0000000615047c10 */ /* 0x040fe4000ff9e0ff */
[C---:B------:R-:W-:Y:S01]  /*13380*/  IADD3.X R9, R22.reuse, UR5, RZ, P0, !PT ;  /* 0x0000000516097c10 */ /* 0x040fe200087fe4ff */
[----:B------:R-:W-:Y:S01]  /*13390*/  ULDC.64 UR4, c[0x0][0x518] ;  /* 0x0001460000047ab9 */ /* 0x000fe20000000a00 */
[----:B------:R-:W-:Y:S01]  /*133a0*/  IADD3.X R5, R22, UR7, RZ, P4, !PT ;  /* 0x0000000716057c10 */ /* 0x000fe2000a7fe4ff */
[----:B-1----:R-:W3:Y:S04]  /*133b0*/  LDG.E R2, desc[UR56][R2.64+0x4] ;  /* 0x0000043802027981 */ /* 0x002ee8000c1e1900 */
[----:B------:R-:W4:Y:S04]  /*133c0*/  LDG.E.64 R14, desc[UR56][R8.64] ;  /* 0x00000038080e7981 */ /* 0x000f28000c1e1b00 */
[----:B------:R1:W2:Y:S02]  /*133d0*/  LDG.E.64 R12, desc[UR56][R4.64] ;  /* 0x00000038040c7981 */ /* 0x0002a4000c1e1b00 */
[----:B-1----:R-:W-:-:S04]  /*133e0*/  IADD3 R4, P0, R21, UR4, RZ ;  /* 0x0000000415047c10 */ /* 0x002fc8000ff1e0ff */
[----:B------:R-:W-:Y:S01]  /*133f0*/  IADD3.X R5, R22, UR5, RZ, P0, !PT ;  /* 0x0000000516057c10 */ /* 0x000fe200087fe4ff */
[----:B------:R-:W-:-:S04]  /*13400*/  ULDC.64 UR4, c[0x0][0x528] ;  /* 0x00014a0000047ab9 */ /* 0x000fc80000000a00 */
[----:B------:R1:W3:Y:S02]  /*13410*/  LDG.E.64 R8, desc[UR56][R4.64] ;  /* 0x0000003804087981 */ /* 0x0002e4000c1e1b00 */
[----:B-1----:R-:W-:-:S04]  /*13420*/  IADD3 R4, P0, R21, UR4, RZ ;  /* 0x0000000415047c10 */ /* 0x002fc8000ff1e0ff */
[----:B------:R-:W-:-:S06]  /*13430*/  IADD3.X R5, R22, UR5, RZ, P0, !PT ;  /* 0x0000000516057c10 */ /* 0x000fcc00087fe4ff */
[----:B------:R-:W3:Y:S04]  /*13440*/  LDG.E.64 R4, desc[UR56][R4.64] ;  /* 0x0000003804047981 */ /* 0x000ee8000c1e1b00 */
[----:B----4-:R-:W-:Y:S04]  /*13450*/  STS.64 [UR14], R14 ;  /* 0x0000000eff007988 */ /* 0x010fe80008000a0e */
[----:B--2---:R-:W-:Y:S04]  /*13460*/  STS.64 [UR15], R12 ;  /* 0x0000000cff007988 */ /* 0x004fe80008000a0f */
[----:B------:R-:W1:Y:S01]  /*13470*/  LDS R21, [UR14+0x1c] ;  /* 0x00001c0eff157984 */ /* 0x000e620008000800 */
[----:B---3--:R-:W-:-:S04]  /*13480*/  LOP3.LUT R25, R9, 0x1fffffff, RZ, 0xc0, !PT ;  /* 0x1fffffff09197812 */ /* 0x008fc800078ec0ff */
[----:B------:R-:W-:-:S04]  /*13490*/  SHF.R.U32.HI R22, RZ, 0x4, R25 ;  /* 0x00000004ff167819 */ /* 0x000fc80000011619 */
[----:B-1----:R-:W-:-:S05]  /*134a0*/  LOP3.LUT R21, R21, 0xf, R22, 0xb8, !PT ;  /* 0x0000000f15157812 */ /* 0x002fca00078eb816 */
[----:B------:R-:W-:Y:S04]  /*134b0*/  STS [UR14+0x1c], R21 ;  /* 0x00001c15ff007988 */ /* 0x000fe8000800080e */
[----:B------:R-:W1:Y:S02]  /*134c0*/  LDS R9, [UR14+0x1c] ;  /* 0x00001c0eff097984 */ /* 0x000e640008000800 */
[----:B-1----:R-:W-:-:S05]  /*134d0*/  LOP3.LUT R9, R9, 0xf0, RZ, 0xb8, !PT ;  /* 0x000000f009097812 */ /* 0x002fca00078eb8ff */
[----:B------:R-:W-:Y:S04]  /*134e0*/  STS [UR14+0x1c], R9 ;  /* 0x00001c09ff007988 */ /* 0x000fe8000800080e */
[----:B------:R-:W1:Y:S01]  /*134f0*/  LDS R23, [UR14+0x1c] ;  /* 0x00001c0eff177984 */ /* 0x000e620008000800 */
[----:B------:R-:W-:-:S04]  /*13500*/  MOV R22, UR14 ;  /* 0x0000000e00167c02 */ /* 0x000fc80008000f00 */
[----:B------:R-:W-:Y:S02]  /*13510*/  SHF.R.U64 R22, R22, 0x4, RZ ;  /* 0x0000000416167819 */ /* 0x000fe400000012ff */
[----:B-1----:R-:W-:-:S05]  /*13520*/  LOP3.LUT R23, R23, 0xf00, RZ, 0xb8, !PT ;  /* 0x00000f0017177812 */ /* 0x002fca00078eb8ff */
[----:B------:R-:W-:Y:S04]  /*13530*/  STS.64 [UR14+0x18], R22 ;  /* 0x00001816ff007988 */ /* 0x000fe80008000a0e */
[----:B------:R-:W1:Y:S01]  /*13540*/  LDS R24, [UR14+0x1c] ;  /* 0x00001c0eff187984 */ /* 0x000e620008000800 */
[----:B------:R-:W-:Y:S01]  /*13550*/  SHF.R.U64 R21, R8, 0x4, R25 ;  /* 0x0000000408157819 */ /* 0x000fe20000001219 */
[----:B-----5:R-:W-:Y:S01]  /*13560*/  VIADD R12, R11, 0xffffffff ;  /* 0xffffffff0b0c7836 */ /* 0x020fe20000000000 */
[----:B------:R-:W-:Y:S02]  /*13570*/  CS2R R14, SRZ ;  /* 0x00000000000e7805 */ /* 0x000fe4000001ff00 */
[----:B------:R-:W-:Y:S01]  /*13580*/  IADD3 R13, R18, -0x1, RZ ;  /* 0xffffffff120d7810 */ /* 0x000fe20007ffe0ff */
[----:B------:R-:W-:Y:S04]  /*13590*/  STS [UR14+0x10], R22 ;  /* 0x00001016ff007988 */ /* 0x000fe8000800080e */
[----:B------:R-:W-:Y:S04]  /*135a0*/  STS [UR14+0x14], R22 ;  /* 0x00001416ff007988 */ /* 0x000fe8000800080e */
[----:B------:R-:W-:Y:S04]  /*135b0*/  STS.128 [UR14+0x20], R12 ;  /* 0x0000200cff007988 */ /* 0x000fe80008000c0e */
[----:B------:R-:W-:Y:S04]  /*135c0*/  STS [UR14+0xc], R21 ;  /* 0x00000c15ff007988 */ /* 0x000fe8000800080e */
[----:B------:R-:W-:Y:S01]  /*135d0*/  STS [UR14+0x30], RZ ;  /* 0x000030ffff007988 */ /* 0x000fe2000800080e */
[----:B-1----:R-:W-:-:S05]  /*135e0*/  LOP3.LUT R3, R24, 0xf000, RZ, 0xb8, !PT ;  /* 0x0000f00018037812 */ /* 0x002fca00078eb8ff */
[----:B------:R-:W-:Y:S04]  /*135f0*/  STS [UR14+0x1c], R3 ;  /* 0x00001c03ff007988 */ /* 0x000fe8000800080e */
[----:B------:R-:W1:Y:S01]  /*13600*/  LDS R8, [UR15+0x1c] ;  /* 0x00001c0fff087984 */ /* 0x000e620008000800 */
[----:B------:R-:W-:-:S04]  /*13610*/  LOP3.LUT R9, R5, 0x1fffffff, RZ, 0xc0, !PT ;  /* 0x1fffffff05097812 */ /* 0x000fc800078ec0ff */
[----:B------:R-:W-:-:S04]  /*13620*/  SHF.R.U32.HI R5, RZ, 0x4, R9 ;  /* 0x00000004ff057819 */ /* 0x000fc80000011609 */
[----:B-1----:R-:W-:-:S05]  /*13630*/  LOP3.LUT R8, R8, 0xf, R5, 0xb8, !PT ;  /* 0x0000000f08087812 */ /* 0x002fca00078eb805 */
[----:B------:R-:W-:Y:S04]  /*13640*/  STS [UR15+0x1c], R8 ;  /* 0x00001c08ff007988 */ /* 0x000fe8000800080f */
[----:B------:R-:W1:Y:S02]  /*13650*/  LDS R5, [UR15+0x1c] ;  /* 0x00001c0fff057984 */ /* 0x000e640008000800 */
[----:B-1----:R-:W-:-:S05]  /*13660*/  LOP3.LUT R5, R5, 0xf0, RZ, 0xb8, !PT ;  /* 0x000000f005057812 */ /* 0x002fca00078eb8ff */
[----:B------:R-:W-:Y:S04]  /*13670*/  STS [UR15+0x1c], R5 ;  /* 0x00001c05ff007988 */ /* 0x000fe8000800080f */
[----:B------:R-:W1:Y:S01]  /*13680*/  LDS R13, [UR15+0x1c] ;  /* 0x00001c0fff0d7984 */ /* 0x000e620008000800 */
[----:B------:R-:W-:-:S05]  /*13690*/  IMAD.U32 R22, RZ, RZ, UR15 ;  /* 0x0000000fff167e24 */ /* 0x000fca000f8e00ff */
[----:B------:R-:W-:Y:S02]  /*136a0*/  SHF.R.U64 R22, R22, 0x4, RZ ;  /* 0x0000000416167819 */ /* 0x000fe400000012ff */
[----:B-1----:R-:W-:-:S05]  /*136b0*/  LOP3.LUT R23, R13, 0xf00, RZ, 0xb8, !PT ;  /* 0x00000f000d177812 */ /* 0x002fca00078eb8ff */
[----:B------:R-:W-:Y:S04]  /*136c0*/  STS.64 [UR15+0x18], R22 ;  /* 0x00001816ff007988 */ /* 0x000fe80008000a0f */
[----:B------:R-:W1:Y:S01]  /*136d0*/  LDS R3, [UR15+0x1c] ;  /* 0x00001c0fff037984 */ /* 0x000e620008000800 */
[----:B------:R-:W-:Y:S02]  /*136e0*/  IADD3 R13, R2, -0x1, RZ ;  /* 0xffffffff020d7810 */ /* 0x000fe40007ffe0ff */
[----:B------:R-:W-:Y:S01]  /*136f0*/  SHF.R.U64 R4, R4, 0x4, R9 ;  /* 0x0000000404047819 */ /* 0x000fe20000001209 */
[----:B------:R2:W-:Y:S04]  /*13700*/  STS [UR15+0x10], R22 ;  /* 0x00001016ff007988 */ /* 0x0005e8000800080f */
[----:B------:R2:W-:Y:S04]  /*13710*/  STS.128 [UR15+0x20], R12 ;  /* 0x0000200cff007988 */ /* 0x0005e80008000c0f */
[----:B------:R2:W-:Y:S04]  /*13720*/  STS [UR15+0xc], R4 ;  /* 0x00000c04ff007988 */ /* 0x0005e8000800080f */
[----:B------:R2:W-:Y:S04]  /*13730*/  STS [UR15+0x14], R22 ;  /* 0x00001416ff007988 */ /* 0x0005e8000800080f */
[----:B------:R-:W-:Y:S01]  /*13740*/  STS [UR15+0x30], RZ ;  /* 0x000030ffff007988 */ /* 0x000fe2000800080f */
[----:B-1----:R-:W-:-:S05]  /*13750*/  LOP3.LUT R2, R3, 0xf000, RZ, 0xb8, !PT ;  /* 0x0000f00003027812 */ /* 0x002fca00078eb8ff */
[----:B------:R2:W-:Y:S02]  /*13760*/  STS [UR15+0x1c], R2 ;  /* 0x00001c02ff007988 */ /* 0x0005e4000800080f */
.L_x_303:
[----:B------:R-:W-:Y:S05]  /*13770*/  BSYNC B1 ;  /* 0x0000000000017941 */ /* 0x000fea0003800000 */
.L_x_302:
[----:B------:R-:W-:-:S03]  /*13780*/  UMOV UR4, 0xffffffff ;  /* 0xffffffff00047882 */ /* 0x000fc60000000000 */
[----:B------:R-:W-:Y:S05]  /*13790*/  BRA.DIV UR4, `(.L_x_304) ;  /* 0x0000003a047c7947 */ /* 0x000fea000b800000 */
[----:B------:R-:W-:Y:S01]  /*137a0*/  ELECT P6, URZ, PT ;  /* 0x00000000003f782f */ /* 0x000fe200038c0000 */
[----:B------:R-:W-:-:S12]  /*137b0*/  NOP ;  /* 0x0000000000007918 */ /* 0x000fd80000000000 */
.L_x_405:
[----:B-12---:R-:W1:Y:S02]  /*137c0*/  S2R R2, SR_LANEID ;  /* 0x0000000000027919 */ /* 0x006e640000000000 */
[----:B-1----:R-:W-:-:S05]  /*137d0*/  IMAD.SHL.U32 R8, R2, 0x4, RZ ;  /* 0x0000000402087824 */ /* 0x002fca00078e00ff */
[----:B------:R1:W2:Y:S01]  /*137e0*/  LDS R9, [R8+UR14] ;  /* 0x0000000e08097984 */ /* 0x0002a20008000800 */
[C---:B------:R-:W-:Y:S02]  /*137f0*/  IADD3 R4, P0, R8.reuse, UR8, RZ ;  /* 0x0000000808047c10 */ /* 0x040fe4000ff1e0ff */
[----:B------:R-:W-:Y:S01]  /*13800*/  IADD3 R2, P4, R8, UR10, RZ ;  /* 0x0000000a08027c10 */ /* 0x000fe2000ff9e0ff */
[----:B------:R1:W3:Y:S01]  /*13810*/  LDS R13, [R8+UR14+0x80] ;  /* 0x0000800e080d7984 */ /* 0x0002e20008000800 */
[----:B------:R-:W-:Y:S11]  /*13820*/  @!P6 BRA `(.L_x_305) ;  /* 0x000000000008e947 */ /* 0x000ff60003800000 */
[----:B------:R0:W-:Y:S01]  /*13830*/  UTMACMDFLUSH ;  /* 0x00000000000079b7 */ /* 0x0001e20000000000 */
[----:B------:R-:W-:-:S04]  /*13840*/  DEPBAR.LE SB0, 0x0 ;  /* 0x000080000000791a */ /* 0x000fc80000000000 */
.L_x_305:
[----:B------:R-:W-:Y:S01]  /*13850*/  IADD3.X R5, RZ, UR9, RZ, P0, !PT ;  /* 0x00000009ff057c10 */ /* 0x000fe200087fe4ff */
[----:B------:R-:W-:Y:S01]  /*13860*/  IMAD.X R3, RZ, RZ, UR11, P4 ;  /* 0x0000000bff037e24 */ /* 0x000fe2000a0e06ff */
[----:B------:R-:W-:Y:S05]  /*13870*/  WARPSYNC.ALL ;  /* 0x0000000000007948 */ /* 0x000fea0003800000 */
[----:B--2---:R2:W5:Y:S04]  /*13880*/  ATOMG.E.EXCH.STRONG.GPU PT, RZ, [R4], R9 ;  /* 0x0000000904ff73a8 */ /* 0x00456800041ee100 */
[----:B---3--:R2:W5:Y:S01]  /*13890*/  ATOMG.E.EXCH.STRONG.GPU PT, RZ, [R2], R13 ;  /* 0x0000000d02ff73a8 */ /* 0x00856200041ee100 */
[----:B------:R-:W-:-:S07]  /*138a0*/  MOV R18, R6 ;  /* 0x0000000600127202 */ /* 0x000fce0000000f00 */
.L_x_300:
[----:B------:R-:W-:Y:S01]  /*138b0*/  ISETP.NE.AND P4, PT, R7, RZ, PT ;  /* 0x000000ff0700720c */ /* 0x000fe20003f85270 */
[----:B------:R-:W-:Y:S01]  /*138c0*/  VIADD R10, R10, 0x1 ;  /* 0x000000010a0a7836 */ /* 0x000fe20000000000 */
[----:B--2---:R-:W-:Y:S02]  /*138d0*/  SEL R3, RZ, 0x1, !P3 ;  /* 0x00000001ff037807 */ /* 0x004fe40005800000 */
[----:B-1----:R-:W-:Y:S02]  /*138e0*/  PRMT R2, RZ, 0x7610, R2 ;  /* 0x00007610ff027816 */ /* 0x002fe40000000002 */
[----:B------:R-:W-:-:S04]  /*138f0*/  ISETP.NE.AND P0, PT, R10, 0x8, PT ;  /* 0x000000080a00780c */ /* 0x000fc80003f05270 */
[----:B------:R-:W-:Y:S02]  /*13900*/  SEL R5, RZ, 0x1, P0 ;  /* 0x00000001ff057807 */ /* 0x000fe40000000000 */
[----:B------:R-:W-:Y:S02]  /*13910*/  SEL R10, R10, RZ, P0 ;  /* 0x000000ff0a0a7207 */ /* 0x000fe40000000000 */
[----:B------:R-:W-:Y:S01]  /*13920*/  LOP3.LUT R20, R20, R5, RZ, 0x3c, !PT ;  /* 0x0000000514147212 */ /* 0x000fe200078e3cff */
[----:B------:R-:W-:Y:S06]  /*13930*/  @P4 BRA `(.L_x_306) ;  /* 0xfffffff000a84947 */ /* 0x000fec000383ffff */
[----:B------:R-:W-:Y:S05]  /*13940*/  BSYNC B0 ;  /* 0x0000000000007941 */ /* 0x000fea0003800000 */
.L_x_286:
[----:B------:R-:W-:-:S03]  /*13950*/  UMOV UR4, 0xffffffff ;  /* 0xffffffff00047882 */ /* 0x000fc60000000000 */
[----:B------:R-:W-:Y:S05]  /*13960*/  BRA.DIV UR4, `(.L_x_307) ;  /* 0x0000003a04387947 */ /* 0x000fea000b800000 */
[----:B-----5:R-:W-:-:S13]  /*13970*/  ELECT P6, URZ, PT ;  /* 0x00000000003f782f */ /* 0x020fda00038c0000 */
.L_x_408:
[----:B------:R-:W-:Y:S04]  /*13980*/  BSSY B0, `(.L_x_308) ;  /* 0x000003c000007945 */ /* 0x000fe80003800000 */
[----:B------:R-:W-:Y:S05]  /*13990*/  @!P6 BRA `(.L_x_309) ;  /* 0x0000000000e8e947 */ /* 0x000fea0003800000 */
[----:B------:R-:W-:-:S04]  /*139a0*/  ULOP3.LUT UR4, UR52, 0x2, URZ, 0xfc, !UPT ;  /* 0x0000000234047892 */ /* 0x000fc8000f8efc3f */
[----:B------:R-:W-:-:S06]  /*139b0*/  UISETP.NE.AND UP0, UPT, UR4, 0x3, UPT ;  /* 0x000000030400788c */ /* 0x000fcc000bf05270 */
[----:B------:R-:W-:-:S13]  /*139c0*/  PLOP3.LUT P0, PT, PT, PT, UP0, 0x80, 0x0 ;  /* 0x000000000000781c */ /* 0x000fda0003f0f008 */
[----:B------:R-:W-:Y:S05]  /*139d0*/  @!P0 BRA `(.L_x_310) ;  /* 0x0000000000048947 */ /* 0x000fea0003800000 */
[----:B------:R-:W-:Y:S01]  /*139e0*/  BPT.TRAP 0x1 ;  /* 0x000000040000795c */ /* 0x000fe20000300000 */
.L_x_310:
[----:B------:R-:W-:Y:S02]  /*139f0*/  MOV R2, UR12 ;  /* 0x0000000c00027c02 */ /* 0x000fe40008000f00 */
[----:B------:R-:W-:-:S03]  /*13a00*/  SHF.L.U32 R4, R0, 0x1f, RZ ;  /* 0x0000001f00047819 */ /* 0x000fc600000006ff */
[----:B------:R-:W-:-:S05]  /*13a10*/  VIADD R2, R2, 0x384b0 ;  /* 0x000384b002027836 */ /* 0x000fca0000000000 */
[C---:B------:R-:W-:Y:S01]  /*13a20*/  LEA R7, R19.reuse, R2, 0x3 ;  /* 0x0000000213077211 */ /* 0x040fe200078e18ff */
[----:B------:R-:W-:-:S03]  /*13a30*/  VIADD R19, R19, 0x1 ;  /* 0x0000000113137836 */ /* 0x000fc60000000000 */
[----:B------:R-:W1:Y:S02]  /*13a40*/  SYNCS.PHASECHK.TRANS64.TRYWAIT P0, [R7+URZ], R4 ;  /* 0x00000004070075a7 */ /* 0x000e64000800017f */
[----:B------:R-:W-:-:S04]  /*13a50*/  ISETP.NE.AND P1, PT, R19, 0x6, PT ;  /* 0x000000061300780c */ /* 0x000fc80003f25270 */
[----:B------:R-:W-:Y:S02]  /*13a60*/  SEL R3, RZ, 0x1, P1 ;  /* 0x00000001ff037807 */ /* 0x000fe40000800000 */
[----:B------:R-:W-:Y:S02]  /*13a70*/  SEL R19, R19, RZ, P1 ;  /* 0x000000ff13137207 */ /* 0x000fe40000800000 */
[----:B------:R-:W-:Y:S02]  /*13a80*/  LOP3.LUT R6, R0, R3, RZ, 0x3c, !PT ;  /* 0x0000000300067212 */ /* 0x000fe400078e3cff */
[----:B------:R-:W-:Y:S02]  /*13a90*/  LEA R8, R19, R2, 0x3 ;  /* 0x0000000213087211 */ /* 0x000fe400078e18ff */
[----:B------:R-:W-:Y:S01]  /*13aa0*/  SHF.L.U32 R5, R6, 0x1f, RZ ;  /* 0x0000001f06057819 */ /* 0x000fe200000006ff */
[----:B-1----:R-:W-:Y:S06]  /*13ab0*/  @!P0 BRA `(.L_x_311) ;  /* 0x0000003800048947 */ /* 0x002fec0003800000 */
.L_x_409:
[----:B------:R-:W2:Y:S01]  /*13ac0*/  SYNCS.PHASECHK.TRANS64.TRYWAIT P0, [R8+URZ], R5 ;  /* 0x00000005080075a7 */ /* 0x000ea2000800017f */
[----:B------:R-:W-:-:S05]  /*13ad0*/  VIADD R0, R19, 0x1 ;  /* 0x0000000113007836 */ /* 0x000fca0000000000 */
[----:B------:R-:W-:-:S04]  /*13ae0*/  ISETP.NE.AND P1, PT, R0, 0x6, PT ;  /* 0x000000060000780c */ /* 0x000fc80003f25270 */
[----:B------:R-:W-:Y:S02]  /*13af0*/  SEL R3, RZ, 0x1, P1 ;  /* 0x00000001ff037807 */ /* 0x000fe40000800000 */
[----:B-1----:R-:W-:Y:S02]  /*13b00*/  SEL R7, R0, RZ, P1 ;  /* 0x000000ff00077207 */ /* 0x002fe40000800000 */
[----:B------:R-:W-:Y:S02]  /*13b10*/  LOP3.LUT R6, R6, R3, RZ, 0x3c, !PT ;  /* 0x0000000306067212 */ /* 0x000fe400078e3cff */
[----:B------:R-:W-:Y:S02]  /*13b20*/  LEA R9, R7, R2, 0x3 ;  /* 0x0000000207097211 */ /* 0x000fe400078e18ff */
[----:B------:R-:W-:Y:S01]  /*13b30*/  SHF.L.U32 R4, R6, 0x1f, RZ ;  /* 0x0000001f06047819 */ /* 0x000fe200000006ff */
[----:B--2---:R-:W-:Y:S06]  /*13b40*/  @!P0 BRA `(.L_x_312) ;  /* 0x0000003400f48947 */ /* 0x004fec0003800000 */
.L_x_410:
[----:B------:R-:W2:Y:S01]  /*13b50*/  SYNCS.PHASECHK.TRANS64.TRYWAIT P0, [R9+URZ], R4 ;  /* 0x00000004090075a7 */ /* 0x000ea2000800017f */
[----:B------:R-:W-:-:S05]  /*13b60*/  VIADD R0, R7, 0x1 ;  /* 0x0000000107007836 */ /* 0x000fca0000000000 */
[----:B------:R-:W-:-:S04]  /*13b70*/  ISETP.NE.AND P1, PT, R0, 0x6, PT ;  /* 0x000000060000780c */ /* 0x000fc80003f25270 */
[----:B------:R-:W-:Y:S02]  /*13b80*/  SEL R3, RZ, 0x1, P1 ;  /* 0x00000001ff037807 */ /* 0x000fe40000800000 */
[----:B------:R-:W-:Y:S02]  /*13b90*/  SEL R7, R0, RZ, P1 ;  /* 0x000000ff00077207 */ /* 0x000fe40000800000 */
[----:B------:R-:W-:Y:S02]  /*13ba0*/  LOP3.LUT R6, R6, R3, RZ, 0x3c, !PT ;  /* 0x0000000306067212 */ /* 0x000fe400078e3cff */
[----:B-1----:R-:W-:Y:S02]  /*13bb0*/  LEA R8, R7, R2, 0x3 ;  /* 0x0000000207087211 */ /* 0x002fe400078e18ff */
[----:B------:R-:W-:Y:S01]  /*13bc0*/  SHF.L.U32 R5, R6, 0x1f, RZ ;  /* 0x0000001f06057819 */ /* 0x000fe200000006ff */
[----:B--2---:R-:W-:Y:S06]  /*13bd0*/  @!P0 BRA `(.L_x_313) ;  /* 0x0000003400e48947 */ /* 0x004fec0003800000 */
.L_x_411:
[----:B------:R-:W2:Y:S01]  /*13be0*/  SYNCS.PHASECHK.TRANS64.TRYWAIT P0, [R8+URZ], R5 ;  /* 0x00000005080075a7 */ /* 0x000ea2000800017f */
[----:B------:R-:W-:-:S05]  /*13bf0*/  VIADD R0, R7, 0x1 ;  /* 0x0000000107007836 */ /* 0x000fca0000000000 */
[----:B------:R-:W-:-:S04]  /*13c00*/  ISETP.NE.AND P1, PT, R0, 0x6, PT ;  /* 0x000000060000780c */ /* 0x000fc80003f25270 */
[----:B------:R-:W-:Y:S02]  /*13c10*/  SEL R3, RZ, 0x1, P1 ;  /* 0x00000001ff037807 */ /* 0x000fe40000800000 */
[----:B------:R-:W-:Y:S02]  /*13c20*/  SEL R7, R0, RZ, P1 ;  /* 0x000000ff00077207 */ /* 0x000fe40000800000 */
[----:B-1----:R-:W-:Y:S02]  /*13c30*/  LOP3.LUT R9, R6, R3, RZ, 0x3c, !PT ;  /* 0x0000000306097212 */ /* 0x002fe400078e3cff */
[----:B------:R-:W-:Y:S02]  /*13c40*/  LEA R11, R7, R2, 0x3 ;  /* 0x00000002070b7211 */ /* 0x000fe400078e18ff */
[----:B------:R-:W-:Y:S01]  /*13c50*/  SHF.L.U32 R6, R9, 0x1f, RZ ;  /* 0x0000001f09067819 */ /* 0x000fe200000006ff */
[----:B--2---:R-:W-:Y:S06]  /*13c60*/  @!P0 BRA `(.L_x_314) ;  /* 0x0000003400d48947 */ /* 0x004fec0003800000 */
.L_x_412:
[----:B------:R-:W2:Y:S01]  /*13c70*/  SYNCS.PHASECHK.TRANS64.TRYWAIT P0, [R11+URZ], R6 ;  /* 0x000000060b0075a7 */ /* 0x000ea2000800017f */
[----:B------:R-:W-:-:S05]  /*13c80*/  VIADD R0, R7, 0x1 ;  /* 0x0000000107007836 */ /* 0x000fca0000000000 */
[----:B------:R-:W-:-:S04]  /*13c90*/  ISETP.NE.AND P1, PT, R0, 0x6, PT ;  /* 0x000000060000780c */ /* 0x000fc80003f25270 */
[----:B------:R-:W-:Y:S02]  /*13ca0*/  SEL R4, RZ, 0x1, P1 ;  /* 0x00000001ff047807 */ /* 0x000fe40000800000 */
[----:B------:R-:W-:Y:S02]  /*13cb0*/  SEL R3, R0, RZ, P1 ;  /* 0x000000ff00037207 */ /* 0x000fe40000800000 */
[----:B------:R-:W-:Y:S01]  /*13cc0*/  LOP3.LUT R0, R9, R4, RZ, 0x3c, !PT ;  /* 0x0000000409007212 */ /* 0x000fe200078e3cff */
[----:B--2---:R-:W-:Y:S06]  /*13cd0*/  @!P0 BRA `(.L_x_315) ;  /* 0x0000003400cc8947 */ /* 0x004fec0003800000 */
.L_x_413:
[----:B------:R-:W-:Y:S02]  /*13ce0*/  LEA R3, R3, R2, 0x3 ;  /* 0x0000000203037211 */ /* 0x000fe400078e18ff */
[----:B------:R-:W-:-:S07]  /*13cf0*/  SHF.L.U32 R0, R0, 0x1f, RZ ;  /* 0x0000001f00007819 */ /* 0x000fce00000006ff */
.L_x_316:
[----:B---3--:R3:W4:Y:S02]  /*13d00*/  SYNCS.PHASECHK.TRANS64.TRYWAIT P0, [R3+URZ], R0 ;  /* 0x00000000030075a7 */ /* 0x008724000800017f */
[----:B----4-:R-:W-:Y:S05]  /*13d10*/  @!P0 NANOSLEEP.SYNCS 0x989680 ;  /* 0x009896800000895d */ /* 0x010fea0003900000 */
[----:B------:R-:W4:Y:S02]  /*13d20*/  @!P0 SYNCS.PHASECHK.TRANS64 P0, [R3+URZ], R0 ;  /* 0x00000000030085a7 */ /* 0x000f24000800007f */
[----:B----4-:R-:W-:Y:S05]  /*13d30*/  @!P0 BRA `(.L_x_316) ;  /* 0xfffffffc00f08947 */ /* 0x010fea000383ffff */
.L_x_309:
[----:B------:R-:W-:Y:S05]  /*13d40*/  BSYNC B0 ;  /* 0x0000000000007941 */ /* 0x000fea0003800000 */
.L_x_308:
[----:B------:R-:W-:Y:S05]  /*13d50*/  EXIT ;  /* 0x000000000000794d */ /* 0x000fea0003800000 */
.L_x_151:
[----:B------:R-:W-:Y:S01]  /*13d60*/  PLOP3.LUT P1, PT, PT, PT, UP3, 0x80, 0x0 ;  /* 0x000000000000781c */ /* 0x000fe20003f2f038 */
[----:B------:R-:W-:Y:S01]  /*13d70*/  ULDC UR20, c[0x0][0x10] ;  /* 0x0000040000147ab9 */ /* 0x000fe20000000800 */
[----:B------:R-:W-:Y:S01]  /*13d80*/  ULDC UR24, c[0x0][0x904] ;  /* 0x0002410000187ab9 */ /* 0x000fe20000000800 */
[----:B------:R-:W-:Y:S01]  /*13d90*/  UMOV UR19, 0xffffffff ;  /* 0xffffffff00137882 */ /* 0x000fe20000000000 */
[----:B------:R-:W-:Y:S01]  /*13da0*/  ULDC.64 UR12, c[0x0][0x8c8] ;  /* 0x00023200000c7ab9 */ /* 0x000fe20000000a00 */
[----:B------:R-:W-:Y:S01]  /*13db0*/  UIMAD.WIDE.U32 UR20, UR39, UR20, URZ ;  /* 0x00000014271472a5 */ /* 0x000fe2000f8e003f */
[----:B------:R-:W-:Y:S01]  /*13dc0*/  IMAD.MOV.U32 R14, RZ, RZ, 0x1 ;  /* 0x00000001ff0e7424 */ /* 0x000fe200078e00ff */
[----:B------:R-:W-:Y:S01]  /*13dd0*/  ULDC.64 UR14, c[0x0][0x8e0] ;  /* 0x00023800000e7ab9 */ /* 0x000fe20000000a00 */
[----:B------:R-:W-:Y:S01]  /*13de0*/  USHF.L.U32 UR25, UR19, UR24, URZ ;  /* 0x0000001813197299 */ /* 0x000fe2000800063f */
[----:B------:R-:W-:Y:S01]  /*13df0*/  MOV R13, RZ ;  /* 0x000000ff000d7202 */ /* 0x000fe20000000f00 */
[----:B------:R-:W-:Y:S01]  /*13e00*/  UIADD3 UR11, UP1, UR12, -0x1, URZ ;  /* 0xffffffff0c0b7890 */ /* 0x000fe2000ff3e03f */
[----:B------:R-:W-:-:S02]  /*13e10*/  ULDC UR19, c[0x0][0x14] ;  /* 0x0000050000137ab9 */ /* 0x000fc40000000800 */
[----:B------:R-:W1:Y:S01]  /*13e20*/  @P1 S2R R2, SR_CTAID.Y ;  /* 0x0000000000021919 */ /* 0x000e620000002600 */
[----:B------:R-:W-:Y:S02]  /*13e30*/  UIADD3 UR12, UP2, UR14, -0x1, URZ ;  /* 0xffffffff0e0c7890 */ /* 0x000fe4000ff5e03f */
[----:B------:R-:W-:Y:S02]  /*13e40*/  UIMAD.WIDE.U32 UR22, UR20, UR19, URZ ;  /* 0x00000013141672a5 */ /* 0x000fe4000f8e003f */
[----:B------:R-:W-:Y:S01]  /*13e50*/  UIMAD UR21, UR21, UR19, URZ ;  /* 0x00000013151572a4 */ /* 0x000fe2000f8e023f */
[----:B------:R-:W-:Y:S01]  /*13e60*/  ULDC UR18, c[0x0][0x8a8] ;  /* 0x00022a0000127ab9 */ /* 0x000fe20000000800 */
[----:B------:R-:W-:Y:S01]  /*13e70*/  UMOV UR26, 0x1 ;  /* 0x00000001001a7882 */ /* 0x000fe20000000000 */
[----:B------:R-:W-:Y:S02]  /*13e80*/  UIADD3.X UR14, UR15, -0x1, URZ, UP2, !UPT ;  /* 0xffffffff0f0e7890 */ /* 0x000fe400097fe43f */
[----:B------:R-:W-:-:S02]  /*13e90*/  UIADD3.X UR13, UR13, -0x1, URZ, UP1, !UPT ;  /* 0xffffffff0d0d7890 */ /* 0x000fc40008ffe43f */
[----:B------:R-:W-:Y:S02]  /*13ea0*/  ULOP3.LUT UR15, UR53, 0x2, URZ, 0xfc, !UPT ;  /* 0x00000002350f7892 */ /* 0x000fe4000f8efc3f */
[----:B------:R-:W-:Y:S02]  /*13eb0*/  UIADD3 UR16, UR8, -0x1, URZ ;  /* 0xffffffff08107890 */ /* 0x000fe4000fffe03f */
[----:B------:R-:W-:Y:S02]  /*13ec0*/  UIADD3 UR17, UR7, -0x1, URZ ;  /* 0xffffffff07117890 */ /* 0x000fe4000fffe03f */
[----:B------:R-:W-:Y:S02]  /*13ed0*/  UIADD3 UR18, UR18, -0x1, URZ ;  /* 0xffffffff12127890 */ /* 0x000fe4000fffe03f */
[----:B------:R-:W-:Y:S02]  /*13ee0*/  USHF.L.U32 UR19, UR26, UR24, URZ ;  /* 0x000000181a137299 */ /* 0x000fe4000800063f */
[----:B------:R-:W-:-:S02]  /*13ef0*/  ULOP3.LUT UR20, URZ, UR25, URZ, 0x33, !UPT ;  /* 0x000000193f147292 */ /* 0x000fc4000f8e333f */
[----:B------:R-:W-:Y:S01]  /*13f00*/  UIADD3 UR21, UR23, UR21, URZ ;  /* 0x0000001517157290 */ /* 0x000fe2000fffe03f */
[----:B-1----:R-:W-:-:S15]  /*13f10*/  @P1 R2UR UR40, R2 ;  /* 0x00000000022812ca */ /* 0x002fde00000e0000 */
.L_x_337:
[----:B------:R-:W1:Y:S01]  /*13f20*/  LDC.64 R2, c[0x0][0x8f8] ;  /* 0x00023e00ff027b82 */ /* 0x000e620000000a00 */
[----:B------:R-:W-:Y:S01]  /*13f30*/  UIADD3 UR10, UP1, UR10, UR22, URZ ;  /* 0x000000160a0a7290 */ /* 0x000fe2000ff3e03f */
[----:B------:R-:W-:Y:S01]  /*13f40*/  ISETP.NE.AND P2, PT, R15, RZ, PT ;  /* 0x000000ff0f00720c */ /* 0x000fe20003f45270 */
[----:B------:R-:W-:Y:S01]  /*13f50*/  UMOV UR24, 0xffffffff ;  /* 0xffffffff00187882 */ /* 0x000fe20000000000 */
[----:B------:R-:W-:Y:S01]  /*13f60*/  UMOV UR25, 0xffffffff ;  /* 0xffffffff00197882 */ /* 0x000fe20000000000 */
[----:B------:R-:W-:Y:S01]  /*13f70*/  UIADD3.X UR9, UR9, UR21, URZ, UP1, !UPT ;  /* 0x0000001509097290 */ /* 0x000fe20008ffe43f */
[----:B------:R-:W-:Y:S01]  /*13f80*/  MOV R19, RZ ;  /* 0x000000ff00137202 */ /* 0x000fe20000000f00 */
[----:B------:R-:W-:Y:S01]  /*13f90*/  UMOV UR26, 0xffffffff ;  /* 0xffffffff001a7882 */ /* 0x000fe20000000000 */
[----:B-1----:R-:W-:-:S03]  /*13fa0*/  ISETP.LE.U32.AND P1, PT, R2, UR10, PT ;  /* 0x0000000a02007c0c */ /* 0x002fc6000bf23070 */
[----:B------:R-:W-:-:S05]  /*13fb0*/  IMAD.U32 R2, RZ, RZ, UR9 ;  /* 0x00000009ff027e24 */ /* 0x000fca000f8e00ff */
[----:B------:R-:W-:-:S13]  /*13fc0*/  ISETP.GE.U32.AND.EX P1, PT, R2, R3, PT, P1 ;  /* 0x000000030200720c */ /* 0x000fda0003f26110 */
[----:B---345:R-:W-:Y:S05]  /*13fd0*/  @P2 BRA P1, `(.L_x_317) ;  /* 0x0000001800442947 */ /* 0x038fea0000800000 */
[----:B------:R-:W-:-:S04]  /*13fe0*/  IADD3 R2, P2, R6, UR5, RZ ;  /* 0x0000000506027c10 */ /* 0x000fc8000ff5e0ff */
[----:B------:R-:W-:Y:S02]  /*13ff0*/  ISETP.GT.U32.AND P1, PT, R2, UR10, PT ;  /* 0x0000000a02007c0c */ /* 0x000fe4000bf24070 */
[----:B------:R-:W-:-:S04]  /*14000*/  IADD3.X R2, R7, UR4, RZ, P2, !PT ;  /* 0x0000000407027c10 */ /* 0x000fc800097fe4ff */
[----:B------:R-:W-:-:S13]  /*14010*/  ISETP.GT.U32.AND.EX P1, PT, R2, UR9, PT, P1 ;  /* 0x0000000902007c0c */ /* 0x000fda000bf24110 */
[----:B------:R-:W-:Y:S05]  /*14020*/  @P1 BRA `(.L_x_318) ;  /* 0x0000001400241947 */ /* 0x000fea0003800000 */
[----:B------:R-:W-:Y:S01]  /*14030*/  VIADD R11, R20, UR6 ;  /* 0x00000006140b7c36 */ /* 0x000fe20008000000 */
[----:B------:R-:W-:Y:S01]  /*14040*/  ULDC UR24, c[0x0][0x910] ;  /* 0x0002440000187ab9 */ /* 0x000fe20000000800 */
[----:B------:R-:W-:Y:S01]  /*14050*/  MOV R23, R8 ;  /* 0x0000000800177202 */ /* 0x000fe20000000f00 */
[----:B------:R-:W-:Y:S02]  /*14060*/  IMAD.MOV.U32 R16, RZ, RZ, R0 ;  /* 0x000000ffff107224 */ /* 0x000fe400078e0000 */
[----:B------:R-:W-:-:S04]  /*14070*/  IADD3 R12, R11, 0x20, RZ ;  /* 0x000000200b0c7810 */ /* 0x000fc80007ffe0ff */
[----:B------:R-:W-:-:S13]  /*14080*/  ISETP.GE.AND P1, PT, R12, UR24, PT ;  /* 0x000000180c007c0c */ /* 0x000fda000bf26270 */
[----:B------:R-:W1:Y:S01]  /*14090*/  @!P1 LDC.64 R2, c[0x0][0x918] ;  /* 0x00024600ff029b82 */ /* 0x000e620000000a00 */
[----:B------:R-:W-:Y:S01]  /*140a0*/  @!P1 VIADD R7, R11, 0x20 ;  /* 0x000000200b079836 */ /* 0x000fe20000000000 */
[----:B------:R-:W-:Y:S01]  /*140b0*/  BSSY B0, `(.L_x_319) ;  /* 0x0000064000007945 */ /* 0x000fe20003800000 */
[----:B------:R-:W-:Y:S02]  /*140c0*/  MOV R6, 0x7fffffff ;  /* 0x7fffffff00067802 */ /* 0x000fe40000000f00 */
[----:B-1----:R-:W-:-:S05]  /*140d0*/  @!P1 IMAD.WIDE R2, R7, 0xc, R2 ;  /* 0x0000000c07029825 */ /* 0x002fca00078e0202 */
[----:B------:R1:W5:Y:S04]  /*140e0*/  @!P1 LDG.E R8, desc[UR56][R2.64] ;  /* 0x0000003802089981 */ /* 0x000368000c1e1900 */
[----:B------:R1:W5:Y:S01]  /*140f0*/  @!P1 LDG.E R0, desc[UR56][R2.64+0x4] ;  /* 0x0000043802009981 */ /* 0x000362000c1e1900 */
[----:B------:R-:W-:Y:S01]  /*14100*/  ISETP.GE.AND P1, PT, R11, UR24, PT ;  /* 0x000000180b007c0c */ /* 0x000fe2000bf26270 */
[----:B------:R-:W-:-:S12]  /*14110*/  IMAD.MOV.U32 R7, RZ, RZ, RZ ;  /* 0x000000ffff077224 */ /* 0x000fd800078e00ff */
[----:B-1----:R-:W-:Y:S05]  /*14120*/  @P1 BRA `(.L_x_320) ;  /* 0x0000000400701947 */ /* 0x002fea0003800000 */
[----:B------:R-:W-:Y:S01]  /*14130*/  IABS R7, R9 ;  /* 0x0000000900077213 */ /* 0x000fe20000000000 */
[----:B------:R-:W-:Y:S01]  /*14140*/  ULDC UR25, c[0x0][0x8f0] ;  /* 0x00023c0000197ab9 */ /* 0x000fe20000000800 */
[----:B------:R-:W-:Y:S02]  /*14150*/  IABS R6, R10 ;  /* 0x0000000a00067213 */ /* 0x000fe40000000000 */
[----:B------:R-:W1:Y:S01]  /*14160*/  I2F.RP R3, R7 ;  /* 0x0000000700037306 */ /* 0x000e620000209400 */
[----:B------:R-:W-:Y:S02]  /*14170*/  PLOP3.LUT P3, PT, PT, PT, UP0, 0x80, 0x0 ;  /* 0x000000000000781c */ /* 0x000fe40003f6f008 */
[C---:B------:R-:W-:Y:S02]  /*14180*/  IADD3 R22, P2, R16.reuse, UR12, RZ ;  /* 0x0000000c10167c10 */ /* 0x040fe4000ff5e0ff */
[C---:B------:R-:W-:Y:S02]  /*14190*/  IADD3 R21, P1, R23.reuse, UR11, RZ ;  /* 0x0000000b17157c10 */ /* 0x040fe4000ff3e0ff */
[----:B------:R-:W-:Y:S01]  /*141a0*/  LEA.HI.X.SX32 R25, R16, UR14, 0x1, P2 ;  /* 0x0000000e10197c11 */ /* 0x000fe200090f0eff */
[----:B------:R-:W3:Y:S01]  /*141b0*/  I2F.RP R2, R6 ;  /* 0x0000000600027306 */ /* 0x000ee20000209400 */
[----:B------:R-:W-:-:S07]  /*141c0*/  LEA.HI.X.SX32 R24, R23, UR13, 0x1, P1 ;  /* 0x0000000d17187c11 */ /* 0x000fce00088f0eff */
[----:B-1----:R-:W1:Y:S08]  /*141d0*/  MUFU.RCP R3, R3 ;  /* 0x0000000300037308 */ /* 0x002e700000001000 */
[----:B---3--:R-:W3:Y:S01]  /*141e0*/  MUFU.RCP R2, R2 ;  /* 0x0000000200027308 */ /* 0x008ee20000001000 */
[----:B-1----:R-:W-:-:S07]  /*141f0*/  IADD3 R19, R3, 0xffffffe, RZ ;  /* 0x0ffffffe03137810 */ /* 0x002fce0007ffe0ff */
[----:B------:R-:W1:Y:S01]  /*14200*/  F2I.FTZ.U32.TRUNC.NTZ R19, R19 ;  /* 0x0000001300137305 */ /* 0x000e62000021f000 */
[----:B---3--:R-:W-:-:S07]  /*14210*/  VIADD R17, R2, 0xffffffe ;  /* 0x0ffffffe02117836 */ /* 0x008fce0000000000 */
[----:B------:R-:W3:Y:S01]  /*14220*/  F2I.FTZ.U32.TRUNC.NTZ R17, R17 ;  /* 0x0000001100117305 */ /* 0x000ee2000021f000 */
[----:B-1----:R-:W-:Y:S01]  /*14230*/  IADD3 R18, RZ, -R19, RZ ;  /* 0x80000013ff127210 */ /* 0x002fe20007ffe0ff */
[----:B---3--:R-:W-:Y:S01]  /*14240*/  IMAD.MOV R16, RZ, RZ, -R17 ;  /* 0x000000ffff107224 */ /* 0x008fe200078e0a11 */
[----:B------:R-:W-:Y:S06]  /*14250*/  @!P3 BRA `(.L_x_321) ;  /* 0x000000000034b947 */ /* 0x000fec0003800000 */
[----:B------:R-:W-:Y:S01]  /*14260*/  ULDC UR6, c[0x0][0x8dc] ;  /* 0x0002370000067ab9 */ /* 0x000fe20000000800 */
[----:B------:R-:W-:Y:S01]  /*14270*/  ULDC.64 UR26, c[0x0][0x8d0] ;  /* 0x00023400001a7ab9 */ /* 0x000fe20000000a00 */
[----:B------:R-:W-:-:S04]  /*14280*/  IADD3 R3, P1, R21, UR6, RZ ;  /* 0x0000000615037c10 */ /* 0x000fc8000ff3e0ff */
[----:B------:R-:W-:-:S05]  /*14290*/  IADD3.X R21, RZ, R24, RZ, P1, !PT ;  /* 0x00000018ff157210 */ /* 0x000fca0000ffe4ff */
[----:B------:R-:W-:-:S04]  /*142a0*/  IMAD.WIDE.U32 R4, R21, UR26, RZ ;  /* 0x0000001a15047c25 */ /* 0x000fc8000f8e00ff */
[----:B------:R-:W-:-:S04]  /*142b0*/  IMAD.WIDE.U32 R4, P1, R3, UR27, R4 ;  /* 0x0000001b03047c25 */ /* 0x000fc8000f820004 */
[----:B------:R-:W-:Y:S01]  /*142c0*/  IMAD.WIDE.U32 R2, R3, UR26, RZ ;  /* 0x0000001a03027c25 */ /* 0x000fe2000f8e00ff */
[----:B------:R-:W-:-:S04]  /*142d0*/  MOV R2, R5 ;  /* 0x0000000500027202 */ /* 0x000fc80000000f00 */
[----:B------:R-:W-:Y:S01]  /*142e0*/  IADD3 RZ, P2, R3, R4, RZ ;  /* 0x0000000403ff7210 */ /* 0x000fe20007f5e0ff */
[----:B------:R-:W-:-:S04]  /*142f0*/  IMAD.X R3, RZ, RZ, RZ, P1 ;  /* 0x000000ffff037224 */ /* 0x000fc800008e06ff */
[----:B------:R-:W-:-:S04]  /*14300*/  IMAD.WIDE.U32.X R2, R21, UR27, R2, P2 ;  /* 0x0000001b15027c25 */ /* 0x000fc800090e0402 */
[----:B------:R-:W-:Y:S01]  /*14310*/  IMAD.MOV.U32 R21, RZ, RZ, R2 ;  /* 0x000000ffff157224 */ /* 0x000fe200078e0002 */
[----:B------:R-:W-:-:S07]  /*14320*/  MOV R24, R3 ;  /* 0x0000000300187202 */ /* 0x000fce0000000f00 */
.L_x_321:
[----:B------:R-:W-:Y:S05]  /*14330*/  @!P0 BRA `(.L_x_322) ;  /* 0x0000000000348947 */ /* 0x000fea0003800000 */
[----:B------:R-:W-:Y:S01]  /*14340*/  ULDC UR6, c[0x0][0x8f4] ;  /* 0x00023d0000067ab9 */ /* 0x000fe20000000800 */
[----:B------:R-:W-:Y:S01]  /*14350*/  ULDC.64 UR26, c[0x0][0x8e8] ;  /* 0x00023a00001a7ab9 */ /* 0x000fe20000000a00 */
[----:B------:R-:W-:-:S05]  /*14360*/  IADD3 R3, P1, R22, UR6, RZ ;  /* 0x0000000616037c10 */ /* 0x000fca000ff3e0ff */
[----:B------:R-:W-:-:S04]  /*14370*/  IMAD.X R23, RZ, RZ, R25, P1 ;  /* 0x000000ffff177224 */ /* 0x000fc800008e0619 */
[----:B------:R-:W-:-:S04]  /*14380*/  IMAD.WIDE.U32 R4, R23, UR26, RZ ;  /* 0x0000001a17047c25 */ /* 0x000fc8000f8e00ff */
[----:B------:R-:W-:-:S04]  /*14390*/  IMAD.WIDE.U32 R4, P1, R3, UR27, R4 ;  /* 0x0000001b03047c25 */ /* 0x000fc8000f820004 */
[----:B------:R-:W-:-:S04]  /*143a0*/  IMAD.WIDE.U32 R2, R3, UR26, RZ ;  /* 0x0000001a03027c25 */ /* 0x000fc8000f8e00ff */
[----:B------:R-:W-:Y:S01]  /*143b0*/  IMAD.MOV.U32 R2, RZ, RZ, R5 ;  /* 0x000000ffff027224 */ /* 0x000fe200078e0005 */
[----:B------:R-:W-:Y:S02]  /*143c0*/  IADD3 RZ, P2, R3, R4, RZ ;  /* 0x0000000403ff7210 */ /* 0x000fe40007f5e0ff */
[----:B------:R-:W-:-:S03]  /*143d0*/  IADD3.X R3, RZ, RZ, RZ, P1, !PT ;  /* 0x000000ffff037210 */ /* 0x000fc60000ffe4ff */
[----:B------:R-:W-:-:S04]  /*143e0*/  IMAD.WIDE.U32.X R2, R23, UR27, R2, P2 ;  /* 0x0000001b17027c25 */ /* 0x000fc800090e0402 */
[----:B------:R-:W-:Y:S01]  /*143f0*/  IMAD.MOV.U32 R25, RZ, RZ, R3 ;  /* 0x000000ffff197224 */ /* 0x000fe200078e0003 */
[----:B------:R-:W-:-:S07]  /*14400*/  MOV R22, R2 ;  /* 0x0000000200167202 */ /* 0x000fce0000000f00 */
.L_x_322:
[----:B------:R-:W-:Y:S01]  /*14410*/  MOV R2, RZ ;  /* 0x000000ff00027202 */ /* 0x000fe20000000f00 */
[----:B------:R-:W-:Y:S01]  /*14420*/  IMAD R18, R18, R7, RZ ;  /* 0x0000000712127224 */ /* 0x000fe200078e02ff */
[----:B------:R-:W-:Y:S01]  /*14430*/  SHF.R.U64 R22, R22, UR25, R25 ;  /* 0x0000001916167c19 */ /* 0x000fe20008001219 */
[----:B------:R-:W-:Y:S01]  /*14440*/  IMAD.MOV.U32 R3, RZ, RZ, R19 ;  /* 0x000000ffff037224 */ /* 0x000fe200078e0013 */
[----:B------:R-:W-:Y:S01]  /*14450*/  ULDC UR6, c[0x0][0x8d8] ;  /* 0x0002360000067ab9 */ /* 0x000fe20000000800 */
[----:B------:R-:W-:Y:S01]  /*14460*/  IMAD R4, R16, R6, RZ ;  /* 0x0000000610047224 */ /* 0x000fe200078e02ff */
[----:B------:R-:W-:Y:S01]  /*14470*/  SHF.R.U64 R21, R21, UR6, R24 ;  /* 0x0000000615157c19 */ /* 0x000fe20008001218 */
[----:B------:R-:W-:Y:S01]  /*14480*/  IMAD.HI.U32 R19, R19, R18, R2 ;  /* 0x0000001213137227 */ /* 0x000fe200078e0002 */
[----:B------:R-:W-:Y:S02]  /*14490*/  MOV R3, R17 ;  /* 0x0000001100037202 */ /* 0x000fe40000000f00 */
[----:B------:R-:W-:-:S02]  /*144a0*/  IADD3 R16, R21, UR16, RZ ;  /* 0x0000001015107c10 */ /* 0x000fc4000fffe0ff */
[----:B------:R-:W-:Y:S01]  /*144b0*/  IABS R18, R9 ;  /* 0x0000000900127213 */ /* 0x000fe20000000000 */
[----:B------:R-:W-:Y:S01]  /*144c0*/  IMAD.HI.U32 R2, R17, R4, R2 ;  /* 0x0000000411027227 */ /* 0x000fe200078e0002 */
[----:B------:R-:W-:Y:S02]  /*144d0*/  IABS R3, R10 ;  /* 0x0000000a00037213 */ /* 0x000fe40000000000 */
[----:B------:R-:W-:Y:S01]  /*144e0*/  IABS R5, R16 ;  /* 0x0000001000057213 */ /* 0x000fe20000000000 */
[----:B------:R-:W-:Y:S01]  /*144f0*/  VIADD R17, R22, UR17 ;  /* 0x0000001116117c36 */ /* 0x000fe20008000000 */
[----:B------:R-:W-:Y:S01]  /*14500*/  PLOP3.LUT P5, PT, PT, PT, UP3, 0x80, 0x0 ;  /* 0x000000000000781c */ /* 0x000fe20003faf038 */
[----:B------:R-:W-:Y:S01]  /*14510*/  IMAD.MOV R21, RZ, RZ, -R18 ;  /* 0x000000ffff157224 */ /* 0x000fe200078e0a12 */
[----:B------:R-:W-:Y:S01]  /*14520*/  IADD3 R18, RZ, -R3, RZ ;  /* 0x80000003ff127210 */ /* 0x000fe20007ffe0ff */
[----:B------:R-:W-:Y:S01]  /*14530*/  IMAD.HI.U32 R2, R2, R5, RZ ;  /* 0x0000000502027227 */ /* 0x000fe200078e00ff */
[----:B------:R-:W-:-:S05]  /*14540*/  IABS R4, R17 ;  /* 0x0000001100047213 */ /* 0x000fca0000000000 */
[----:B------:R-:W-:-:S04]  /*14550*/  IMAD.HI.U32 R3, R19, R4, RZ ;  /* 0x0000000413037227 */ /* 0x000fc800078e00ff */
[----:B------:R-:W-:Y:S02]  /*14560*/  IMAD R4, R3, R21, R4 ;  /* 0x0000001503047224 */ /* 0x000fe400078e0204 */
[----:B------:R-:W-:-:S03]  /*14570*/  IMAD R3, R2, R18, R5 ;  /* 0x0000001202037224 */ /* 0x000fc600078e0205 */
[----:B------:R-:W-:Y:S02]  /*14580*/  ISETP.GT.U32.AND P2, PT, R7, R4, PT ;  /* 0x000000040700720c */ /* 0x000fe40003f44070 */
[----:B------:R-:W-:-:S11]  /*14590*/  ISETP.GT.U32.AND P1, PT, R6, R3, PT ;  /* 0x000000030600720c */ /* 0x000fd60003f24070 */
[----:B------:R-:W-:Y:S01]  /*145a0*/  @!P2 IMAD.IADD R4, R4, 0x1, -R7 ;  /* 0x000000010404a824 */ /* 0x000fe200078e0a07 */
[----:B------:R-:W-:Y:S02]  /*145b0*/  ISETP.GE.AND P2, PT, R17, RZ, PT ;  /* 0x000000ff1100720c */ /* 0x000fe40003f46270 */
[----:B------:R-:W-:Y:S02]  /*145c0*/  @!P1 IADD3 R3, R3, -R6, RZ ;  /* 0x8000000603039210 */ /* 0x000fe40007ffe0ff */
[----:B------:R-:W-:Y:S02]  /*145d0*/  ISETP.GT.U32.AND P4, PT, R7, R4, PT ;  /* 0x000000040700720c */ /* 0x000fe40003f84070 */
[----:B------:R-:W-:Y:S02]  /*145e0*/  ISETP.GT.U32.AND P3, PT, R6, R3, PT ;  /* 0x000000030600720c */ /* 0x000fe40003f64070 */
[----:B------:R-:W-:-:S09]  /*145f0*/  ISETP.GE.AND P1, PT, R16, RZ, PT ;  /* 0x000000ff1000720c */ /* 0x000fd20003f26270 */
[----:B------:R-:W-:Y:S01]  /*14600*/  @!P4 IMAD.IADD R4, R4, 0x1, -R7 ;  /* 0x000000010404c824 */ /* 0x000fe200078e0a07 */
[----:B------:R-:W-:Y:S02]  /*14610*/  ISETP.NE.AND P4, PT, RZ, UR7, PT ;  /* 0x00000007ff007c0c */ /* 0x000fe4000bf85270 */
[----:B------:R-:W-:Y:S01]  /*14620*/  @!P3 IADD3 R3, R3, -R6, RZ ;  /* 0x800000060303b210 */ /* 0x000fe20007ffe0ff */
[----:B------:R-:W-:Y:S01]  /*14630*/  @!P2 IMAD.MOV R4, RZ, RZ, -R4 ;  /* 0x000000ffff04a224 */ /* 0x000fe200078e0a04 */
[----:B------:R-:W-:Y:S02]  /*14640*/  ISETP.NE.AND P3, PT, RZ, UR8, PT ;  /* 0x00000008ff007c0c */ /* 0x000fe4000bf65270 */
[----:B------:R-:W-:-:S07]  /*14650*/  @!P1 IADD3 R3, -R3, RZ, RZ ;  /* 0x000000ff03039210 */ /* 0x000fce0007ffe1ff */
[----:B------:R-:W-:-:S04]  /*14660*/  @!P4 LOP3.LUT R4, RZ, UR7, RZ, 0x33, !PT ;  /* 0x00000007ff04cc12 */ /* 0x000fc8000f8e33ff */
[----:B------:R-:W-:Y:S01]  /*14670*/  @!P3 LOP3.LUT R3, RZ, UR8, RZ, 0x33, !PT ;  /* 0x00000008ff03bc12 */ /* 0x000fe2000f8e33ff */
[----:B------:R-:W-:-:S03]  /*14680*/  IMAD.IADD R4, R17, 0x1, -R4 ;  /* 0x0000000111047824 */ /* 0x000fc600078e0a04 */
[----:B------:R-:W-:-:S04]  /*14690*/  IADD3 R3, R16, -R3, RZ ;  /* 0x8000000310037210 */ /* 0x000fc80007ffe0ff */
[----:B------:R-:W-:Y:S01]  /*146a0*/  SEL R2, R4, R3, !P5 ;  /* 0x0000000304027207 */ /* 0x000fe20006800000 */
[----:B------:R-:W-:-:S03]  /*146b0*/  IMAD R6, R3, R4, RZ ;  /* 0x0000000403067224 */ /* 0x000fc600078e02ff */
[--C-:B------:R-:W-:Y:S01]  /*146c0*/  SHF.R.S32.HI R5, RZ, 0x1f, R2.reuse ;  /* 0x0000001fff057819 */ /* 0x100fe20000011402 */
[----:B------:R-:W-:Y:S01]  /*146d0*/  IMAD.MOV.U32 R4, RZ, RZ, R2 ;  /* 0x000000ffff047224 */ /* 0x000fe200078e0002 */
[----:B------:R-:W-:-:S07]  /*146e0*/  SHF.R.S32.HI R7, RZ, 0x1f, R6 ;  /* 0x0000001fff077819 */ /* 0x000fce0000011406 */
.L_x_320:
[----:B--2---:R-:W-:Y:S05]  /*146f0*/  BSYNC B0 ;  /* 0x0000000000007941 */ /* 0x004fea0003800000 */
.L_x_319:
[----:B------:R-:W1:Y:S01]  /*14700*/  SHFL.UP PT, R3, R6, 0x1, RZ ;  /* 0x0420000006037989 */ /* 0x000e6200000e00ff */
[----:B------:R-:W-:-:S03]  /*14710*/  ISETP.NE.AND P1, PT, R20, RZ, PT ;  /* 0x000000ff1400720c */ /* 0x000fc60003f25270 */
[----:B------:R-:W2:Y:S01]  /*14720*/  SHFL.UP PT, R2, R7, 0x1, RZ ;  /* 0x0420000007027989 */ /* 0x000ea200000e00ff */
[----:B-1----:R-:W-:Y:S02]  /*14730*/  SEL R3, R3, RZ, P1 ;  /* 0x000000ff03037207 */ /* 0x002fe40000800000 */
[----:B--2---:R-:W-:Y:S02]  /*14740*/  SEL R2, R2, RZ, P1 ;  /* 0x000000ff02027207 */ /* 0x004fe40000800000 */
[----:B------:R-:W-:-:S04]  /*14750*/  IADD3 R18, P2, R3, R6, RZ ;  /* 0x0000000603127210 */ /* 0x000fc80007f5e0ff */
[----:B------:R-:W-:Y:S01]  /*14760*/  IADD3.X R19, R2, R7, RZ, P2, !PT ;  /* 0x0000000702137210 */ /* 0x000fe200017fe4ff */
[----:B------:R-:W1:Y:S01]  /*14770*/  SHFL.UP PT, R3, R18, 0x2, RZ ;  /* 0x0440000012037989 */ /* 0x000e6200000e00ff */
[----:B------:R-:W-:-:S03]  /*14780*/  ISETP.GE.U32.AND P2, PT, R20, 0x2, PT ;  /* 0x000000021400780c */ /* 0x000fc60003f46070 */
[----:B------:R-:W2:Y:S01]  /*14790*/  SHFL.UP PT, R2, R19, 0x2, RZ ;  /* 0x0440000013027989 */ /* 0x000ea200000e00ff */
[----:B-1----:R-:W-:-:S04]  /*147a0*/  SEL R3, R3, RZ, P2 ;  /* 0x000000ff03037207 */ /* 0x002fc80001000000 */
[----:B------:R-:W-:Y:S02]  /*147b0*/  IADD3 R16, P3, R3, R18, RZ ;  /* 0x0000001203107210 */ /* 0x000fe40007f7e0ff */
[----:B--2---:R-:W-:-:S03]  /*147c0*/  SEL R2, R2, RZ, P2 ;  /* 0x000000ff02027207 */ /* 0x004fc60001000000 */
[----:B------:R-:W1:Y:S02]  /*147d0*/  SHFL.UP PT, R3, R16, 0x4, RZ ;  /* 0x0480000010037989 */ /* 0x000e6400000e00ff */
[----:B------:R-:W-:Y:S01]  /*147e0*/  IMAD.X R17, R2, 0x1, R19, P3 ;  /* 0x0000000102117824 */ /* 0x000fe200018e0613 */
[----:B------:R-:W-:-:S04]  /*147f0*/  ISETP.GE.U32.AND P3, PT, R20, 0x4, PT ;  /* 0x000000041400780c */ /* 0x000fc80003f66070 */
[----:B------:R-:W2:Y:S01]  /*14800*/  SHFL.UP PT, R2, R17, 0x4, RZ ;  /* 0x0480000011027989 */ /* 0x000ea200000e00ff */
[----:B-1----:R-:W-:-:S04]  /*14810*/  SEL R3, R3, RZ, P3 ;  /* 0x000000ff03037207 */ /* 0x002fc80001800000 */
[----:B------:R-:W-:Y:S02]  /*14820*/  IADD3 R18, P4, R3, R16, RZ ;  /* 0x0000001003127210 */ /* 0x000fe40007f9e0ff */
[----:B--2---:R-:W-:-:S03]  /*14830*/  SEL R2, R2, RZ, P3 ;  /* 0x000000ff02027207 */ /* 0x004fc60001800000 */
[----:B------:R-:W1:Y:S01]  /*14840*/  SHFL.UP PT, R3, R18, 0x8, RZ ;  /* 0x0500000012037989 */ /* 0x000e6200000e00ff */
[----:B------:R-:W-:Y:S02]  /*14850*/  IADD3.X R19, R2, R17, RZ, P4, !PT ;  /* 0x0000001102137210 */ /* 0x000fe400027fe4ff */
        /* <DEDUP_REMOVED lines=11> */
[----:B--2---:R-:W-:-:S04]  /*14910*/  SEL R2, R2, RZ, P5 ;  /* 0x000000ff02027207 */ /* 0x004fc80002800000 */
[----:B------:R-:W-:Y:S02]  /*14920*/  IADD3.X R18, R2, R17, RZ, P6, !PT ;  /* 0x0000001102127210 */ /* 0x000fe400037fe4ff */
[----:B------:R-:W-:-:S04]  /*14930*/  IADD3 R2, P6, R19, UR5, RZ ;  /* 0x0000000513027c10 */ /* 0x000fc8000ffde0ff */
[----:B------:R-:W-:Y:S02]  /*14940*/  IADD3.X R3, R18, UR4, RZ, P6, !PT ;  /* 0x0000000412037c10 */ /* 0x000fe4000b7fe4ff */
[----:B------:R-:W-:-:S04]  /*14950*/  ISETP.GT.U32.AND P6, PT, R2, UR10, PT ;  /* 0x0000000a02007c0c */ /* 0x000fc8000bfc4070 */
[----:B------:R-:W-:-:S13]  /*14960*/  ISETP.GT.U32.AND.EX P6, PT, R3, UR9, PT, P6 ;  /* 0x0000000903007c0c */ /* 0x000fda000bfc4160 */
[----:B------:R-:W-:-:S04]  /*14970*/  VOTE.ANY R16, PT, P6 ;  /* 0x0000000000107806 */ /* 0x000fc800030e0100 */
[----:B------:R-:W-:-:S13]  /*14980*/  ISETP.NE.AND P6, PT, R16, RZ, PT ;  /* 0x000000ff1000720c */ /* 0x000fda0003fc5270 */
[----:B------:R-:W-:Y:S05]  /*14990*/  @P6 BRA `(.L_x_323) ;  /* 0x0000000800786947 */ /* 0x000fea0003800000 */
[----:B------:R-:W-:Y:S01]  /*149a0*/  IMAD.MOV.U32 R19, RZ, RZ, R2 ;  /* 0x000000ffff137224 */ /* 0x000fe200078e0002 */
[----:B------:R-:W-:Y:S01]  /*149b0*/  MOV R21, R3 ;  /* 0x0000000300157202 */ /* 0x000fe20000000f00 */
[----:B------:R-:W-:Y:S01]  /*149c0*/  ULDC UR24, c[0x0][0x910] ;  /* 0x0002440000187ab9 */ /* 0x000fe20000000800 */
[----:B------:R-:W-:Y:S01]  /*149d0*/  ULDC UR25, c[0x0][0x8f4] ;  /* 0x00023d0000197ab9 */ /* 0x000fe20000000800 */
[----:B------:R-:W-:Y:S01]  /*149e0*/  ULDC UR6, c[0x0][0x8dc] ;  /* 0x0002370000067ab9 */ /* 0x000fe20000000800 */
[----:B------:R-:W-:Y:S01]  /*149f0*/  ULDC UR30, c[0x0][0x8d8] ;  /* 0x00023600001e7ab9 */ /* 0x000fe20000000800 */
[----:B------:R-:W-:Y:S01]  /*14a00*/  ULDC UR31, c[0x0][0x8f0] ;  /* 0x00023c00001f7ab9 */ /* 0x000fe20000000800 */
[----:B------:R-:W-:Y:S01]  /*14a10*/  ULDC.64 UR26, c[0x0][0x8d0] ;  /* 0x00023400001a7ab9 */ /* 0x000fe20000000a00 */
[----:B------:R-:W-:-:S05]  /*14a20*/  ULDC.64 UR28, c[0x0][0x8e8] ;  /* 0x00023a00001c7ab9 */ /* 0x000fca0000000a00 */
.L_x_328:
[----:B------:R-:W-:Y:S01]  /*14a30*/  IMAD.MOV.U32 R11, RZ, RZ, R12 ;  /* 0x000000ffff0b7224 */ /* 0x000fe200078e000c */
[----:B------:R-:W-:Y:S01]  /*14a40*/  IADD3 R12, R12, 0x20, RZ ;  /* 0x000000200c0c7810 */ /* 0x000fe20007ffe0ff */
[----:B-----5:R-:W-:Y:S01]  /*14a50*/  IMAD.MOV.U32 R17, RZ, RZ, R0 ;  /* 0x000000ffff117224 */ /* 0x020fe200078e0000 */
[----:B------:R-:W-:Y:S02]  /*14a60*/  MOV R16, R8 ;  /* 0x0000000800107202 */ /* 0x000fe40000000f00 */
[----:B------:R-:W-:-:S13]  /*14a70*/  ISETP.GE.AND P6, PT, R12, UR24, PT ;  /* 0x000000180c007c0c */ /* 0x000fda000bfc6270 */
[----:B------:R-:W1:Y:S01]  /*14a80*/  @!P6 LDC.64 R2, c[0x0][0x918] ;  /* 0x00024600ff02eb82 */ /* 0x000e620000000a00 */
[----:B------:R-:W2:Y:S01]  /*14a90*/  SHFL.IDX PT, R21, R21, 0x1f, 0x1f ;  /* 0x03e01f0015157f89 */ /* 0x000ea200000e0000 */
[----:B------:R-:W-:-:S03]  /*14aa0*/  @!P6 VIADD R7, R11, 0x20 ;  /* 0x000000200b07e836 */ /* 0x000fc60000000000 */
[----:B------:R-:W3:Y:S01]  /*14ab0*/  SHFL.IDX PT, R19, R19, 0x1f, 0x1f ;  /* 0x03e01f0013137f89 */ /* 0x000ee200000e0000 */
[----:B------:R-:W-:Y:S01]  /*14ac0*/  BSSY B0, `(.L_x_324) ;  /* 0x0000064000007945 */ /* 0x000fe20003800000 */
[----:B-1----:R-:W-:-:S05]  /*14ad0*/  @!P6 IMAD.WIDE R2, R7, 0xc, R2 ;  /* 0x0000000c0702e825 */ /* 0x002fca00078e0202 */
[----:B------:R1:W5:Y:S04]  /*14ae0*/  @!P6 LDG.E R8, desc[UR56][R2.64] ;  /* 0x000000380208e981 */ /* 0x000368000c1e1900 */
[----:B------:R1:W5:Y:S01]  /*14af0*/  @!P6 LDG.E R0, desc[UR56][R2.64+0x4] ;  /* 0x000004380200e981 */ /* 0x000362000c1e1900 */
[----:B------:R-:W-:Y:S01]  /*14b00*/  ISETP.GE.AND P6, PT, R11, UR24, PT ;  /* 0x000000180b007c0c */ /* 0x000fe2000bfc6270 */
[----:B------:R-:W-:Y:S01]  /*14b10*/  IMAD.MOV.U32 R7, RZ, RZ, RZ ;  /* 0x000000ffff077224 */ /* 0x000fe200078e00ff */
[----:B--2---:R-:W-:Y:S02]  /*14b20*/  R2UR UR4, R21 ;  /* 0x00000000150472ca */ /* 0x004fe400000e0000 */
[----:B---3--:R-:W-:Y:S02]  /*14b30*/  R2UR UR5, R19 ;  /* 0x00000000130572ca */ /* 0x008fe400000e0000 */
[----:B------:R-:W-:-:S07]  /*14b40*/  MOV R6, 0x7fffffff ;  /* 0x7fffffff00067802 */ /* 0x000fce0000000f00 */
[----:B-1----:R-:W-:Y:S06]  /*14b50*/  @P6 BRA `(.L_x_325) ;  /* 0x0000000400686947 */ /* 0x002fec0003800000 */
[----:B------:R-:W-:-:S04]  /*14b60*/  IADD3 R18, P6, R16, UR11, RZ ;  /* 0x0000000b10127c10 */ /* 0x000fc8000ffde0ff */
[----:B------:R-:W-:Y:S02]  /*14b70*/  LEA.HI.X.SX32 R21, R16, UR13, 0x1, P6 ;  /* 0x0000000d10157c11 */ /* 0x000fe4000b0f0eff */
[----:B------:R-:W-:Y:S02]  /*14b80*/  IABS R16, R9 ;  /* 0x0000000900107213 */ /* 0x000fe40000000000 */
[C---:B------:R-:W-:Y:S02]  /*14b90*/  IADD3 R22, P6, R17.reuse, UR12, RZ ;  /* 0x0000000c11167c10 */ /* 0x040fe4000ffde0ff */
[----:B------:R-:W1:Y:S02]  /*14ba0*/  I2F.RP R2, R16 ;  /* 0x0000001000027306 */ /* 0x000e640000209400 */
[----:B------:R-:W-:Y:S02]  /*14bb0*/  LEA.HI.X.SX32 R23, R17, UR14, 0x1, P6 ;  /* 0x0000000e11177c11 */ /* 0x000fe4000b0f0eff */
[----:B------:R-:W-:-:S04]  /*14bc0*/  PLOP3.LUT P6, PT, PT, PT, UP0, 0x80, 0x0 ;  /* 0x000000000000781c */ /* 0x000fc80003fcf008 */
[----:B-1----:R-:W1:Y:S02]  /*14bd0*/  MUFU.RCP R2, R2 ;  /* 0x0000000200027308 */ /* 0x002e640000001000 */
[----:B-1----:R-:W-:-:S06]  /*14be0*/  IADD3 R17, R2, 0xffffffe, RZ ;  /* 0x0ffffffe02117810 */ /* 0x002fcc0007ffe0ff */
[----:B------:R-:W1:Y:S02]  /*14bf0*/  F2I.FTZ.U32.TRUNC.NTZ R17, R17 ;  /* 0x0000001100117305 */ /* 0x000e64000021f000 */
[----:B-1----:R-:W-:Y:S01]  /*14c00*/  IMAD.MOV R19, RZ, RZ, -R17 ;  /* 0x000000ffff137224 */ /* 0x002fe200078e0a11 */
[----:B------:R-:W-:Y:S06]  /*14c10*/  @!P6 BRA `(.L_x_326) ;  /* 0x00000000002ce947 */ /* 0x000fec0003800000 */
        /* <DEDUP_REMOVED lines=11> */
.L_x_326:
        /* <DEDUP_REMOVED lines=12> */
.L_x_327:
[----:B------:R-:W-:Y:S01]  /*14d90*/  IABS R2, R9 ;  /* 0x0000000900027213 */ /* 0x000fe20000000000 */
[----:B------:R-:W-:Y:S01]  /*14da0*/  IMAD R5, R19, R16, RZ ;  /* 0x0000001013057224 */ /* 0x000fe200078e02ff */
[----:B------:R-:W-:Y:S01]  /*14db0*/  SHF.R.U64 R4, R22, UR31, R23 ;  /* 0x0000001f16047c19 */ /* 0x000fe20008001217 */
[----:B------:R-:W-:Y:S01]  /*14dc0*/  IMAD.MOV.U32 R3, RZ, RZ, R17 ;  /* 0x000000ffff037224 */ /* 0x000fe200078e0011 */
[----:B------:R-:W-:Y:S01]  /*14dd0*/  SHF.R.U64 R18, R18, UR30, R21 ;  /* 0x0000001e12127c19 */ /* 0x000fe20008001215 */
[----:B------:R-:W-:Y:S01]  /*14de0*/  IMAD.MOV R7, RZ, RZ, -R2 ;  /* 0x000000ffff077224 */ /* 0x000fe200078e0a02 */
[----:B------:R-:W-:Y:S02]  /*14df0*/  IADD3 R4, R4, UR17, RZ ;  /* 0x0000001104047c10 */ /* 0x000fe4000fffe0ff */
[----:B------:R-:W-:Y:S02]  /*14e00*/  MOV R2, RZ ;  /* 0x000000ff00027202 */ /* 0x000fe40000000f00 */
[----:B------:R-:W-:-:S02]  /*14e10*/  IABS R6, R4 ;  /* 0x0000000400067213 */ /* 0x000fc40000000000 */
[-C--:B------:R-:W-:Y:S01]  /*14e20*/  IABS R21, R10.reuse ;  /* 0x0000000a00157213 */ /* 0x080fe20000000000 */
[----:B------:R-:W-:Y:S01]  /*14e30*/  IMAD.HI.U32 R2, R17, R5, R2 ;  /* 0x0000000511027227 */ /* 0x000fe200078e0002 */
[----:B------:R-:W-:Y:S02]  /*14e40*/  IABS R17, R10 ;  /* 0x0000000a00117213 */ /* 0x000fe40000000000 */
[----:B------:R-:W-:Y:S01]  /*14e50*/  MOV R5, R6 ;  /* 0x0000000600057202 */ /* 0x000fe20000000f00 */
[----:B------:R-:W-:Y:S01]  /*14e60*/  IMAD.MOV.U32 R3, RZ, RZ, R7 ;  /* 0x000000ffff037224 */ /* 0x000fe200078e0007 */
[----:B------:R-:W1:Y:S01]  /*14e70*/  I2F.RP R6, R17 ;  /* 0x0000001100067306 */ /* 0x000e620000209400 */
[----:B------:R-:W-:Y:S02]  /*14e80*/  VIADD R7, R18, UR16 ;  /* 0x0000001012077c36 */ /* 0x000fe40008000000 */
[----:B------:R-:W-:-:S03]  /*14e90*/  IMAD.HI.U32 R2, R2, R5, RZ ;  /* 0x0000000502027227 */ /* 0x000fc600078e00ff */
[----:B------:R-:W-:Y:S01]  /*14ea0*/  IABS R18, R7 ;  /* 0x0000000700127213 */ /* 0x000fe20000000000 */
[----:B------:R-:W-:Y:S02]  /*14eb0*/  IMAD R5, R2, R3, R5 ;  /* 0x0000000302057224 */ /* 0x000fe400078e0205 */
[----:B------:R-:W-:-:S03]  /*14ec0*/  IMAD.MOV R21, RZ, RZ, -R21 ;  /* 0x000000ffff157224 */ /* 0x000fc600078e0a15 */
[----:B------:R-:W-:Y:S01]  /*14ed0*/  ISETP.GT.U32.AND P6, PT, R16, R5, PT ;  /* 0x000000051000720c */ /* 0x000fe20003fc4070 */
[----:B-1----:R-:W1:-:S12]  /*14ee0*/  MUFU.RCP R6, R6 ;  /* 0x0000000600067308 */ /* 0x002e580000001000 */
[----:B------:R-:W-:Y:S01]  /*14ef0*/  @!P6 IADD3 R5, R5, -R16, RZ ;  /* 0x800000100505e210 */ /* 0x000fe20007ffe0ff */
[----:B-1----:R-:W-:-:S04]  /*14f00*/  VIADD R2, R6, 0xffffffe ;  /* 0x0ffffffe06027836 */ /* 0x002fc80000000000 */
[----:B------:R1:W2:Y:S02]  /*14f10*/  F2I.FTZ.U32.TRUNC.NTZ R3, R2 ;  /* 0x0000000200037305 */ /* 0x0002a4000021f000 */
[----:B-1----:R-:W-:Y:S02]  /*14f20*/  MOV R2, RZ ;  /* 0x000000ff00027202 */ /* 0x002fe40000000f00 */
[----:B--2---:R-:W-:-:S05]  /*14f30*/  IADD3 R22, RZ, -R3, RZ ;  /* 0x80000003ff167210 */ /* 0x004fca0007ffe0ff */
[----:B------:R-:W-:-:S04]  /*14f40*/  IMAD R19, R22, R17, RZ ;  /* 0x0000001116137224 */ /* 0x000fc800078e02ff */
[----:B------:R-:W-:Y:S01]  /*14f50*/  IMAD.HI.U32 R6, R3, R19, R2 ;  /* 0x0000001303067227 */ /* 0x000fe200078e0002 */
[----:B------:R-:W-:-:S03]  /*14f60*/  MOV R3, R18 ;  /* 0x0000001200037202 */ /* 0x000fc60000000f00 */
[----:B------:R-:W-:Y:S02]  /*14f70*/  IMAD.MOV.U32 R18, RZ, RZ, R21 ;  /* 0x000000ffff127224 */ /* 0x000fe400078e0015 */
        /* <DEDUP_REMOVED lines=23> */
[----:B------:R-:W-:-:S07]  /*150f0*/  SHF.R.S32.HI R7, RZ, 0x1f, R6 ;  /* 0x0000001fff077819 */ /* 0x000fce0000011406 */
.L_x_325:
[----:B------:R-:W-:Y:S05]  /*15100*/  BSYNC B0 ;  /* 0x0000000000007941 */ /* 0x000fea0003800000 */
.L_x_324:
[----:B------:R-:W1:Y:S04]  /*15110*/  SHFL.UP PT, R3, R6, 0x1, RZ ;  /* 0x0420000006037989 */ /* 0x000e6800000e00ff */
[----:B------:R-:W2:Y:S01]  /*15120*/  SHFL.UP PT, R2, R7, 0x1, RZ ;  /* 0x0420000007027989 */ /* 0x000ea200000e00ff */
[----:B-1----:R-:W-:Y:S02]  /*15130*/  SEL R3, R3, RZ, P1 ;  /* 0x000000ff03037207 */ /* 0x002fe40000800000 */
[----:B--2---:R-:W-:Y:S02]  /*15140*/  SEL R2, R2, RZ, P1 ;  /* 0x000000ff02027207 */ /* 0x004fe40000800000 */
[----:B------:R-:W-:-:S04]  /*15150*/  IADD3 R18, P6, R3, R6, RZ ;  /* 0x0000000603127210 */ /* 0x000fc80007fde0ff */
[----:B------:R-:W-:Y:S01]  /*15160*/  IADD3.X R17, R2, R7, RZ, P6, !PT ;  /* 0x0000000702117210 */ /* 0x000fe200037fe4ff */
[----:B------:R-:W1:Y:S04]  /*15170*/  SHFL.UP PT, R3, R18, 0x2, RZ ;  /* 0x0440000012037989 */ /* 0x000e6800000e00ff */
[----:B------:R-:W2:Y:S01]  /*15180*/  SHFL.UP PT, R2, R17, 0x2, RZ ;  /* 0x0440000011027989 */ /* 0x000ea200000e00ff */
[----:B-1----:R-:W-:Y:S02]  /*15190*/  SEL R3, R3, RZ, P2 ;  /* 0x000000ff03037207 */ /* 0x002fe40001000000 */
[----:B--2---:R-:W-:Y:S02]  /*151a0*/  SEL R2, R2, RZ, P2 ;  /* 0x000000ff02027207 */ /* 0x004fe40001000000 */
[----:B------:R-:W-:-:S05]  /*151b0*/  IADD3 R16, P6, R3, R18, RZ ;  /* 0x0000001203107210 */ /* 0x000fca0007fde0ff */
[----:B------:R-:W-:Y:S01]  /*151c0*/  IMAD.X R21, R2, 0x1, R17, P6 ;  /* 0x0000000102157824 */ /* 0x000fe200030e0611 */
        /* <DEDUP_REMOVED lines=17> */
[----:B------:R-:W-:Y:S02]  /*152e0*/  IADD3.X R3, R16, R17, RZ, P6, !PT ;  /* 0x0000001110037210 */ /* 0x000fe400037fe4ff */
[----:B------:R-:W-:-:S04]  /*152f0*/  IADD3 R19, P6, R2, UR5, RZ ;  /* 0x0000000502137c10 */ /* 0x000fc8000ffde0ff */
[----:B------:R-:W-:Y:S02]  /*15300*/  IADD3.X R21, R3, UR4, RZ, P6, !PT ;  /* 0x0000000403157c10 */ /* 0x000fe4000b7fe4ff */
[----:B------:R-:W-:-:S04]  /*15310*/  ISETP.GT.U32.AND P6, PT, R19, UR10, PT ;  /* 0x0000000a13007c0c */ /* 0x000fc8000bfc4070 */
[----:B------:R-:W-:-:S13]  /*15320*/  ISETP.GT.U32.AND.EX P6, PT, R21, UR9, PT, P6 ;  /* 0x0000000915007c0c */ /* 0x000fda000bfc4160 */
[----:B------:R-:W-:-:S04]  /*15330*/  VOTE.ANY R16, PT, P6 ;  /* 0x0000000000107806 */ /* 0x000fc800030e0100 */
[----:B------:R-:W-:-:S13]  /*15340*/  ISETP.NE.AND P6, PT, R16, RZ, PT ;  /* 0x000000ff1000720c */ /* 0x000fda0003fc5270 */
[----:B------:R-:W-:Y:S05]  /*15350*/  @!P6 BRA `(.L_x_328) ;  /* 0xfffffff400b4e947 */ /* 0x000fea000383ffff */
[----:B------:R-:W-:Y:S01]  /*15360*/  IMAD.MOV.U32 R19, RZ, RZ, R2 ;  /* 0x000000ffff137224 */ /* 0x000fe200078e0002 */
[----:B------:R-:W-:-:S07]  /*15370*/  MOV R18, R3 ;  /* 0x0000000300127202 */ /* 0x000fce0000000f00 */
.L_x_323:
[----:B------:R-:W1:Y:S08]  /*15380*/  BREV R16, R16 ;  /* 0x0000001000107301 */ /* 0x000e700000000000 */
[----:B-1----:R-:W1:Y:S02]  /*15390*/  FLO.U32.SH R17, R16 ;  /* 0x0000001000117300 */ /* 0x002e6400000e0400 */
[----:B-1----:R-:W1:Y:S02]  /*153a0*/  SHFL.IDX PT, R11, R11, R17, 0x1f ;  /* 0x00001f110b0b7589 */ /* 0x002e6400000e0000 */
[----:B-1----:R-:W-:-:S13]  /*153b0*/  R2UR UR6, R11 ;  /* 0x000000000b0672ca */ /* 0x002fda00000e0000 */
[----:B------:R-:W-:-:S05]  /*153c0*/  VIADD R21, R20, UR6 ;  /* 0x0000000614157c36 */ /* 0x000fca0008000000 */
[----:B------:R-:W-:-:S13]  /*153d0*/  ISETP.GE.AND P1, PT, R21, UR24, PT ;  /* 0x0000001815007c0c */ /* 0x000fda000bf26270 */
[----:B------:R-:W1:Y:S02]  /*153e0*/  @!P1 LDC.64 R2, c[0x0][0x918] ;  /* 0x00024600ff029b82 */ /* 0x000e640000000a00 */
[----:B-1----:R-:W-:-:S05]  /*153f0*/  @!P1 IMAD.WIDE R2, R21, 0xc, R2 ;  /* 0x0000000c15029825 */ /* 0x002fca00078e0202 */
[----:B-----5:R1:W5:Y:S04]  /*15400*/  @!P1 LDG.E R8, desc[UR56][R2.64] ;  /* 0x0000003802089981 */ /* 0x020368000c1e1900 */
[----:B------:R1:W5:Y:S01]  /*15410*/  @!P1 LDG.E R0, desc[UR56][R2.64+0x4] ;  /* 0x0000043802009981 */ /* 0x000362000c1e1900 */
[----:B------:R-:W-:-:S03]  /*15420*/  IADD3 R12, P1, P2, R19, UR5, -R6 ;  /* 0x00000005130c7c10 */ /* 0x000fc6000fa3e806 */
[----:B------:R-:W-:Y:S01]  /*15430*/  SHFL.IDX PT, R6, R6, R17, 0x1f ;  /* 0x00001f1106067589 */ /* 0x000fe200000e0000 */
[----:B------:R-:W-:-:S03]  /*15440*/  IADD3.X R18, R18, UR4, ~R7, P1, P2 ;  /* 0x0000000412127c10 */ /* 0x000fc60008fe4c07 */
[----:B------:R-:W2:Y:S04]  /*15450*/  SHFL.IDX PT, R12, R12, R17, 0x1f ;  /* 0x00001f110c0c7589 */ /* 0x000ea800000e0000 */
[----:B------:R-:W3:Y:S04]  /*15460*/  SHFL.IDX PT, R18, R18, R17, 0x1f ;  /* 0x00001f1112127589 */ /* 0x000ee800000e0000 */
[----:B------:R1:W4:Y:S04]  /*15470*/  SHFL.IDX PT, R7, R7, R17, 0x1f ;  /* 0x00001f1107077589 */ /* 0x00032800000e0000 */
[----:B------:R1:W1:Y:S04]  /*15480*/  SHFL.IDX PT, R5, R5, R17, 0x1f ;  /* 0x00001f1105057589 */ /* 0x00026800000e0000 */
[----:B------:R1:W1:Y:S01]  /*15490*/  SHFL.IDX PT, R4, R4, R17, 0x1f ;  /* 0x00001f1104047589 */ /* 0x00026200000e0000 */
[----:B--2---:R-:W-:-:S02]  /*154a0*/  R2UR UR5, R12 ;  /* 0x000000000c0572ca */ /* 0x004fc400000e0000 */
[----:B---3--:R-:W-:-:S15]  /*154b0*/  R2UR UR4, R18 ;  /* 0x00000000120472ca */ /* 0x008fde00000e0000 */
.L_x_318:
[----:B-1----:R-:W1:Y:S01]  /*154c0*/  LDC R2, c[0x0][0x910] ;  /* 0x00024400ff027b82 */ /* 0x002e620000000800 */
[----:B------:R-:W-:Y:S01]  /*154d0*/  UMOV UR24, 0xffffffff ;  /* 0xffffffff00187882 */ /* 0x000fe20000000000 */
[----:B------:R-:W-:Y:S01]  /*154e0*/  UMOV UR25, 0xffffffff ;  /* 0xffffffff00197882 */ /* 0x000fe20000000000 */
[----:B------:R-:W-:Y:S01]  /*154f0*/  UMOV UR26, 0xffffffff ;  /* 0xffffffff001a7882 */ /* 0x000fe20000000000 */
[----:B------:R-:W-:Y:S02]  /*15500*/  MOV R19, RZ ;  /* 0x000000ff00137202 */ /* 0x000fe40000000f00 */
[----:B-1----:R-:W-:-:S13]  /*15510*/  ISETP.LE.AND P1, PT, R2, UR6, PT ;  /* 0x0000000602007c0c */ /* 0x002fda000bf23270 */
[----:B------:R-:W-:Y:S05]  /*15520*/  @P1 BRA `(.L_x_317) ;  /* 0x0000000000f01947 */ /* 0x000fea0003800000 */
[C---:B------:R-:W-:Y:S01]  /*15530*/  R2UR UR24, R4.reuse ;  /* 0x00000000041872ca */ /* 0x040fe200000e0000 */
[----:B------:R-:W-:Y:S01]  /*15540*/  UIADD3 UR30, UP1, -UR5, UR10, URZ ;  /* 0x0000000a051e7290 */ /* 0x000fe2000ff3e13f */
[----:B------:R-:W-:Y:S01]  /*15550*/  R2UR UR25, R5 ;  /* 0x00000000051972ca */ /* 0x000fe200000e0000 */
[----:B------:R-:W-:Y:S01]  /*15560*/  ULDC UR26, c[0x0][0x8c0] ;  /* 0x00023000001a7ab9 */ /* 0x000fe20000000800 */
[----:B------:R-:W-:Y:S01]  /*15570*/  ULDC UR27, c[0x0][0x8b0] ;  /* 0x00022c00001b7ab9 */ /* 0x000fe20000000800 */
[----:B------:R-:W-:Y:S01]  /*15580*/  ULDC UR28, c[0x0][0x904] ;  /* 0x00024100001c7ab9 */ /* 0x000fe20000000800 */
[----:B------:R-:W-:-:S03]  /*15590*/  SHF.R.U64 R2, R4, UR27, R5 ;  /* 0x0000001b04027c19 */ /* 0x000fc60008001205 */
[----:B------:R-:W-:Y:S01]  /*155a0*/  UIADD3.X UR24, ~UR4, UR9, URZ, UP1, !UPT ;  /* 0x0000000904187290 */ /* 0x000fe20008ffe53f */
[----:B------:R-:W-:-:S03]  /*155b0*/  R2UR UR32, R2 ;  /* 0x00000000022072ca */ /* 0x000fc600000e0000 */
[----:B------:R-:W-:Y:S02]  /*155c0*/  USHF.R.U32.HI UR31, URZ, UR26, UR24 ;  /* 0x0000001a3f1f7299 */ /* 0x000fe40008011618 */
[----:B------:R-:W-:Y:S02]  /*155d0*/  USHF.R.U32.HI UR35, URZ, UR27, UR25 ;  /* 0x0000001b3f237299 */ /* 0x000fe40008011619 */
[----:B------:R-:W-:Y:S02]  /*155e0*/  USHF.R.U32.HI UR33, URZ, UR27, UR31 ;  /* 0x0000001b3f217299 */ /* 0x000fe4000801161f */
[----:B------:R-:W-:Y:S02]  /*155f0*/  USHF.R.U64 UR30, UR30, UR26, UR24 ;  /* 0x0000001a1e1e7299 */ /* 0x000fe40008001218 */
[----:B------:R-:W-:Y:S02]  /*15600*/  USHF.R.U32.HI UR34, URZ, UR28, UR33 ;  /* 0x0000001c3f227299 */ /* 0x000fe40008011621 */
[----:B------:R-:W-:-:S02]  /*15610*/  USHF.R.U64 UR31, UR30, UR27, UR31 ;  /* 0x0000001b1e1f7299 */ /* 0x000fc4000800121f */
[----:B------:R-:W-:Y:S02]  /*15620*/  ULOP3.LUT UR24, UR34, UR35, URZ, 0xfc, !UPT ;  /* 0x0000002322187292 */ /* 0x000fe4000f8efc3f */
[----:B------:R-:W-:-:S04]  /*15630*/  USHF.R.U64 UR33, UR31, UR28, UR33 ;  /* 0x0000001c1f217299 */ /* 0x000fc80008001221 */
[----:B------:R-:W-:-:S13]  /*15640*/  ISETP.NE.U32.AND P1, PT, RZ, UR24, PT ;  /* 0x00000018ff007c0c */ /* 0x000fda000bf25070 */
[----:B------:R-:W-:Y:S05]  /*15650*/  @!P1 BRA `(.L_x_329) ;  /* 0x0000000000189947 */ /* 0x000fea0003800000 */
[----:B------:R-:W-:-:S07]  /*15660*/  MOV R12, 0x15680 ;  /* 0x00015680000c7802 */ /* 0x000fce0000000f00 */
[----:B--2-45:R-:W-:Y:S05]  /*15670*/  CALL.REL.NOINC `(.L_x_330) ;  /* 0x0000002400147944 */ /* 0x034fea0003c00000 */
[----:B------:R-:W-:-:S04]  /*15680*/  UIADD3 UR24, -UR25, URZ, URZ ;  /* 0x0000003f19187290 */ /* 0x000fc8000fffe13f */
[----:B------:R-:W-:-:S03]  /*15690*/  UIMAD UR32, UR32, UR24, UR33 ;  /* 0x00000018202072a4 */ /* 0x000fc6000f8e0221 */
[----:B------:R-:W-:Y:S01]  /*156a0*/  UMOV UR24, UR25 ;  /* 0x0000001900187c82 */ /* 0x000fe20008000000 */
[----:B------:R-:W-:Y:S08]  /*156b0*/  BRA `(.L_x_331) ;  /* 0x0000000000587947 */ /* 0x000ff00003800000 */
.L_x_329:
[----:B------:R-:W1:Y:S01]  /*156c0*/  I2F.U32.RP R2, UR32 ;  /* 0x0000002000027d06 */ /* 0x000e620008209000 */
[----:B------:R-:W-:Y:S01]  /*156d0*/  UMOV UR24, URZ ;  /* 0x0000003f00187c82 */ /* 0x000fe20008000000 */
[----:B------:R-:W-:-:S06]  /*156e0*/  UISETP.NE.U32.AND UP4, UPT, UR32, URZ, UPT ;  /* 0x0000003f2000728c */ /* 0x000fcc000bf85070 */
[----:B-1----:R-:W1:Y:S02]  /*156f0*/  MUFU.RCP R2, R2 ;  /* 0x0000000200027308 */ /* 0x002e640000001000 */
[----:B-1----:R-:W-:-:S06]  /*15700*/  VIADD R3, R2, 0xffffffe ;  /* 0x0ffffffe02037836 */ /* 0x002fcc0000000000 */
[----:B------:R-:W1:Y:S02]  /*15710*/  F2I.FTZ.U32.TRUNC.NTZ R3, R3 ;  /* 0x0000000300037305 */ /* 0x000e64000021f000 */
[----:B-1----:R-:W-:-:S13]  /*15720*/  R2UR UR25, R3 ;  /* 0x00000000031972ca */ /* 0x002fda00000e0000 */
[----:B------:R-:W-:-:S04]  /*15730*/  UIADD3 UR26, URZ, -UR25, URZ ;  /* 0x800000193f1a7290 */ /* 0x000fc8000fffe03f */
[----:B------:R-:W-:-:S04]  /*15740*/  UIMAD UR26, UR26, UR32, URZ ;  /* 0x000000201a1a72a4 */ /* 0x000fc8000f8e023f */
[----:B------:R-:W-:-:S04]  /*15750*/  UIMAD.WIDE.U32 UR24, UR25, UR26, UR24 ;  /* 0x0000001a191872a5 */ /* 0x000fc8000f8e0018 */
[----:B------:R-:W-:-:S04]  /*15760*/  UIMAD.WIDE.U32 UR24, UR25, UR33, URZ ;  /* 0x00000021191872a5 */ /* 0x000fc8000f8e003f */
[----:B------:R-:W-:-:S04]  /*15770*/  UIADD3 UR24, -UR25, URZ, URZ ;  /* 0x0000003f19187290 */ /* 0x000fc8000fffe13f */
[----:B------:R-:W-:-:S04]  /*15780*/  UIMAD UR24, UR32, UR24, UR33 ;  /* 0x00000018201872a4 */ /* 0x000fc8000f8e0221 */
[----:B------:R-:W-:-:S11]  /*15790*/  UISETP.GE.U32.AND UP1, UPT, UR24, UR32, UPT ;  /* 0x000000201800728c */ /* 0x000fd6000bf26070 */
[----:B------:R-:W-:Y:S02]  /*157a0*/  @UP1 UIADD3 UR24, UR24, -UR32, URZ ;  /* 0x8000002018181290 */ /* 0x000fe4000fffe03f */
[----:B------:R-:W-:Y:S02]  /*157b0*/  @UP1 UIADD3 UR25, UR25, 0x1, URZ ;  /* 0x0000000119191890 */ /* 0x000fe4000fffe03f */
[----:B------:R-:W-:-:S11]  /*157c0*/  UISETP.GE.U32.AND UP2, UPT, UR24, UR32, UPT ;  /* 0x000000201800728c */ /* 0x000fd6000bf46070 */
[----:B------:R-:W-:Y:S02]  /*157d0*/  @UP2 UIADD3 UR25, UR25, 0x1, URZ ;  /* 0x0000000119192890 */ /* 0x000fe4000fffe03f */
[----:B------:R-:W-:-:S04]  /*157e0*/  @!UP4 ULOP3.LUT UR25, URZ, UR32, URZ, 0x33, !UPT ;  /* 0x000000203f19c292 */ /* 0x000fc8000f8e333f */
[----:B------:R-:W-:-:S04]  /*157f0*/  UIADD3 UR24, -UR25, URZ, URZ ;  /* 0x0000003f19187290 */ /* 0x000fc8000fffe13f */
[----:B------:R-:W-:-:S03]  /*15800*/  UIMAD UR32, UR32, UR24, UR33 ;  /* 0x00000018202072a4 */ /* 0x000fc6000f8e0221 */
[----:B------:R-:W-:-:S09]  /*15810*/  UMOV UR24, UR25 ;  /* 0x0000001900187c82 */ /* 0x000fd20008000000 */
.L_x_331:
[----:B------:R-:W-:Y:S01]  /*15820*/  ULOP3.LUT UR31, UR31, UR20, URZ, 0xc0, !UPT ;  /* 0x000000141f1f7292 */ /* 0x000fe2000f8ec03f */
[----:B------:R-:W-:Y:S01]  /*15830*/  MOV R19, 0x1 ;  /* 0x0000000100137802 */ /* 0x000fe20000000f00 */
[----:B------:R-:W-:Y:S02]  /*15840*/  ULOP3.LUT UR30, UR30, UR18, URZ, 0xc0, !UPT ;  /* 0x000000121e1e7292 */ /* 0x000fe4000f8ec03f */
[----:B------:R-:W-:Y:S01]  /*15850*/  UIMAD UR24, UR19, UR24, UR31 ;  /* 0x00000018131872a4 */ /* 0x000fe2000f8e021f */
[----:B------:R-:W-:Y:S01]  /*15860*/  ULDC UR26, c[0x0][0x8a8] ;  /* 0x00022a00001a7ab9 */ /* 0x000fe20000000800 */
[----:B------:R-:W-:Y:S01]  /*15870*/  ULDC UR25, c[0x0][0x8b8] ;  /* 0x00022e0000197ab9 */ /* 0x000fe20000000800 */
[----:B------:R-:W-:Y:S02]  /*15880*/  UIMAD UR30, UR32, UR26, UR30 ;  /* 0x0000001a201e72a4 */ /* 0x000fe4000f8e021e */
[----:B------:R-:W-:Y:S01]  /*15890*/  UIMAD UR25, UR24, UR25, UR40 ;  /* 0x00000019181972a4 */ /* 0x000fe2000f8e0228 */
[----:B------:R-:W-:Y:S01]  /*158a0*/  @UP3 UMOV UR26, UR6 ;  /* 0x00000006001a3c82 */ /* 0x000fe20008000000 */
[----:B------:R-:W-:-:S03]  /*158b0*/  @!UP3 UMOV UR26, UR6 ;  /* 0x00000006001abc82 */ /* 0x000fc60008000000 */
[----:B------:R-:W-:Y:S02]  /*158c0*/  @UP3 UMOV UR24, UR30 ;  /* 0x0000001e00183c82 */ /* 0x000fe40008000000 */
[----:B------:R-:W-:Y:S01]  /*158d0*/  @!UP3 UMOV UR24, UR25 ;  /* 0x000000190018bc82 */ /* 0x000fe20008000000 */
[----:B------:R-:W-:-:S05]  /*158e0*/  @!UP3 UMOV UR25, UR30 ;  /* 0x0000001e0019bc82 */ /* 0x000fca0008000000 */
.L_x_317:
[----:B------:R-:W-:-:S06]  /*158f0*/  UISETP.NE.AND UP1, UPT, UR15, 0x3, UPT ;  /* 0x000000030f00788c */ /* 0x000fcc000bf25270 */
[----:B------:R-:W-:-:S13]  /*15900*/  PLOP3.LUT P1, PT, PT, PT, UP1, 0x80, 0x0 ;  /* 0x000000000000781c */ /* 0x000fda0003f2f018 */
[----:B------:R-:W-:Y:S05]  /*15910*/  @!P1 BRA `(.L_x_332) ;  /* 0x0000000000049947 */ /* 0x000fea0003800000 */
[----:B--2---:R-:W-:Y:S01]  /*15920*/  BPT.TRAP 0x1 ;  /* 0x000000040000795c */ /* 0x004fe20000300000 */
.L_x_332:
[----:B------:R-:W1:Y:S01]  /*15930*/  S2R R3, SR_CgaCtaId ;  /* 0x0000000000037919 */ /* 0x000e620000008800 */
[----:B------:R-:W-:-:S04]  /*15940*/  MOV R2, 0x400 ;  /* 0x0000040000027802 */ /* 0x000fc80000000f00 */
[----:B-1----:R-:W-:Y:S02]  /*15950*/  LEA R2, R3, R2, 0x18 ;  /* 0x0000000203027211 */ /* 0x002fe400078ec0ff */
[----:B------:R-:W-:-:S03]  /*15960*/  SHF.L.U32 R3, R14, 0x1f, RZ ;  /* 0x0000001f0e037819 */ /* 0x000fc600000006ff */
[----:B------:R-:W-:-:S04]  /*15970*/  IMAD R12, R13, 0x8, R2 ;  /* 0x000000080d0c7824 */ /* 0x000fc800078e0202 */
[----:B------:R-:W1:Y:S02]  /*15980*/  SYNCS.PHASECHK.TRANS64.TRYWAIT P2, [R12+URZ+0x38440], R3 ;  /* 0x038440030c0075a7 */ /* 0x000e64000804017f */
[----:B-1----:R-:W-:Y:S05]  /*15990*/  @!P2 BRA `(.L_x_333) ;  /* 0x0000001800b0a947 */ /* 0x002fea0003800000 */
.L_x_414:
[----:B------:R-:W-:Y:S01]  /*159a0*/  ELECT P2, URZ, PT ;  /* 0x00000000003f782f */ /* 0x000fe20003840000 */
[----:B------:R-:W-:-:S12]  /*159b0*/  BSSY B0, `(.L_x_334) ;  /* 0x0000010000007945 */ /* 0x000fd80003800000 */
[----:B------:R-:W-:Y:S05]  /*159c0*/  @!P2 BRA `(.L_x_335) ;  /* 0x000000000038a947 */ /* 0x000fea0003800000 */
[----:B-1----:R-:W-:Y:S01]  /*159d0*/  LEA R3, R13, R2, 0x4 ;  /* 0x000000020d037211 */ /* 0x002fe200078e20ff */
[----:B------:R-:W-:Y:S01]  /*159e0*/  IMAD.U32 R18, RZ, RZ, UR26 ;  /* 0x0000001aff127e24 */ /* 0x000fe2000f8e00ff */
[----:B------:R-:W-:Y:S01]  /*159f0*/  MOV R17, UR25 ;  /* 0x0000001900117c02 */ /* 0x000fe20008000f00 */
[----:B------:R-:W-:-:S05]  /*15a00*/  IMAD.U32 R16, RZ, RZ, UR24 ;  /* 0x00000018ff107e24 */ /* 0x000fca000f8e00ff */
[----:B------:R1:W-:Y:S01]  /*15a10*/  STS.128 [R3+0x38530], R16 ;  /* 0x0385301003007388 */ /* 0x0003e20000000c00 */
[----:B------:R-:W-:Y:S01]  /*15a20*/  @!PT LDS RZ, [RZ] ;  /* 0x00000000fffff984 */ /* 0x000fe20000000800 */
[----:B------:R-:W-:Y:S01]  /*15a30*/  @!PT LDS RZ, [RZ] ;  /* 0x00000000fffff984 */ /* 0x000fe20000000800 */
[----:B------:R-:W-:Y:S01]  /*15a40*/  @!PT LDS RZ, [RZ] ;  /* 0x00000000fffff984 */ /* 0x000fe20000000800 */
[----:B------:R-:W-:Y:S01]  /*15a50*/  @!PT LDS RZ, [RZ] ;  /* 0x00000000fffff984 */ /* 0x000fe20000000800 */
[----:B------:R3:W-:Y:S06]  /*15a60*/  MEMBAR.ALL.CTA ;  /* 0x0000000000007992 */ /* 0x0007ec0000008000 */
[----:B---3--:R-:W3:Y:S01]  /*15a70*/  FENCE.VIEW.ASYNC.S ;  /* 0x00000000000073c6 */ /* 0x008ee20000000000 */
[----:B------:R-:W-:Y:S05]  /*15a80*/  @!P1 BRA `(.L_x_336) ;  /* 0x0000000000049947 */ /* 0x000fea0003800000 */
[----:B--2---:R-:W-:Y:S01]  /*15a90*/  BPT.TRAP 0x1 ;  /* 0x000000040000795c */ /* 0x004fe20000300000 */
.L_x_336:
[----:B---3--:R3:W-:Y:S02]  /*15aa0*/  SYNCS.ARRIVE.TRANS64.A1T0 RZ, [R12+URZ+0x38400], RZ ;  /* 0x038400ff0cff79a7 */ /* 0x0087e4000810003f */
.L_x_335:
[----:B--2---:R-:W-:Y:S05]  /*15ab0*/  BSYNC B0 ;  /* 0x0000000000007941 */ /* 0x004fea0003800000 */
.L_x_334:
[----:B------:R-:W-:Y:S02]  /*15ac0*/  ISETP.NE.AND P3, PT, R19, RZ, PT ;  /* 0x000000ff1300720c */ /* 0x000fe40003f65270 */
[----:B------:R-:W-:-:S04]  /*15ad0*/  IADD3 R13, R13, 0x1, RZ ;  /* 0x000000010d0d7810 */ /* 0x000fc80007ffe0ff */
[----:B------:R-:W-:-:S04]  /*15ae0*/  ISETP.NE.AND P2, PT, R13, 0x8, PT ;  /* 0x000000080d00780c */ /* 0x000fc80003f45270 */
[----:B-1----:R-:W-:Y:S02]  /*15af0*/  SEL R3, RZ, 0x1, P2 ;  /* 0x00000001ff037807 */ /* 0x002fe40001000000 */
[----:B------:R-:W-:Y:S02]  /*15b00*/  SEL R13, R13, RZ, P2 ;  /* 0x000000ff0d0d7207 */ /* 0x000fe40001000000 */
[----:B------:R-:W-:Y:S01]  /*15b10*/  LOP3.LUT R14, R14, R3, RZ, 0x3c, !PT ;  /* 0x000000030e0e7212 */ /* 0x000fe200078e3cff */
[----:B------:R-:W-:Y:S06]  /*15b20*/  @P3 BRA `(.L_x_337) ;  /* 0xffffffe000fc3947 */ /* 0x000fec000383ffff */
[----:B------:R-:W-:Y:S05]  /*15b30*/  @!P1 BRA `(.L_x_338) ;  /* 0x0000000000049947 */ /* 0x000fea0003800000 */
[----:B------:R-:W-:Y:S01]  /*15b40*/  BPT.TRAP 0x1 ;  /* 0x000000040000795c */ /* 0x000fe20000300000 */
.L_x_338:
[----:B------:R-:W-:Y:S01]  /*15b50*/  IMAD R3, R13, 0x8, R2 ;  /* 0x000000080d037824 */ /* 0x000fe200078e0202 */
[----:B-----5:R-:W-:-:S04]  /*15b60*/  SHF.L.U32 R0, R14, 0x1f, RZ ;  /* 0x0000001f0e007819 */ /* 0x020fc800000006ff */
[----:B------:R-:W1:Y:S02]  /*15b70*/  SYNCS.PHASECHK.TRANS64.TRYWAIT P0, [R3+URZ+0x38440], R0 ;  /* 0x03844000030075a7 */ /* 0x000e64000800017f */
[----:B-1----:R-:W-:Y:S05]  /*15b80*/  @!P0 BRA `(.L_x_339) ;  /* 0x0000001800488947 */ /* 0x002fea0003800000 */
.L_x_415:
[----:B------:R-:W-:Y:S05]  /*15b90*/  @!P1 BRA `(.L_x_340) ;  /* 0x0000000000049947 */ /* 0x000fea0003800000 */
[----:B------:R-:W-:Y:S01]  /*15ba0*/  BPT.TRAP 0x1 ;  /* 0x000000040000795c */ /* 0x000fe20000300000 */
.L_x_340:
[----:B------:R-:W-:-:S04]  /*15bb0*/  IADD3 R13, R13, 0x1, RZ ;  /* 0x000000010d0d7810 */ /* 0x000fc80007ffe0ff */
[----:B------:R-:W-:-:S04]  /*15bc0*/  ISETP.NE.AND P0, PT, R13, 0x8, PT ;  /* 0x000000080d00780c */ /* 0x000fc80003f05270 */
[----:B-1----:R-:W-:Y:S02]  /*15bd0*/  SEL R3, RZ, 0x1, P0 ;  /* 0x00000001ff037807 */ /* 0x002fe40000000000 */
[----:B------:R-:W-:Y:S02]  /*15be0*/  SEL R13, R13, RZ, P0 ;  /* 0x000000ff0d0d7207 */ /* 0x000fe40000000000 */
[----:B------:R-:W-:-:S03]  /*15bf0*/  LOP3.LUT R14, R14, R3, RZ, 0x3c, !PT ;  /* 0x000000030e0e7212 */ /* 0x000fc600078e3cff */
[----:B------:R-:W-:Y:S01]  /*15c00*/  IMAD R3, R13, 0x8, R2 ;  /* 0x000000080d037824 */ /* 0x000fe200078e0202 */
[----:B------:R-:W-:-:S04]  /*15c10*/  SHF.L.U32 R0, R14, 0x1f, RZ ;  /* 0x0000001f0e007819 */ /* 0x000fc800000006ff */
[----:B------:R-:W1:Y:S02]  /*15c20*/  SYNCS.PHASECHK.TRANS64.TRYWAIT P0, [R3+URZ+0x38440], R0 ;  /* 0x03844000030075a7 */ /* 0x000e64000800017f */
[----:B-1----:R-:W-:Y:S05]  /*15c30*/  @!P0 BRA `(.L_x_341) ;  /* 0x0000001800308947 */ /* 0x002fea0003800000 */
.L_x_416:
[----:B------:R-:W-:Y:S05]  /*15c40*/  @!P1 BRA `(.L_x_342) ;  /* 0x0000000000049947 */ /* 0x000fea0003800000 */
[----:B------:R-:W-:Y:S01]  /*15c50*/  BPT.TRAP 0x1 ;  /* 0x000000040000795c */ /* 0x000fe20000300000 */
.L_x_342:
[----:B-1----:R-:W-:-:S04]  /*15c60*/  IADD3 R0, R13, 0x1, RZ ;  /* 0x000000010d007810 */ /* 0x002fc80007ffe0ff */
[----:B------:R-:W-:-:S04]  /*15c70*/  ISETP.NE.AND P0, PT, R0, 0x8, PT ;  /* 0x000000080000780c */ /* 0x000fc80003f05270 */
[----:B------:R-:W-:Y:S02]  /*15c80*/  SEL R3, RZ, 0x1, P0 ;  /* 0x00000001ff037807 */ /* 0x000fe40000000000 */
[----:B------:R-:W-:Y:S02]  /*15c90*/  SEL R5, R0, RZ, P0 ;  /* 0x000000ff00057207 */ /* 0x000fe40000000000 */
[----:B------:R-:W-:-:S03]  /*15ca0*/  LOP3.LUT R14, R14, R3, RZ, 0x3c, !PT ;  /* 0x000000030e0e7212 */ /* 0x000fc600078e3cff */
[----:B------:R-:W-:Y:S01]  /*15cb0*/  IMAD R3, R5, 0x8, R2 ;  /* 0x0000000805037824 */ /* 0x000fe200078e0202 */
[----:B------:R-:W-:-:S04]  /*15cc0*/  SHF.L.U32 R0, R14, 0x1f, RZ ;  /* 0x0000001f0e007819 */ /* 0x000fc800000006ff */
[----:B------:R-:W1:Y:S02]  /*15cd0*/  SYNCS.PHASECHK.TRANS64.TRYWAIT P0, [R3+URZ+0x38440], R0 ;  /* 0x03844000030075a7 */ /* 0x000e64000800017f */
[----:B-1----:R-:W-:Y:S05]  /*15ce0*/  @!P0 BRA `(.L_x_343) ;  /* 0x0000001800188947 */ /* 0x002fea0003800000 */
.L_x_417:
[----:B------:R-:W-:Y:S05]  /*15cf0*/  @!P1 BRA `(.L_x_344) ;  /* 0x0000000000049947 */ /* 0x000fea0003800000 */
[----:B------:R-:W-:Y:S01]  /*15d00*/  BPT.TRAP 0x1 ;  /* 0x000000040000795c */ /* 0x000fe20000300000 */
.L_x_344:
        /* <DEDUP_REMOVED lines=9> */
.L_x_418:
[----:B------:R-:W-:Y:S05]  /*15da0*/  @!P1 BRA `(.L_x_346) ;  /* 0x0000000000049947 */ /* 0x000fea0003800000 */
[----:B------:R-:W-:Y:S01]  /*15db0*/  BPT.TRAP 0x1 ;  /* 0x000000040000795c */ /* 0x000fe20000300000 */
.L_x_346:
        /* <DEDUP_REMOVED lines=9> */
.L_x_419:
[----:B------:R-:W-:Y:S05]  /*15e50*/  @!P1 BRA `(.L_x_348) ;  /* 0x0000000000049947 */ /* 0x000fea0003800000 */
[----:B------:R-:W-:Y:S01]  /*15e60*/  BPT.TRAP 0x1 ;  /* 0x000000040000795c */ /* 0x000fe20000300000 */
.L_x_348:
        /* <DEDUP_REMOVED lines=9> */
.L_x_420:
[----:B------:R-:W-:Y:S05]  /*15f00*/  @!P1 BRA `(.L_x_350) ;  /* 0x0000000000049947 */ /* 0x000fea0003800000 */
[----:B------:R-:W-:Y:S01]  /*15f10*/  BPT.TRAP 0x1 ;  /* 0x000000040000795c */ /* 0x000fe20000300000 */
.L_x_350:
[----:B-1----:R-:W-:-:S04]  /*15f20*/  IADD3 R0, R5, 0x1, RZ ;  /* 0x0000000105007810 */ /* 0x002fc80007ffe0ff */
[----:B------:R-:W-:-:S04]  /*15f30*/  ISETP.NE.AND P0, PT, R0, 0x8, PT ;  /* 0x000000080000780c */ /* 0x000fc80003f05270 */
[----:B------:R-:W-:Y:S02]  /*15f40*/  SEL R3, RZ, 0x1, P0 ;  /* 0x00000001ff037807 */ /* 0x000fe40000000000 */
[----:B------:R-:W-:Y:S02]  /*15f50*/  SEL R5, R0, RZ, P0 ;  /* 0x000000ff00057207 */ /* 0x000fe40000000000 */
[----:B----4-:R-:W-:-:S03]  /*15f60*/  LOP3.LUT R7, R14, R3, RZ, 0x3c, !PT ;  /* 0x000000030e077212 */ /* 0x010fc600078e3cff */
[----:B------:R-:W-:Y:S01]  /*15f70*/  IMAD R3, R5, 0x8, R2 ;  /* 0x0000000805037824 */ /* 0x000fe200078e0202 */
[----:B------:R-:W-:-:S04]  /*15f80*/  SHF.L.U32 R0, R7, 0x1f, RZ ;  /* 0x0000001f07007819 */ /* 0x000fc800000006ff */
[----:B------:R-:W1:Y:S02]  /*15f90*/  SYNCS.PHASECHK.TRANS64.TRYWAIT P0, [R3+URZ+0x38440], R0 ;  /* 0x03844000030075a7 */ /* 0x000e64000800017f */
[----:B-1----:R-:W-:Y:S05]  /*15fa0*/  @!P0 BRA `(.L_x_351) ;  /* 0x0000001400b88947 */ /* 0x002fea0003800000 */
.L_x_421:
[----:B------:R-:W-:Y:S05]  /*15fb0*/  @!P1 BRA `(.L_x_352) ;  /* 0x0000000000049947 */ /* 0x000fea0003800000 */
[----:B------:R-:W-:Y:S01]  /*15fc0*/  BPT.TRAP 0x1 ;  /* 0x000000040000795c */ /* 0x000fe20000300000 */
.L_x_352:
[----:B-1----:R-:W-:-:S04]  /*15fd0*/  IADD3 R0, R5, 0x1, RZ ;  /* 0x0000000105007810 */ /* 0x002fc80007ffe0ff */
[----:B------:R-:W-:-:S04]  /*15fe0*/  ISETP.NE.AND P0, PT, R0, 0x8, PT ;  /* 0x000000080000780c */ /* 0x000fc80003f05270 */
[----:B------:R-:W-:Y:S02]  /*15ff0*/  SEL R4, RZ, 0x1, P0 ;  /* 0x00000001ff047807 */ /* 0x000fe40000000000 */
[----:B------:R-:W-:Y:S02]  /*16000*/  SEL R3, R0, RZ, P0 ;  /* 0x000000ff00037207 */ /* 0x000fe40000000000 */
[----:B------:R-:W-:-:S03]  /*16010*/  LOP3.LUT R0, R7, R4, RZ, 0x3c, !PT ;  /* 0x0000000407007212 */ /* 0x000fc600078e3cff */
[----:B------:R-:W-:Y:S01]  /*16020*/  IMAD R3, R3, 0x8, R2 ;  /* 0x0000000803037824 */ /* 0x000fe200078e0202 */
[----:B------:R-:W-:-:S07]  /*16030*/  SHF.L.U32 R0, R0, 0x1f, RZ ;  /* 0x0000001f00007819 */ /* 0x000fce00000006ff */
.L_x_353:
[----:B-1----:R1:W2:Y:S02]  /*16040*/  SYNCS.PHASECHK.TRANS64.TRYWAIT P0, [R3+URZ+0x38440], R0 ;  /* 0x03844000030075a7 */ /* 0x0022a4000800017f */
[----:B--2---:R-:W-:Y:S05]  /*16050*/  @!P0 NANOSLEEP.SYNCS 0x989680 ;  /* 0x009896800000895d */ /* 0x004fea0003900000 */
[----:B------:R-:W2:Y:S02]  /*16060*/  @!P0 SYNCS.PHASECHK.TRANS64 P0, [R3+URZ+0x38440], R0 ;  /* 0x03844000030085a7 */ /* 0x000ea4000800007f */
[----:B--2---:R-:W-:Y:S05]  /*16070*/  @P0 EXIT ;  /* 0x000000000000094d */ /* 0x004fea0003800000 */
[----:B------:R-:W-:Y:S05]  /*16080*/  BRA `(.L_x_353) ;  /* 0xfffffffc00ec7947 */ /* 0x000fea000383ffff */
.L_x_33:
[----:B---3--:R-:W-:-:S04]  /*16090*/  MOV R3, UR4 ;  /* 0x0000000400037c02 */ /* 0x008fc80008000f00 */
[----:B------:R3:W4:Y:S03]  /*160a0*/  SYNCS.PHASECHK.TRANS64.TRYWAIT P0, [R3+URZ+0x38480], R0 ;  /* 0x03848000030075a7 */ /* 0x000726000800017f */
[----:B----4-:R-:W-:Y:S05]  /*160b0*/  @!P0 NANOSLEEP.SYNCS 0x989680 ;  /* 0x009896800000895d */ /* 0x010fea0003900000 */
[----:B------:R-:W4:Y:S02]  /*160c0*/  @!P0 SYNCS.PHASECHK.TRANS64 P0, [R3+URZ+0x38480], R0 ;  /* 0x03848000030085a7 */ /* 0x000f24000800007f */
[----:B----4-:R-:W-:Y:S05]  /*160d0*/  @!P0 BRA `(.L_x_33) ;  /* 0xfffffffc00ec8947 */ /* 0x010fea000383ffff */
[----:B------:R-:W-:Y:S05]  /*160e0*/  BRA `(.L_x_32) ;  /* 0xfffffee000fc7947 */ /* 0x000fea000383ffff */
.L_x_38:
[----:B---3--:R-:W-:-:S04]  /*160f0*/  IMAD.U32 R7, RZ, RZ, UR4 ;  /* 0x00000004ff077e24 */ /* 0x008fc8000f8e00ff */
[----:B------:R3:W4:Y:S03]  /*16100*/  SYNCS.PHASECHK.TRANS64.TRYWAIT P0, [R7+URZ+0x38480], R3 ;  /* 0x03848003070075a7 */ /* 0x000726000800017f */
[----:B----4-:R-:W-:Y:S05]  /*16110*/  @!P0 NANOSLEEP.SYNCS 0x989680 ;  /* 0x009896800000895d */ /* 0x010fea0003900000 */
[----:B------:R-:W4:Y:S02]  /*16120*/  @!P0 SYNCS.PHASECHK.TRANS64 P0, [R7+URZ+0x38480], R3 ;  /* 0x03848003070085a7 */ /* 0x000f24000800007f */
[----:B----4-:R-:W-:Y:S05]  /*16130*/  @!P0 BRA `(.L_x_38) ;  /* 0xfffffffc00ec8947 */ /* 0x010fea000383ffff */
[----:B------:R-:W-:Y:S05]  /*16140*/  BRA `(.L_x_37) ;  /* 0xfffffef800787947 */ /* 0x000fea000383ffff */
.L_x_55:
[----:B------:R-:W-:-:S07]  /*16150*/  MOV R15, 0xffffffff ;  /* 0xffffffff000f7802 */ /* 0x000fce0000000f00 */
[----:B-123--:R-:W-:Y:S05]  /*16160*/  WARPSYNC.COLLECTIVE R15, `(.L_x_354) ;  /* 0x000000000f0c7348 */ /* 0x00efea0003c00000 */
[----:B------:R-:W-:Y:S02]  /*16170*/  ELECT P6, UR62, PT ;  /* 0x00000000003e782f */ /* 0x000fe400038c0000 */
[----:B------:R-:W-:Y:S01]  /*16180*/  MOV R14, UR62 ;  /* 0x0000003e000e7c02 */ /* 0x000fe20008000f00 */
[----:B-123--:R-:W-:Y:S10]  /*16190*/  ENDCOLLECTIVE ;  /* 0x000000000000791b */ /* 0x00eff40003800000 */
.L_x_354:
[----:B------:R-:W-:Y:S05]  /*161a0*/  BRA `(.L_x_355) ;  /* 0xffffff2000d07947 */ /* 0x000fea000383ffff */
.L_x_57:
[----:B-1----:R-:W-:-:S04]  /*161b0*/  IMAD.U32 R4, RZ, RZ, UR43 ;  /* 0x0000002bff047e24 */ /* 0x002fc8000f8e00ff */
[----:B------:R1:W3:Y:S03]  /*161c0*/  SYNCS.PHASECHK.TRANS64.TRYWAIT P2, [R4+URZ+0x384e0], R157 ;  /* 0x0384e09d040075a7 */ /* 0x0002e6000804017f */
[----:B---3--:R-:W-:Y:S05]  /*161d0*/  @!P2 NANOSLEEP.SYNCS 0x989680 ;  /* 0x009896800000a95d */ /* 0x008fea0003900000 */
[----:B------:R-:W3:Y:S02]  /*161e0*/  @!P2 SYNCS.PHASECHK.TRANS64 P2, [R4+URZ+0x384e0], R157 ;  /* 0x0384e09d0400a5a7 */ /* 0x000ee4000804007f */
[----:B---3--:R-:W-:Y:S05]  /*161f0*/  @!P2 BRA `(.L_x_57) ;  /* 0xfffffffc00eca947 */ /* 0x008fea000383ffff */
[----:B------:R-:W-:Y:S05]  /*16200*/  BRA `(.L_x_356) ;  /* 0xffffff2000e07947 */ /* 0x000fea000383ffff */
.L_x_65:
[----:B-1----:R-:W-:-:S04]  /*16210*/  MOV R12, UR43 ;  /* 0x0000002b000c7c02 */ /* 0x002fc80008000f00 */
[----:B------:R1:W2:Y:S03]  /*16220*/  SYNCS.PHASECHK.TRANS64.TRYWAIT P3, [R12+URZ+0x384e8], R157 ;  /* 0x0384e89d0c0075a7 */ /* 0x0002a6000806017f */
[----:B--2---:R-:W-:Y:S05]  /*16230*/  @!P3 NANOSLEEP.SYNCS 0x989680 ;  /* 0x009896800000b95d */ /* 0x004fea0003900000 */
[----:B------:R-:W2:Y:S02]  /*16240*/  @!P3 SYNCS.PHASECHK.TRANS64 P3, [R12+URZ+0x384e8], R157 ;  /* 0x0384e89d0c00b5a7 */ /* 0x000ea4000806007f */
[----:B--2---:R-:W-:Y:S05]  /*16250*/  @!P3 BRA `(.L_x_65) ;  /* 0xfffffffc00ecb947 */ /* 0x004fea000383ffff */
[----:B------:R-:W-:Y:S05]  /*16260*/  BRA `(.L_x_357) ;  /* 0xffffff2800bc7947 */ /* 0x000fea000383ffff */
.L_x_70:
[----:B-1----:R-:W-:-:S04]  /*16270*/  IMAD.U32 R12, RZ, RZ, UR43 ;  /* 0x0000002bff0c7e24 */ /* 0x002fc8000f8e00ff */
[----:B------:R1:W2:Y:S03]  /*16280*/  SYNCS.PHASECHK.TRANS64.TRYWAIT P3, [R12+URZ+0x384f0], R157 ;  /* 0x0384f09d0c0075a7 */ /* 0x0002a6000806017f */
[----:B--2---:R-:W-:Y:S05]  /*16290*/  @!P3 NANOSLEEP.SYNCS 0x989680 ;  /* 0x009896800000b95d */ /* 0x004fea0003900000 */
[----:B------:R-:W2:Y:S02]  /*162a0*/  @!P3 SYNCS.PHASECHK.TRANS64 P3, [R12+URZ+0x384f0], R157 ;  /* 0x0384f09d0c00b5a7 */ /* 0x000ea4000806007f */
[----:B--2---:R-:W-:Y:S05]  /*162b0*/  @!P3 BRA `(.L_x_70) ;  /* 0xfffffffc00ecb947 */ /* 0x004fea000383ffff */
[----:B------:R-:W-:Y:S05]  /*162c0*/  BRA `(.L_x_358) ;  /* 0xffffff3000187947 */ /* 0x000fea000383ffff */
.L_x_75:
[----:B-1----:R-:W-:-:S04]  /*162d0*/  MOV R12, UR43 ;  /* 0x0000002b000c7c02 */ /* 0x002fc80008000f00 */
[----:B------:R1:W2:Y:S03]  /*162e0*/  SYNCS.PHASECHK.TRANS64.TRYWAIT P3, [R12+URZ+0x384f8], R157 ;  /* 0x0384f89d0c0075a7 */ /* 0x0002a6000806017f */
[----:B--2---:R-:W-:Y:S05]  /*162f0*/  @!P3 NANOSLEEP.SYNCS 0x989680 ;  /* 0x009896800000b95d */ /* 0x004fea0003900000 */
[----:B------:R-:W2:Y:S02]  /*16300*/  @!P3 SYNCS.PHASECHK.TRANS64 P3, [R12+URZ+0x384f8], R157 ;  /* 0x0384f89d0c00b5a7 */ /* 0x000ea4000806007f */
[----:B--2---:R-:W-:Y:S05]  /*16310*/  @!P3 BRA `(.L_x_75) ;  /* 0xfffffffc00ecb947 */ /* 0x004fea000383ffff */
[----:B------:R-:W-:Y:S05]  /*16320*/  BRA `(.L_x_359) ;  /* 0xffffff3400c07947 */ /* 0x000fea000383ffff */
.L_x_80:
[----:B-1----:R-:W-:-:S04]  /*16330*/  IMAD.U32 R13, RZ, RZ, UR43 ;  /* 0x0000002bff0d7e24 */ /* 0x002fc8000f8e00ff */
[----:B------:R1:W2:Y:S03]  /*16340*/  SYNCS.PHASECHK.TRANS64.TRYWAIT P3, [R13+URZ+0x384e0], R20 ;  /* 0x0384e0140d0075a7 */ /* 0x0002a6000806017f */
[----:B--2---:R-:W-:Y:S05]  /*16350*/  @!P3 NANOSLEEP.SYNCS 0x989680 ;  /* 0x009896800000b95d */ /* 0x004fea0003900000 */
[----:B------:R-:W2:Y:S02]  /*16360*/  @!P3 SYNCS.PHASECHK.TRANS64 P3, [R13+URZ+0x384e0], R20 ;  /* 0x0384e0140d00b5a7 */ /* 0x000ea4000806007f */
[----:B--2---:R-:W-:Y:S05]  /*16370*/  @!P3 BRA `(.L_x_80) ;  /* 0xfffffffc00ecb947 */ /* 0x004fea000383ffff */
[----:B------:R-:W-:Y:S05]  /*16380*/  BRA `(.L_x_360) ;  /* 0xffffff3c00307947 */ /* 0x000fea000383ffff */
.L_x_85:
[----:B-1----:R-:W-:-:S04]  /*16390*/  MOV R13, UR43 ;  /* 0x0000002b000d7c02 */ /* 0x002fc80008000f00 */
[----:B------:R1:W2:Y:S03]  /*163a0*/  SYNCS.PHASECHK.TRANS64.TRYWAIT P3, [R13+URZ+0x384e8], R20 ;  /* 0x0384e8140d0075a7 */ /* 0x0002a6000806017f */
[----:B--2---:R-:W-:Y:S05]  /*163b0*/  @!P3 NANOSLEEP.SYNCS 0x989680 ;  /* 0x009896800000b95d */ /* 0x004fea0003900000 */
[----:B------:R-:W2:Y:S02]  /*163c0*/  @!P3 SYNCS.PHASECHK.TRANS64 P3, [R13+URZ+0x384e8], R20 ;  /* 0x0384e8140d00b5a7 */ /* 0x000ea4000806007f */
[----:B--2---:R-:W-:Y:S05]  /*163d0*/  @!P3 BRA `(.L_x_85) ;  /* 0xfffffffc00ecb947 */ /* 0x004fea000383ffff */
[----:B------:R-:W-:Y:S05]  /*163e0*/  BRA `(.L_x_361) ;  /* 0xffffff4000d87947 */ /* 0x000fea000383ffff */
.L_x_90:
[----:B-1----:R-:W-:-:S04]  /*163f0*/  IMAD.U32 R13, RZ, RZ, UR43 ;  /* 0x0000002bff0d7e24 */ /* 0x002fc8000f8e00ff */
[----:B------:R1:W2:Y:S03]  /*16400*/  SYNCS.PHASECHK.TRANS64.TRYWAIT P3, [R13+URZ+0x384f0], R20 ;  /* 0x0384f0140d0075a7 */ /* 0x0002a6000806017f */
[----:B--2---:R-:W-:Y:S05]  /*16410*/  @!P3 NANOSLEEP.SYNCS 0x989680 ;  /* 0x009896800000b95d */ /* 0x004fea0003900000 */
[----:B------:R-:W2:Y:S02]  /*16420*/  @!P3 SYNCS.PHASECHK.TRANS64 P3, [R13+URZ+0x384f0], R20 ;  /* 0x0384f0140d00b5a7 */ /* 0x000ea4000806007f */
[----:B--2---:R-:W-:Y:S05]  /*16430*/  @!P3 BRA `(.L_x_90) ;  /* 0xfffffffc00ecb947 */ /* 0x004fea000383ffff */
[----:B------:R-:W-:Y:S05]  /*16440*/  BRA `(.L_x_362) ;  /* 0xffffff4800407947 */ /* 0x000fea000383ffff */
.L_x_95:
[----:B-1----:R-:W-:-:S04]  /*16450*/  MOV R13, UR43 ;  /* 0x0000002b000d7c02 */ /* 0x002fc80008000f00 */
[----:B------:R1:W2:Y:S03]  /*16460*/  SYNCS.PHASECHK.TRANS64.TRYWAIT P3, [R13+URZ+0x384f8], R20 ;  /* 0x0384f8140d0075a7 */ /* 0x0002a6000806017f */
[----:B--2---:R-:W-:Y:S05]  /*16470*/  @!P3 NANOSLEEP.SYNCS 0x989680 ;  /* 0x009896800000b95d */ /* 0x004fea0003900000 */
[----:B------:R-:W2:Y:S02]  /*16480*/  @!P3 SYNCS.PHASECHK.TRANS64 P3, [R13+URZ+0x384f8], R20 ;  /* 0x0384f8140d00b5a7 */ /* 0x000ea4000806007f */
[----:B--2---:R-:W-:Y:S05]  /*16490*/  @!P3 BRA `(.L_x_95) ;  /* 0xfffffffc00ecb947 */ /* 0x004fea000383ffff */
[----:B------:R-:W-:Y:S05]  /*164a0*/  BRA `(.L_x_363) ;  /* 0xffffff4c00e87947 */ /* 0x000fea000383ffff */
.L_x_100:
[----:B-1----:R-:W-:-:S04]  /*164b0*/  IMAD.U32 R12, RZ, RZ, UR43 ;  /* 0x0000002bff0c7e24 */ /* 0x002fc8000f8e00ff */
[----:B------:R1:W2:Y:S03]  /*164c0*/  SYNCS.PHASECHK.TRANS64.TRYWAIT P3, [R12+URZ+0x384e0], R157 ;  /* 0x0384e09d0c0075a7 */ /* 0x0002a6000806017f */
[----:B--2---:R-:W-:Y:S05]  /*164d0*/  @!P3 NANOSLEEP.SYNCS 0x989680 ;  /* 0x009896800000b95d */ /* 0x004fea0003900000 */
[----:B------:R-:W2:Y:S02]  /*164e0*/  @!P3 SYNCS.PHASECHK.TRANS64 P3, [R12+URZ+0x384e0], R157 ;  /* 0x0384e09d0c00b5a7 */ /* 0x000ea4000806007f */
[----:B--2---:R-:W-:Y:S05]  /*164f0*/  @!P3 BRA `(.L_x_100) ;  /* 0xfffffffc00ecb947 */ /* 0x004fea000383ffff */
[----:B------:R-:W-:Y:S05]  /*16500*/  BRA `(.L_x_364) ;  /* 0xffffff5400507947 */ /* 0x000fea000383ffff */
.L_x_105:
[----:B-1----:R-:W-:-:S04]  /*16510*/  MOV R12, UR43 ;  /* 0x0000002b000c7c02 */ /* 0x002fc80008000f00 */
[----:B------:R1:W2:Y:S03]  /*16520*/  SYNCS.PHASECHK.TRANS64.TRYWAIT P3, [R12+URZ+0x384e8], R157 ;  /* 0x0384e89d0c0075a7 */ /* 0x0002a6000806017f */
[----:B--2---:R-:W-:Y:S05]  /*16530*/  @!P3 NANOSLEEP.SYNCS 0x989680 ;  /* 0x009896800000b95d */ /* 0x004fea0003900000 */
[----:B------:R-:W2:Y:S02]  /*16540*/  @!P3 SYNCS.PHASECHK.TRANS64 P3, [R12+URZ+0x384e8], R157 ;  /* 0x0384e89d0c00b5a7 */ /* 0x000ea4000806007f */
[----:B--2---:R-:W-:Y:S05]  /*16550*/  @!P3 BRA `(.L_x_105) ;  /* 0xfffffffc00ecb947 */ /* 0x004fea000383ffff */
[----:B------:R-:W-:Y:S05]  /*16560*/  BRA `(.L_x_365) ;  /* 0xffffff5800f87947 */ /* 0x000fea000383ffff */
.L_x_110:
[----:B-1----:R-:W-:-:S04]  /*16570*/  IMAD.U32 R12, RZ, RZ, UR43 ;  /* 0x0000002bff0c7e24 */ /* 0x002fc8000f8e00ff */
[----:B------:R1:W2:Y:S03]  /*16580*/  SYNCS.PHASECHK.TRANS64.TRYWAIT P3, [R12+URZ+0x384f0], R157 ;  /* 0x0384f09d0c0075a7 */ /* 0x0002a6000806017f */
[----:B--2---:R-:W-:Y:S05]  /*16590*/  @!P3 NANOSLEEP.SYNCS 0x989680 ;  /* 0x009896800000b95d */ /* 0x004fea0003900000 */
[----:B------:R-:W2:Y:S02]  /*165a0*/  @!P3 SYNCS.PHASECHK.TRANS64 P3, [R12+URZ+0x384f0], R157 ;  /* 0x0384f09d0c00b5a7 */ /* 0x000ea4000806007f */
[----:B--2---:R-:W-:Y:S05]  /*165b0*/  @!P3 BRA `(.L_x_110) ;  /* 0xfffffffc00ecb947 */ /* 0x004fea000383ffff */
[----:B------:R-:W-:Y:S05]  /*165c0*/  BRA `(.L_x_366) ;  /* 0xffffff6000607947 */ /* 0x000fea000383ffff */
.L_x_115:
[----:B-1----:R-:W-:-:S04]  /*165d0*/  MOV R12, UR43 ;  /* 0x0000002b000c7c02 */ /* 0x002fc80008000f00 */
[----:B------:R1:W2:Y:S03]  /*165e0*/  SYNCS.PHASECHK.TRANS64.TRYWAIT P3, [R12+URZ+0x384f8], R157 ;  /* 0x0384f89d0c0075a7 */ /* 0x0002a6000806017f */
[----:B--2---:R-:W-:Y:S05]  /*165f0*/  @!P3 NANOSLEEP.SYNCS 0x989680 ;  /* 0x009896800000b95d */ /* 0x004fea0003900000 */
[----:B------:R-:W2:Y:S02]  /*16600*/  @!P3 SYNCS.PHASECHK.TRANS64 P3, [R12+URZ+0x384f8], R157 ;  /* 0x0384f89d0c00b5a7 */ /* 0x000ea4000806007f */
[----:B--2---:R-:W-:Y:S05]  /*16610*/  @!P3 BRA `(.L_x_115) ;  /* 0xfffffffc00ecb947 */ /* 0x004fea000383ffff */
[----:B------:R-:W-:Y:S05]  /*16620*/  BRA `(.L_x_367) ;  /* 0xffffff6800087947 */ /* 0x000fea000383ffff */
.L_x_120:
[----:B-1----:R-:W-:-:S04]  /*16630*/  IMAD.U32 R13, RZ, RZ, UR43 ;  /* 0x0000002bff0d7e24 */ /* 0x002fc8000f8e00ff */
[----:B------:R1:W2:Y:S03]  /*16640*/  SYNCS.PHASECHK.TRANS64.TRYWAIT P3, [R13+URZ+0x384e0], R20 ;  /* 0x0384e0140d0075a7 */ /* 0x0002a6000806017f */
[----:B--2---:R-:W-:Y:S05]  /*16650*/  @!P3 NANOSLEEP.SYNCS 0x989680 ;  /* 0x009896800000b95d */ /* 0x004fea0003900000 */
[----:B------:R-:W2:Y:S02]  /*16660*/  @!P3 SYNCS.PHASECHK.TRANS64 P3, [R13+URZ+0x384e0], R20 ;  /* 0x0384e0140d00b5a7 */ /* 0x000ea4000806007f */
[----:B--2---:R-:W-:Y:S05]  /*16670*/  @!P3 BRA `(.L_x_120) ;  /* 0xfffffffc00ecb947 */ /* 0x004fea000383ffff */
[----:B------:R-:W-:Y:S05]  /*16680*/  BRA `(.L_x_368) ;  /* 0xffffff6c00707947 */ /* 0x000fea000383ffff */
.L_x_125:
[----:B-1----:R-:W-:-:S04]  /*16690*/  MOV R13, UR43 ;  /* 0x0000002b000d7c02 */ /* 0x002fc80008000f00 */
[----:B------:R1:W2:Y:S03]  /*166a0*/  SYNCS.PHASECHK.TRANS64.TRYWAIT P3, [R13+URZ+0x384e8], R20 ;  /* 0x0384e8140d0075a7 */ /* 0x0002a6000806017f */
[----:B--2---:R-:W-:Y:S05]  /*166b0*/  @!P3 NANOSLEEP.SYNCS 0x989680 ;  /* 0x009896800000b95d */ /* 0x004fea0003900000 */
[----:B------:R-:W2:Y:S02]  /*166c0*/  @!P3 SYNCS.PHASECHK.TRANS64 P3, [R13+URZ+0x384e8], R20 ;  /* 0x0384e8140d00b5a7 */ /* 0x000ea4000806007f */
[----:B--2---:R-:W-:Y:S05]  /*166d0*/  @!P3 BRA `(.L_x_125) ;  /* 0xfffffffc00ecb947 */ /* 0x004fea000383ffff */
[----:B------:R-:W-:Y:S05]  /*166e0*/  BRA `(.L_x_369) ;  /* 0xffffff7400187947 */ /* 0x000fea000383ffff */
.L_x_130:
[----:B-1----:R-:W-:-:S04]  /*166f0*/  IMAD.U32 R13, RZ, RZ, UR43 ;  /* 0x0000002bff0d7e24 */ /* 0x002fc8000f8e00ff */
[----:B------:R1:W2:Y:S03]  /*16700*/  SYNCS.PHASECHK.TRANS64.TRYWAIT P3, [R13+URZ+0x384f0], R20 ;  /* 0x0384f0140d0075a7 */ /* 0x0002a6000806017f */
[----:B--2---:R-:W-:Y:S05]  /*16710*/  @!P3 NANOSLEEP.SYNCS 0x989680 ;  /* 0x009896800000b95d */ /* 0x004fea0003900000 */
[----:B------:R-:W2:Y:S02]  /*16720*/  @!P3 SYNCS.PHASECHK.TRANS64 P3, [R13+URZ+0x384f0], R20 ;  /* 0x0384f0140d00b5a7 */ /* 0x000ea4000806007f */
[----:B--2---:R-:W-:Y:S05]  /*16730*/  @!P3 BRA `(.L_x_130) ;  /* 0xfffffffc00ecb947 */ /* 0x004fea000383ffff */
[----:B------:R-:W-:Y:S05]  /*16740*/  BRA `(.L_x_370) ;  /* 0xffffff7800807947 */ /* 0x000fea000383ffff */
.L_x_135:
[----:B-1----:R-:W-:-:S04]  /*16750*/  MOV R13, UR43 ;  /* 0x0000002b000d7c02 */ /* 0x002fc80008000f00 */
[----:B------:R1:W2:Y:S03]  /*16760*/  SYNCS.PHASECHK.TRANS64.TRYWAIT P3, [R13+URZ+0x384f8], R20 ;  /* 0x0384f8140d0075a7 */ /* 0x0002a6000806017f */
[----:B--2---:R-:W-:Y:S05]  /*16770*/  @!P3 NANOSLEEP.SYNCS 0x989680 ;  /* 0x009896800000b95d */ /* 0x004fea0003900000 */
[----:B------:R-:W2:Y:S02]  /*16780*/  @!P3 SYNCS.PHASECHK.TRANS64 P3, [R13+URZ+0x384f8], R20 ;  /* 0x0384f8140d00b5a7 */ /* 0x000ea4000806007f */
[----:B--2---:R-:W-:Y:S05]  /*16790*/  @!P3 BRA `(.L_x_135) ;  /* 0xfffffffc00ecb947 */ /* 0x004fea000383ffff */
[----:B------:R-:W-:Y:S05]  /*167a0*/  BRA `(.L_x_371) ;  /* 0xffffff8000287947 */ /* 0x000fea000383ffff */
.L_x_142:
[----:B-1----:R-:W-:-:S04]  /*167b0*/  IMAD.U32 R3, RZ, RZ, UR4 ;  /* 0x00000004ff037e24 */ /* 0x002fc8000f8e00ff */
[----:B------:R1:W2:Y:S03]  /*167c0*/  SYNCS.PHASECHK.TRANS64.TRYWAIT P0, [R3+URZ+0x38400], R0 ;  /* 0x03840000030075a7 */ /* 0x0002a6000800017f */
[----:B--2---:R-:W-:Y:S05]  /*167d0*/  @!P0 NANOSLEEP.SYNCS 0x989680 ;  /* 0x009896800000895d */ /* 0x004fea0003900000 */
[----:B------:R-:W2:Y:S02]  /*167e0*/  @!P0 SYNCS.PHASECHK.TRANS64 P0, [R3+URZ+0x38400], R0 ;  /* 0x03840000030085a7 */ /* 0x000ea4000800007f */
[----:B--2---:R-:W-:Y:S05]  /*167f0*/  @!P0 BRA `(.L_x_142) ;  /* 0xfffffffc00ec8947 */ /* 0x004fea000383ffff */
[----:B------:R-:W-:Y:S05]  /*16800*/  BRA `(.L_x_372) ;  /* 0xffffff8400b87947 */ /* 0x000fea000383ffff */
.L_x_160:
[----:B-1----:R-:W-:-:S04]  /*16810*/  MOV R3, UR35 ;  /* 0x0000002300037c02 */ /* 0x002fc80008000f00 */
[----:B------:R1:W2:Y:S03]  /*16820*/  SYNCS.PHASECHK.TRANS64.TRYWAIT P0, [R3+URZ+0x38528], R0 ;  /* 0x03852800030075a7 */ /* 0x0002a6000800017f */
[----:B--2---:R-:W-:Y:S05]  /*16830*/  @!P0 NANOSLEEP.SYNCS 0x989680 ;  /* 0x009896800000895d */ /* 0x004fea0003900000 */
[----:B------:R-:W2:Y:S02]  /*16840*/  @!P0 SYNCS.PHASECHK.TRANS64 P0, [R3+URZ+0x38528], R0 ;  /* 0x03852800030085a7 */ /* 0x000ea4000800007f */
[----:B--2---:R-:W-:Y:S05]  /*16850*/  @!P0 BRA `(.L_x_160) ;  /* 0xfffffffc00ec8947 */ /* 0x004fea000383ffff */
[----:B------:R-:W-:Y:S05]  /*16860*/  BRA `(.L_x_373) ;  /* 0xffffff9400207947 */ /* 0x000fea000383ffff */
.L_x_162:
[----:B-1----:R-:W-:-:S04]  /*16870*/  IMAD.U32 R3, RZ, RZ, UR8 ;  /* 0x00000008ff037e24 */ /* 0x002fc8000f8e00ff */
[----:B------:R1:W2:Y:S03]  /*16880*/  SYNCS.PHASECHK.TRANS64.TRYWAIT P0, [R3+URZ+0x38400], R0 ;  /* 0x03840000030075a7 */ /* 0x0002a6000800017f */
[----:B--2---:R-:W-:Y:S05]  /*16890*/  @!P0 NANOSLEEP.SYNCS 0x989680 ;  /* 0x009896800000895d */ /* 0x004fea0003900000 */
[----:B------:R-:W2:Y:S02]  /*168a0*/  @!P0 SYNCS.PHASECHK.TRANS64 P0, [R3+URZ+0x38400], R0 ;  /* 0x03840000030085a7 */ /* 0x000ea4000800007f */
[----:B--2---:R-:W-:Y:S05]  /*168b0*/  @!P0 BRA `(.L_x_162) ;  /* 0xfffffffc00ec8947 */ /* 0x004fea000383ffff */
[----:B------:R-:W-:Y:S05]  /*168c0*/  BRA `(.L_x_374) ;  /* 0xffffff9400407947 */ /* 0x000fea000383ffff */
.L_x_168:
[----:B-1----:R-:W-:-:S04]  /*168d0*/  MOV R3, UR35 ;  /* 0x0000002300037c02 */ /* 0x002fc80008000f00 */
[----:B------:R1:W3:Y:S03]  /*168e0*/  SYNCS.PHASECHK.TRANS64.TRYWAIT P1, [R3+URZ+0x38500], R0 ;  /* 0x03850000030075a7 */ /* 0x0002e6000802017f */
[----:B---3--:R-:W-:Y:S05]  /*168f0*/  @!P1 NANOSLEEP.SYNCS 0x989680 ;  /* 0x009896800000995d */ /* 0x008fea0003900000 */
[----:B------:R-:W3:Y:S02]  /*16900*/  @!P1 SYNCS.PHASECHK.TRANS64 P1, [R3+URZ+0x38500], R0 ;  /* 0x03850000030095a7 */ /* 0x000ee4000802007f */
[----:B---3--:R-:W-:Y:S05]  /*16910*/  @!P1 BRA `(.L_x_168) ;  /* 0xfffffffc00ec9947 */ /* 0x008fea000383ffff */
[----:B------:R-:W-:Y:S05]  /*16920*/  BRA `(.L_x_375) ;  /* 0xffffff9400f07947 */ /* 0x000fea000383ffff */
.L_x_174:
[----:B-1----:R-:W-:-:S04]  /*16930*/  IMAD.U32 R3, RZ, RZ, UR35 ;  /* 0x00000023ff037e24 */ /* 0x002fc8000f8e00ff */
[----:B------:R1:W4:Y:S03]  /*16940*/  SYNCS.PHASECHK.TRANS64.TRYWAIT P1, [R3+URZ+0x38508], R0 ;  /* 0x03850800030075a7 */ /* 0x000326000802017f */
[----:B----4-:R-:W-:Y:S05]  /*16950*/  @!P1 NANOSLEEP.SYNCS 0x989680 ;  /* 0x009896800000995d */ /* 0x010fea0003900000 */
[----:B------:R-:W4:Y:S02]  /*16960*/  @!P1 SYNCS.PHASECHK.TRANS64 P1, [R3+URZ+0x38508], R0 ;  /* 0x03850800030095a7 */ /* 0x000f24000802007f */
[----:B----4-:R-:W-:Y:S05]  /*16970*/  @!P1 BRA `(.L_x_174) ;  /* 0xfffffffc00ec9947 */ /* 0x010fea000383ffff */
[----:B------:R-:W-:Y:S05]  /*16980*/  BRA `(.L_x_376) ;  /* 0xffffff9800407947 */ /* 0x000fea000383ffff */
.L_x_180:
[----:B-1----:R-:W-:-:S04]  /*16990*/  MOV R3, UR35 ;  /* 0x0000002300037c02 */ /* 0x002fc80008000f00 */
[----:B------:R1:W1:Y:S03]  /*169a0*/  SYNCS.PHASECHK.TRANS64.TRYWAIT P1, [R3+URZ+0x38510], R0 ;  /* 0x03851000030075a7 */ /* 0x000266000802017f */
[----:B-1----:R-:W-:Y:S05]  /*169b0*/  @!P1 NANOSLEEP.SYNCS 0x989680 ;  /* 0x009896800000995d */ /* 0x002fea0003900000 */
[----:B------:R-:W1:Y:S02]  /*169c0*/  @!P1 SYNCS.PHASECHK.TRANS64 P1, [R3+URZ+0x38510], R0 ;  /* 0x03851000030095a7 */ /* 0x000e64000802007f */
[----:B-1----:R-:W-:Y:S05]  /*169d0*/  @!P1 BRA `(.L_x_180) ;  /* 0xfffffffc00ec9947 */ /* 0x002fea000383ffff */
[----:B------:R-:W-:Y:S05]  /*169e0*/  BRA `(.L_x_377) ;  /* 0xffffff98009c7947 */ /* 0x000fea000383ffff */
.L_x_186:
[----:B-1----:R-:W-:-:S04]  /*169f0*/  IMAD.U32 R3, RZ, RZ, UR35 ;  /* 0x00000023ff037e24 */ /* 0x002fc8000f8e00ff */
[----:B------:R1:W1:Y:S03]  /*16a00*/  SYNCS.PHASECHK.TRANS64.TRYWAIT P1, [R3+URZ+0x38518], R0 ;  /* 0x03851800030075a7 */ /* 0x000266000802017f */
[----:B-1----:R-:W-:Y:S05]  /*16a10*/  @!P1 NANOSLEEP.SYNCS 0x989680 ;  /* 0x009896800000995d */ /* 0x002fea0003900000 */
[----:B------:R-:W1:Y:S02]  /*16a20*/  @!P1 SYNCS.PHASECHK.TRANS64 P1, [R3+URZ+0x38518], R0 ;  /* 0x03851800030095a7 */ /* 0x000e64000802007f */
[----:B-1----:R-:W-:Y:S05]  /*16a30*/  @!P1 BRA `(.L_x_186) ;  /* 0xfffffffc00ec9947 */ /* 0x002fea000383ffff */
[----:B------:R-:W-:Y:S05]  /*16a40*/  BRA `(.L_x_378) ;  /* 0xffffff9800f07947 */ /* 0x000fea000383ffff */
.L_x_192:
[----:B-1----:R-:W-:-:S04]  /*16a50*/  MOV R3, UR35 ;  /* 0x0000002300037c02 */ /* 0x002fc80008000f00 */
[----:B------:R1:W3:Y:S03]  /*16a60*/  SYNCS.PHASECHK.TRANS64.TRYWAIT P1, [R3+URZ+0x38500], R2 ;  /* 0x03850002030075a7 */ /* 0x0002e6000802017f */
[----:B---3--:R-:W-:Y:S05]  /*16a70*/  @!P1 NANOSLEEP.SYNCS 0x989680 ;  /* 0x009896800000995d */ /* 0x008fea0003900000 */
[----:B------:R-:W3:Y:S02]  /*16a80*/  @!P1 SYNCS.PHASECHK.TRANS64 P1, [R3+URZ+0x38500], R2 ;  /* 0x03850002030095a7 */ /* 0x000ee4000802007f */
[----:B---3--:R-:W-:Y:S05]  /*16a90*/  @!P1 BRA `(.L_x_192) ;  /* 0xfffffffc00ec9947 */ /* 0x008fea000383ffff */
[----:B------:R-:W-:Y:S05]  /*16aa0*/  BRA `(.L_x_379) ;  /* 0xffffff9c004c7947 */ /* 0x000fea000383ffff */
.L_x_198:
[----:B-1-3--:R-:W-:-:S04]  /*16ab0*/  IMAD.U32 R3, RZ, RZ, UR35 ;  /* 0x00000023ff037e24 */ /* 0x00afc8000f8e00ff */
[----:B------:R1:W3:Y:S03]  /*16ac0*/  SYNCS.PHASECHK.TRANS64.TRYWAIT P1, [R3+URZ+0x38508], R2 ;  /* 0x03850802030075a7 */ /* 0x0002e6000802017f */
[----:B---3--:R-:W-:Y:S05]  /*16ad0*/  @!P1 NANOSLEEP.SYNCS 0x989680 ;  /* 0x009896800000995d */ /* 0x008fea0003900000 */
[----:B------:R-:W3:Y:S02]  /*16ae0*/  @!P1 SYNCS.PHASECHK.TRANS64 P1, [R3+URZ+0x38508], R2 ;  /* 0x03850802030095a7 */ /* 0x000ee4000802007f */
[----:B---3--:R-:W-:Y:S05]  /*16af0*/  @!P1 BRA `(.L_x_198) ;  /* 0xfffffffc00ec9947 */ /* 0x008fea000383ffff */
[----:B------:R-:W-:Y:S05]  /*16b00*/  BRA `(.L_x_380) ;  /* 0xffffff9c00947947 */ /* 0x000fea000383ffff */
.L_x_204:
[----:B-1-34-:R-:W-:-:S04]  /*16b10*/  MOV R3, UR35 ;  /* 0x0000002300037c02 */ /* 0x01afc80008000f00 */
[----:B------:R1:W3:Y:S03]  /*16b20*/  SYNCS.PHASECHK.TRANS64.TRYWAIT P1, [R3+URZ+0x38510], R2 ;  /* 0x03851002030075a7 */ /* 0x0002e6000802017f */
[----:B---3--:R-:W-:Y:S05]  /*16b30*/  @!P1 NANOSLEEP.SYNCS 0x989680 ;  /* 0x009896800000995d */ /* 0x008fea0003900000 */
[----:B------:R-:W3:Y:S02]  /*16b40*/  @!P1 SYNCS.PHASECHK.TRANS64 P1, [R3+URZ+0x38510], R2 ;  /* 0x03851002030095a7 */ /* 0x000ee4000802007f */
[----:B---3--:R-:W-:Y:S05]  /*16b50*/  @!P1 BRA `(.L_x_204) ;  /* 0xfffffffc00ec9947 */ /* 0x008fea000383ffff */
[----:B------:R-:W-:Y:S05]  /*16b60*/  BRA `(.L_x_381) ;  /* 0xffffff9c00e47947 */ /* 0x000fea000383ffff */
.L_x_210:
[----:B-1-34-:R-:W-:-:S04]  /*16b70*/  IMAD.U32 R3, RZ, RZ, UR35 ;  /* 0x00000023ff037e24 */ /* 0x01afc8000f8e00ff */
[----:B------:R1:W3:Y:S03]  /*16b80*/  SYNCS.PHASECHK.TRANS64.TRYWAIT P1, [R3+URZ+0x38518], R2 ;  /* 0x03851802030075a7 */ /* 0x0002e6000802017f */
[----:B---3--:R-:W-:Y:S05]  /*16b90*/  @!P1 NANOSLEEP.SYNCS 0x989680 ;  /* 0x009896800000995d */ /* 0x008fea0003900000 */
[----:B------:R-:W3:Y:S02]  /*16ba0*/  @!P1 SYNCS.PHASECHK.TRANS64 P1, [R3+URZ+0x38518], R2 ;  /* 0x03851802030095a7 */ /* 0x000ee4000802007f */
[----:B---3--:R-:W-:Y:S05]  /*16bb0*/  @!P1 BRA `(.L_x_210) ;  /* 0xfffffffc00ec9947 */ /* 0x008fea000383ffff */
[----:B------:R-:W-:Y:S05]  /*16bc0*/  BRA `(.L_x_382) ;  /* 0xffffffa0002c7947 */ /* 0x000fea000383ffff */
.L_x_216:
[----:B-1-34-:R-:W-:-:S04]  /*16bd0*/  MOV R3, UR35 ;  /* 0x0000002300037c02 */ /* 0x01afc80008000f00 */
[----:B------:R1:W3:Y:S03]  /*16be0*/  SYNCS.PHASECHK.TRANS64.TRYWAIT P1, [R3+URZ+0x38500], R0 ;  /* 0x03850000030075a7 */ /* 0x0002e6000802017f */
[----:B---3--:R-:W-:Y:S05]  /*16bf0*/  @!P1 NANOSLEEP.SYNCS 0x989680 ;  /* 0x009896800000995d */ /* 0x008fea0003900000 */
[----:B------:R-:W3:Y:S02]  /*16c00*/  @!P1 SYNCS.PHASECHK.TRANS64 P1, [R3+URZ+0x38500], R0 ;  /* 0x03850000030095a7 */ /* 0x000ee4000802007f */
[----:B---3--:R-:W-:Y:S05]  /*16c10*/  @!P1 BRA `(.L_x_216) ;  /* 0xfffffffc00ec9947 */ /* 0x008fea000383ffff */
[----:B------:R-:W-:Y:S05]  /*16c20*/  BRA `(.L_x_383) ;  /* 0xffffffa0007c7947 */ /* 0x000fea000383ffff */
.L_x_222:
[----:B-1-34-:R-:W-:-:S04]  /*16c30*/  IMAD.U32 R3, RZ, RZ, UR35 ;  /* 0x00000023ff037e24 */ /* 0x01afc8000f8e00ff */
[----:B------:R1:W3:Y:S03]  /*16c40*/  SYNCS.PHASECHK.TRANS64.TRYWAIT P1, [R3+URZ+0x38508], R0 ;  /* 0x03850800030075a7 */ /* 0x0002e6000802017f */
[----:B---3--:R-:W-:Y:S05]  /*16c50*/  @!P1 NANOSLEEP.SYNCS 0x989680 ;  /* 0x009896800000995d */ /* 0x008fea0003900000 */
[----:B------:R-:W3:Y:S02]  /*16c60*/  @!P1 SYNCS.PHASECHK.TRANS64 P1, [R3+URZ+0x38508], R0 ;  /* 0x03850800030095a7 */ /* 0x000ee4000802007f */
[----:B---3--:R-:W-:Y:S05]  /*16c70*/  @!P1 BRA `(.L_x_222) ;  /* 0xfffffffc00ec9947 */ /* 0x008fea000383ffff */
[----:B------:R-:W-:Y:S05]  /*16c80*/  BRA `(.L_x_384) ;  /* 0xffffffa000c47947 */ /* 0x000fea000383ffff */
.L_x_228:
[----:B-1-34-:R-:W-:-:S04]  /*16c90*/  MOV R3, UR35 ;  /* 0x0000002300037c02 */ /* 0x01afc80008000f00 */
[----:B------:R1:W3:Y:S03]  /*16ca0*/  SYNCS.PHASECHK.TRANS64.TRYWAIT P1, [R3+URZ+0x38510], R0 ;  /* 0x03851000030075a7 */ /* 0x0002e6000802017f */
[----:B---3--:R-:W-:Y:S05]  /*16cb0*/  @!P1 NANOSLEEP.SYNCS 0x989680 ;  /* 0x009896800000995d */ /* 0x008fea0003900000 */
[----:B------:R-:W3:Y:S02]  /*16cc0*/  @!P1 SYNCS.PHASECHK.TRANS64 P1, [R3+URZ+0x38510], R0 ;  /* 0x03851000030095a7 */ /* 0x000ee4000802007f */
[----:B---3--:R-:W-:Y:S05]  /*16cd0*/  @!P1 BRA `(.L_x_228) ;  /* 0xfffffffc00ec9947 */ /* 0x008fea000383ffff */
[----:B------:R-:W-:Y:S05]  /*16ce0*/  BRA `(.L_x_385) ;  /* 0xffffffa400147947 */ /* 0x000fea000383ffff */
.L_x_234:
[----:B-1-34-:R-:W-:-:S04]  /*16cf0*/  IMAD.U32 R3, RZ, RZ, UR35 ;  /* 0x00000023ff037e24 */ /* 0x01afc8000f8e00ff */
[----:B------:R1:W3:Y:S03]  /*16d00*/  SYNCS.PHASECHK.TRANS64.TRYWAIT P1, [R3+URZ+0x38518], R0 ;  /* 0x03851800030075a7 */ /* 0x0002e6000802017f */
[----:B---3--:R-:W-:Y:S05]  /*16d10*/  @!P1 NANOSLEEP.SYNCS 0x989680 ;  /* 0x009896800000995d */ /* 0x008fea0003900000 */
[----:B------:R-:W3:Y:S02]  /*16d20*/  @!P1 SYNCS.PHASECHK.TRANS64 P1, [R3+URZ+0x38518], R0 ;  /* 0x03851800030095a7 */ /* 0x000ee4000802007f */
[----:B---3--:R-:W-:Y:S05]  /*16d30*/  @!P1 BRA `(.L_x_234) ;  /* 0xfffffffc00ec9947 */ /* 0x008fea000383ffff */
[----:B------:R-:W-:Y:S05]  /*16d40*/  BRA `(.L_x_386) ;  /* 0xffffffa4005c7947 */ /* 0x000fea000383ffff */
.L_x_240:
[----:B-1-34-:R-:W-:-:S04]  /*16d50*/  MOV R3, UR35 ;  /* 0x0000002300037c02 */ /* 0x01afc80008000f00 */
[----:B------:R1:W3:Y:S03]  /*16d60*/  SYNCS.PHASECHK.TRANS64.TRYWAIT P1, [R3+URZ+0x38500], R2 ;  /* 0x03850002030075a7 */ /* 0x0002e6000802017f */
[----:B---3--:R-:W-:Y:S05]  /*16d70*/  @!P1 NANOSLEEP.SYNCS 0x989680 ;  /* 0x009896800000995d */ /* 0x008fea0003900000 */
[----:B------:R-:W3:Y:S02]  /*16d80*/  @!P1 SYNCS.PHASECHK.TRANS64 P1, [R3+URZ+0x38500], R2 ;  /* 0x03850002030095a7 */ /* 0x000ee4000802007f */
[----:B---3--:R-:W-:Y:S05]  /*16d90*/  @!P1 BRA `(.L_x_240) ;  /* 0xfffffffc00ec9947 */ /* 0x008fea000383ffff */
[----:B------:R-:W-:Y:S05]  /*16da0*/  BRA `(.L_x_387) ;  /* 0xffffffa400ac7947 */ /* 0x000fea000383ffff */
.L_x_246:
[----:B-1-34-:R-:W-:-:S04]  /*16db0*/  IMAD.U32 R3, RZ, RZ, UR35 ;  /* 0x00000023ff037e24 */ /* 0x01afc8000f8e00ff */
[----:B------:R1:W3:Y:S03]  /*16dc0*/  SYNCS.PHASECHK.TRANS64.TRYWAIT P1, [R3+URZ+0x38508], R2 ;  /* 0x03850802030075a7 */ /* 0x0002e6000802017f */
[----:B---3--:R-:W-:Y:S05]  /*16dd0*/  @!P1 NANOSLEEP.SYNCS 0x989680 ;  /* 0x009896800000995d */ /* 0x008fea0003900000 */
[----:B------:R-:W3:Y:S02]  /*16de0*/  @!P1 SYNCS.PHASECHK.TRANS64 P1, [R3+URZ+0x38508], R2 ;  /* 0x03850802030095a7 */ /* 0x000ee4000802007f */
[----:B---3--:R-:W-:Y:S05]  /*16df0*/  @!P1 BRA `(.L_x_246) ;  /* 0xfffffffc00ec9947 */ /* 0x008fea000383ffff */
[----:B------:R-:W-:Y:S05]  /*16e00*/  BRA `(.L_x_388) ;  /* 0xffffffa400f47947 */ /* 0x000fea000383ffff */
.L_x_252:
[----:B-1-34-:R-:W-:-:S04]  /*16e10*/  MOV R3, UR35 ;  /* 0x0000002300037c02 */ /* 0x01afc80008000f00 */
[----:B------:R1:W3:Y:S03]  /*16e20*/  SYNCS.PHASECHK.TRANS64.TRYWAIT P1, [R3+URZ+0x38510], R2 ;  /* 0x03851002030075a7 */ /* 0x0002e6000802017f */
[----:B---3--:R-:W-:Y:S05]  /*16e30*/  @!P1 NANOSLEEP.SYNCS 0x989680 ;  /* 0x009896800000995d */ /* 0x008fea0003900000 */
[----:B------:R-:W3:Y:S02]  /*16e40*/  @!P1 SYNCS.PHASECHK.TRANS64 P1, [R3+URZ+0x38510], R2 ;  /* 0x03851002030095a7 */ /* 0x000ee4000802007f */
[----:B---3--:R-:W-:Y:S05]  /*16e50*/  @!P1 BRA `(.L_x_252) ;  /* 0xfffffffc00ec9947 */ /* 0x008fea000383ffff */
[----:B------:R-:W-:Y:S05]  /*16e60*/  BRA `(.L_x_389) ;  /* 0xffffffa800407947 */ /* 0x000fea000383ffff */
.L_x_258:
[----:B-1-34-:R-:W-:-:S04]  /*16e70*/  IMAD.U32 R3, RZ, RZ, UR35 ;  /* 0x00000023ff037e24 */ /* 0x01afc8000f8e00ff */
[----:B------:R1:W3:Y:S03]  /*16e80*/  SYNCS.PHASECHK.TRANS64.TRYWAIT P1, [R3+URZ+0x38518], R2 ;  /* 0x03851802030075a7 */ /* 0x0002e6000802017f */
[----:B---3--:R-:W-:Y:S05]  /*16e90*/  @!P1 NANOSLEEP.SYNCS 0x989680 ;  /* 0x009896800000995d */ /* 0x008fea0003900000 */
[----:B------:R-:W3:Y:S02]  /*16ea0*/  @!P1 SYNCS.PHASECHK.TRANS64 P1, [R3+URZ+0x38518], R2 ;  /* 0x03851802030095a7 */ /* 0x000ee4000802007f */
[----:B---3--:R-:W-:Y:S05]  /*16eb0*/  @!P1 BRA `(.L_x_258) ;  /* 0xfffffffc00ec9947 */ /* 0x008fea000383ffff */
[----:B------:R-:W-:Y:S05]  /*16ec0*/  BRA `(.L_x_390) ;  /* 0xffffffa800847947 */ /* 0x000fea000383ffff */
.L_x_273:
[----:B-1-34-:R-:W-:-:S04]  /*16ed0*/  MOV R3, UR35 ;  /* 0x0000002300037c02 */ /* 0x01afc80008000f00 */
[----:B------:R1:W2:Y:S03]  /*16ee0*/  SYNCS.PHASECHK.TRANS64.TRYWAIT P0, [R3+URZ+0x38500], R0 ;  /* 0x03850000030075a7 */ /* 0x0002a6000800017f */
[----:B--2---:R-:W-:Y:S05]  /*16ef0*/  @!P0 NANOSLEEP.SYNCS 0x989680 ;  /* 0x009896800000895d */ /* 0x004fea0003900000 */
[----:B------:R-:W2:Y:S02]  /*16f00*/  @!P0 SYNCS.PHASECHK.TRANS64 P0, [R3+URZ+0x38500], R0 ;  /* 0x03850000030085a7 */ /* 0x000ea4000800007f */
[----:B--2---:R-:W-:Y:S05]  /*16f10*/  @!P0 BRA `(.L_x_273) ;  /* 0xfffffffc00ec8947 */ /* 0x004fea000383ffff */
[----:B------:R-:W-:Y:S05]  /*16f20*/  BRA `(.L_x_391) ;  /* 0xffffffb0001c7947 */ /* 0x000fea000383ffff */
.L_x_275:
[----:B-1-34-:R-:W-:-:S04]  /*16f30*/  IMAD.U32 R3, RZ, RZ, UR35 ;  /* 0x00000023ff037e24 */ /* 0x01afc8000f8e00ff */
[----:B------:R1:W2:Y:S03]  /*16f40*/  SYNCS.PHASECHK.TRANS64.TRYWAIT P0, [R3+URZ+0x38508], R0 ;  /* 0x03850800030075a7 */ /* 0x0002a6000800017f */
[----:B--2---:R-:W-:Y:S05]  /*16f50*/  @!P0 NANOSLEEP.SYNCS 0x989680 ;  /* 0x009896800000895d */ /* 0x004fea0003900000 */
[----:B------:R-:W2:Y:S02]  /*16f60*/  @!P0 SYNCS.PHASECHK.TRANS64 P0, [R3+URZ+0x38508], R0 ;  /* 0x03850800030085a7 */ /* 0x000ea4000800007f */
[----:B--2---:R-:W-:Y:S05]  /*16f70*/  @!P0 BRA `(.L_x_275) ;  /* 0xfffffffc00ec8947 */ /* 0x004fea000383ffff */
[----:B------:R-:W-:Y:S05]  /*16f80*/  BRA `(.L_x_392) ;  /* 0xffffffb000147947 */ /* 0x000fea000383ffff */
.L_x_277:
[----:B-1-34-:R-:W-:-:S04]  /*16f90*/  MOV R3, UR35 ;  /* 0x0000002300037c02 */ /* 0x01afc80008000f00 */
[----:B------:R1:W2:Y:S03]  /*16fa0*/  SYNCS.PHASECHK.TRANS64.TRYWAIT P0, [R3+URZ+0x38510], R0 ;  /* 0x03851000030075a7 */ /* 0x0002a6000800017f */
[----:B--2---:R-:W-:Y:S05]  /*16fb0*/  @!P0 NANOSLEEP.SYNCS 0x989680 ;  /* 0x009896800000895d */ /* 0x004fea0003900000 */
[----:B------:R-:W2:Y:S02]  /*16fc0*/  @!P0 SYNCS.PHASECHK.TRANS64 P0, [R3+URZ+0x38510], R0 ;  /* 0x03851000030085a7 */ /* 0x000ea4000800007f */
[----:B--2---:R-:W-:Y:S05]  /*16fd0*/  @!P0 BRA `(.L_x_277) ;  /* 0xfffffffc00ec8947 */ /* 0x004fea000383ffff */
[----:B------:R-:W-:Y:S05]  /*16fe0*/  BRA `(.L_x_393) ;  /* 0xffffffb0000c7947 */ /* 0x000fea000383ffff */
.L_x_289:
[----:B------:R-:W-:Y:S01]  /*16ff0*/  BSSY B1, `(.L_x_394) ;  /* 0x0000006000017945 */ /* 0x000fe20003800000 */
[----:B------:R-:W-:-:S07]  /*17000*/  IMAD.MOV.U32 R15, RZ, RZ, -0x1 ;  /* 0xffffffffff0f7424 */ /* 0x000fce00078e00ff */
[----:B-----5:R-:W-:Y:S05]  /*17010*/  WARPSYNC.COLLECTIVE R15, `(.L_x_395) ;  /* 0x000000000f0c7348 */ /* 0x020fea0003c00000 */
[----:B-----5:R-:W-:Y:S02]  /*17020*/  ELECT P6, UR62, PT ;  /* 0x00000000003e782f */ /* 0x020fe400038c0000 */
[----:B------:R-:W-:Y:S01]  /*17030*/  MOV R14, UR62 ;  /* 0x0000003e000e7c02 */ /* 0x000fe20008000f00 */
[----:B------:R-:W-:Y:S10]  /*17040*/  ENDCOLLECTIVE ;  /* 0x000000000000791b */ /* 0x000ff40003800000 */
.L_x_395:
[----:B------:R-:W-:Y:S05]  /*17050*/  BSYNC B1 ;  /* 0x0000000000017941 */ /* 0x000fea0003800000 */
.L_x_394:
[----:B------:R-:W-:Y:S05]  /*17060*/  BRA `(.L_x_396) ;  /* 0xffffffbc00207947 */ /* 0x000fea000383ffff */
.L_x_292:
[----:B--2---:R2:W3:Y:S02]  /*17070*/  SYNCS.PHASECHK.TRANS64.TRYWAIT P0, [R12+URZ+0x384b0], R5 ;  /* 0x0384b0050c0075a7 */ /* 0x0044e4000800017f */
[----:B---3--:R-:W-:Y:S05]  /*17080*/  @!P0 NANOSLEEP.SYNCS 0x989680 ;  /* 0x009896800000895d */ /* 0x008fea0003900000 */
[----:B------:R-:W3:Y:S02]  /*17090*/  @!P0 SYNCS.PHASECHK.TRANS64 P0, [R12+URZ+0x384b0], R5 ;  /* 0x0384b0050c0085a7 */ /* 0x000ee4000800007f */
[----:B---3--:R-:W-:Y:S05]  /*170a0*/  @!P0 BRA `(.L_x_292) ;  /* 0xfffffffc00f08947 */ /* 0x008fea000383ffff */
[----:B------:R-:W-:Y:S05]  /*170b0*/  BRA `(.L_x_397) ;  /* 0xffffffbc00487947 */ /* 0x000fea000383ffff */
.L_x_298:
[----:B-1----:R1:W2:Y:S02]  /*170c0*/  SYNCS.PHASECHK.TRANS64.TRYWAIT P0, [R3+URZ+0x38400], R2 ;  /* 0x03840002030075a7 */ /* 0x0022a4000800017f */
[----:B--2---:R-:W-:Y:S05]  /*170d0*/  @!P0 NANOSLEEP.SYNCS 0x989680 ;  /* 0x009896800000895d */ /* 0x004fea0003900000 */
[----:B------:R-:W2:Y:S02]  /*170e0*/  @!P0 SYNCS.PHASECHK.TRANS64 P0, [R3+URZ+0x38400], R2 ;  /* 0x03840002030085a7 */ /* 0x000ea4000800007f */
[----:B--2---:R-:W-:Y:S05]  /*170f0*/  @!P0 BRA `(.L_x_298) ;  /* 0xfffffffc00f08947 */ /* 0x004fea000383ffff */
[----:B------:R-:W-:Y:S05]  /*17100*/  BRA `(.L_x_398) ;  /* 0xffffffc0000c7947 */ /* 0x000fea000383ffff */
.L_x_301:
[----:B------:R-:W-:Y:S01]  /*17110*/  BSSY B1, `(.L_x_399) ;  /* 0x0000006000017945 */ /* 0x000fe20003800000 */
[----:B------:R-:W-:-:S07]  /*17120*/  MOV R15, 0xffffffff ;  /* 0xffffffff000f7802 */ /* 0x000fce0000000f00 */
[----:B-1---5:R-:W-:Y:S05]  /*17130*/  WARPSYNC.COLLECTIVE R15, `(.L_x_400) ;  /* 0x000000000f0c7348 */ /* 0x022fea0003c00000 */
[----:B------:R-:W-:Y:S02]  /*17140*/  ELECT P6, UR62, PT ;  /* 0x00000000003e782f */ /* 0x000fe400038c0000 */
[----:B------:R-:W-:Y:S01]  /*17150*/  MOV R14, UR62 ;  /* 0x0000003e000e7c02 */ /* 0x000fe20008000f00 */
[----:B-1---5:R-:W-:Y:S10]  /*17160*/  ENDCOLLECTIVE ;  /* 0x000000000000791b */ /* 0x022ff40003800000 */
.L_x_400:
[----:B------:R-:W-:Y:S05]  /*17170*/  BSYNC B1 ;  /* 0x0000000000017941 */ /* 0x000fea0003800000 */
.L_x_399:
[----:B------:R-:W-:Y:S05]  /*17180*/  BRA `(.L_x_401) ;  /* 0xffffffc000547947 */ /* 0x000fea000383ffff */
.L_x_304:
[----:B------:R-:W-:Y:S01]  /*17190*/  BSSY B1, `(.L_x_402) ;  /* 0x0000005000017945 */ /* 0x000fe20003800000 */
[----:B--2---:R-:W-:-:S07]  /*171a0*/  IMAD.MOV.U32 R15, RZ, RZ, -0x1 ;  /* 0xffffffffff0f7424 */ /* 0x004fce00078e00ff */
[----:B-1---5:R-:W-:Y:S05]  /*171b0*/  WARPSYNC.COLLECTIVE R15, `(.L_x_403) ;  /* 0x000000000f087348 */ /* 0x022fea0003c00000 */
[----:B------:R-:W-:Y:S01]  /*171c0*/  NOP ;  /* 0x0000000000007918 */ /* 0x000fe20000000000 */
[----:B-1---5:R-:W-:Y:S01]  /*171d0*/  ENDCOLLECTIVE ;  /* 0x000000000000791b */ /* 0x022fe20003800000 */
.L_x_403:
[----:B------:R-:W-:Y:S05]  /*171e0*/  BSYNC B1 ;  /* 0x0000000000017941 */ /* 0x000fea0003800000 */
.L_x_402:
[----:B------:R-:W-:-:S07]  /*171f0*/  MOV R15, 0xffffffff ;  /* 0xffffffff000f7802 */ /* 0x000fce0000000f00 */
[----:B------:R-:W-:Y:S05]  /*17200*/  WARPSYNC.COLLECTIVE R15, `(.L_x_404) ;  /* 0x000000000f0c7348 */ /* 0x000fea0003c00000 */
[----:B------:R-:W-:Y:S02]  /*17210*/  ELECT P6, UR62, PT ;  /* 0x00000000003e782f */ /* 0x000fe400038c0000 */
[----:B------:R-:W-:Y:S01]  /*17220*/  MOV R14, UR62 ;  /* 0x0000003e000e7c02 */ /* 0x000fe20008000f00 */
[----:B------:R-:W-:Y:S10]  /*17230*/  ENDCOLLECTIVE ;  /* 0x000000000000791b */ /* 0x000ff40003800000 */
.L_x_404:
[----:B------:R-:W-:Y:S05]  /*17240*/  BRA `(.L_x_405) ;  /* 0xffffffc4005c7947 */ /* 0x000fea000383ffff */
.L_x_307:
[----:B------:R-:W-:Y:S01]  /*17250*/  BSSY B0, `(.L_x_406) ;  /* 0x0000006000007945 */ /* 0x000fe20003800000 */
[----:B------:R-:W-:-:S07]  /*17260*/  IMAD.MOV.U32 R15, RZ, RZ, -0x1 ;  /* 0xffffffffff0f7424 */ /* 0x000fce00078e00ff */
[----:B-----5:R-:W-:Y:S05]  /*17270*/  WARPSYNC.COLLECTIVE R15, `(.L_x_407) ;  /* 0x000000000f0c7348 */ /* 0x020fea0003c00000 */
[----:B-----5:R-:W-:Y:S02]  /*17280*/  ELECT P6, UR62, PT ;  /* 0x00000000003e782f */ /* 0x020fe400038c0000 */
[----:B------:R-:W-:Y:S01]  /*17290*/  MOV R14, UR62 ;  /* 0x0000003e000e7c02 */ /* 0x000fe20008000f00 */
[----:B------:R-:W-:Y:S10]  /*172a0*/  ENDCOLLECTIVE ;  /* 0x000000000000791b */ /* 0x000ff40003800000 */
.L_x_407:
[----:B------:R-:W-:Y:S05]  /*172b0*/  BSYNC B0 ;  /* 0x0000000000007941 */ /* 0x000fea0003800000 */
.L_x_406:
[----:B------:R-:W-:Y:S05]  /*172c0*/  BRA `(.L_x_408) ;  /* 0xffffffc400ac7947 */ /* 0x000fea000383ffff */
.L_x_311:
[----:B-1----:R1:W2:Y:S02]  /*172d0*/  SYNCS.PHASECHK.TRANS64.TRYWAIT P0, [R7+URZ], R4 ;  /* 0x00000004070075a7 */ /* 0x0022a4000800017f */
[----:B--2---:R-:W-:Y:S05]  /*172e0*/  @!P0 NANOSLEEP.SYNCS 0x989680 ;  /* 0x009896800000895d */ /* 0x004fea0003900000 */
[----:B------:R-:W2:Y:S02]  /*172f0*/  @!P0 SYNCS.PHASECHK.TRANS64 P0, [R7+URZ], R4 ;  /* 0x00000004070085a7 */ /* 0x000ea4000800007f */
[----:B--2---:R-:W-:Y:S05]  /*17300*/  @!P0 BRA `(.L_x_311) ;  /* 0xfffffffc00f08947 */ /* 0x004fea000383ffff */
[----:B------:R-:W-:Y:S05]  /*17310*/  BRA `(.L_x_409) ;  /* 0xffffffc400e87947 */ /* 0x000fea000383ffff */
.L_x_312:
[----:B-1----:R1:W2:Y:S02]  /*17320*/  SYNCS.PHASECHK.TRANS64.TRYWAIT P0, [R8+URZ], R5 ;  /* 0x00000005080075a7 */ /* 0x0022a4000800017f */
[----:B--2---:R-:W-:Y:S05]  /*17330*/  @!P0 NANOSLEEP.SYNCS 0x989680 ;  /* 0x009896800000895d */ /* 0x004fea0003900000 */
[----:B------:R-:W2:Y:S02]  /*17340*/  @!P0 SYNCS.PHASECHK.TRANS64 P0, [R8+URZ], R5 ;  /* 0x00000005080085a7 */ /* 0x000ea4000800007f */
[----:B--2---:R-:W-:Y:S05]  /*17350*/  @!P0 BRA `(.L_x_312) ;  /* 0xfffffffc00f08947 */ /* 0x004fea000383ffff */
[----:B------:R-:W-:Y:S05]  /*17360*/  BRA `(.L_x_410) ;  /* 0xffffffc400f87947 */ /* 0x000fea000383ffff */
.L_x_313:
[----:B-1----:R1:W2:Y:S02]  /*17370*/  SYNCS.PHASECHK.TRANS64.TRYWAIT P0, [R9+URZ], R4 ;  /* 0x00000004090075a7 */ /* 0x0022a4000800017f */
[----:B--2---:R-:W-:Y:S05]  /*17380*/  @!P0 NANOSLEEP.SYNCS 0x989680 ;  /* 0x009896800000895d */ /* 0x004fea0003900000 */
[----:B------:R-:W2:Y:S02]  /*17390*/  @!P0 SYNCS.PHASECHK.TRANS64 P0, [R9+URZ], R4 ;  /* 0x00000004090085a7 */ /* 0x000ea4000800007f */
[----:B--2---:R-:W-:Y:S05]  /*173a0*/  @!P0 BRA `(.L_x_313) ;  /* 0xfffffffc00f08947 */ /* 0x004fea000383ffff */
[----:B------:R-:W-:Y:S05]  /*173b0*/  BRA `(.L_x_411) ;  /* 0xffffffc800087947 */ /* 0x000fea000383ffff */
.L_x_314:
[----:B-1----:R1:W2:Y:S02]  /*173c0*/  SYNCS.PHASECHK.TRANS64.TRYWAIT P0, [R8+URZ], R5 ;  /* 0x00000005080075a7 */ /* 0x0022a4000800017f */
[----:B--2---:R-:W-:Y:S05]  /*173d0*/  @!P0 NANOSLEEP.SYNCS 0x989680 ;  /* 0x009896800000895d */ /* 0x004fea0003900000 */
[----:B------:R-:W2:Y:S02]  /*173e0*/  @!P0 SYNCS.PHASECHK.TRANS64 P0, [R8+URZ], R5 ;  /* 0x00000005080085a7 */ /* 0x000ea4000800007f */
[----:B--2---:R-:W-:Y:S05]  /*173f0*/  @!P0 BRA `(.L_x_314) ;  /* 0xfffffffc00f08947 */ /* 0x004fea000383ffff */
[----:B------:R-:W-:Y:S05]  /*17400*/  BRA `(.L_x_412) ;  /* 0xffffffc800187947 */ /* 0x000fea000383ffff */
.L_x_315:
[----:B--2---:R2:W3:Y:S02]  /*17410*/  SYNCS.PHASECHK.TRANS64.TRYWAIT P0, [R11+URZ], R6 ;  /* 0x000000060b0075a7 */ /* 0x0044e4000800017f */
[----:B---3--:R-:W-:Y:S05]  /*17420*/  @!P0 NANOSLEEP.SYNCS 0x989680 ;  /* 0x009896800000895d */ /* 0x008fea0003900000 */
[----:B------:R-:W3:Y:S02]  /*17430*/  @!P0 SYNCS.PHASECHK.TRANS64 P0, [R11+URZ], R6 ;  /* 0x000000060b0085a7 */ /* 0x000ee4000800007f */
[----:B---3--:R-:W-:Y:S05]  /*17440*/  @!P0 BRA `(.L_x_315) ;  /* 0xfffffffc00f08947 */ /* 0x008fea000383ffff */
[----:B------:R-:W-:Y:S05]  /*17450*/  BRA `(.L_x_413) ;  /* 0xffffffc800207947 */ /* 0x000fea000383ffff */
.L_x_333:
[----:B-1----:R1:W3:Y:S02]  /*17460*/  SYNCS.PHASECHK.TRANS64.TRYWAIT P2, [R12+URZ+0x38440], R3 ;  /* 0x038440030c0075a7 */ /* 0x0022e4000804017f */
[----:B---3--:R-:W-:Y:S05]  /*17470*/  @!P2 NANOSLEEP.SYNCS 0x989680 ;  /* 0x009896800000a95d */ /* 0x008fea0003900000 */
[----:B------:R-:W3:Y:S02]  /*17480*/  @!P2 SYNCS.PHASECHK.TRANS64 P2, [R12+URZ+0x38440], R3 ;  /* 0x038440030c00a5a7 */ /* 0x000ee4000804007f */
[----:B---3--:R-:W-:Y:S05]  /*17490*/  @!P2 BRA `(.L_x_333) ;  /* 0xfffffffc00f0a947 */ /* 0x008fea000383ffff */
[----:B------:R-:W-:Y:S05]  /*174a0*/  BRA `(.L_x_414) ;  /* 0xffffffe4003c7947 */ /* 0x000fea000383ffff */
.L_x_339:
[----:B-1----:R1:W2:Y:S02]  /*174b0*/  SYNCS.PHASECHK.TRANS64.TRYWAIT P0, [R3+URZ+0x38440], R0 ;  /* 0x03844000030075a7 */ /* 0x0022a4000800017f */
[----:B--2---:R-:W-:Y:S05]  /*174c0*/  @!P0 NANOSLEEP.SYNCS 0x989680 ;  /* 0x009896800000895d */ /* 0x004fea0003900000 */
[----:B------:R-:W2:Y:S02]  /*174d0*/  @!P0 SYNCS.PHASECHK.TRANS64 P0, [R3+URZ+0x38440], R0 ;  /* 0x03844000030085a7 */ /* 0x000ea4000800007f */
[----:B--2---:R-:W-:Y:S05]  /*174e0*/  @!P0 BRA `(.L_x_339) ;  /* 0xfffffffc00f08947 */ /* 0x004fea000383ffff */
[----:B------:R-:W-:Y:S05]  /*174f0*/  BRA `(.L_x_415) ;  /* 0xffffffe400a47947 */ /* 0x000fea000383ffff */
.L_x_341:
[----:B-1----:R1:W2:Y:S02]  /*17500*/  SYNCS.PHASECHK.TRANS64.TRYWAIT P0, [R3+URZ+0x38440], R0 ;  /* 0x03844000030075a7 */ /* 0x0022a4000800017f */
[----:B--2---:R-:W-:Y:S05]  /*17510*/  @!P0 NANOSLEEP.SYNCS 0x989680 ;  /* 0x009896800000895d */ /* 0x004fea0003900000 */
[----:B------:R-:W2:Y:S02]  /*17520*/  @!P0 SYNCS.PHASECHK.TRANS64 P0, [R3+URZ+0x38440], R0 ;  /* 0x03844000030085a7 */ /* 0x000ea4000800007f */
[----:B--2---:R-:W-:Y:S05]  /*17530*/  @!P0 BRA `(.L_x_341) ;  /* 0xfffffffc00f08947 */ /* 0x004fea000383ffff */
[----:B------:R-:W-:Y:S05]  /*17540*/  BRA `(.L_x_416) ;  /* 0xffffffe400bc7947 */ /* 0x000fea000383ffff */
.L_x_343:
[----:B-1----:R1:W2:Y:S02]  /*17550*/  SYNCS.PHASECHK.TRANS64.TRYWAIT P0, [R3+URZ+0x38440], R0 ;  /* 0x03844000030075a7 */ /* 0x0022a4000800017f */
[----:B--2---:R-:W-:Y:S05]  /*17560*/  @!P0 NANOSLEEP.SYNCS 0x989680 ;  /* 0x009896800000895d */ /* 0x004fea0003900000 */
[----:B------:R-:W2:Y:S02]  /*17570*/  @!P0 SYNCS.PHASECHK.TRANS64 P0, [R3+URZ+0x38440], R0 ;  /* 0x03844000030085a7 */ /* 0x000ea4000800007f */
[----:B--2---:R-:W-:Y:S05]  /*17580*/  @!P0 BRA `(.L_x_343) ;  /* 0xfffffffc00f08947 */ /* 0x004fea000383ffff */
[----:B------:R-:W-:Y:S05]  /*17590*/  BRA `(.L_x_417) ;  /* 0xffffffe400d47947 */ /* 0x000fea000383ffff */
.L_x_345:
[----:B-1----:R1:W2:Y:S02]  /*175a0*/  SYNCS.PHASECHK.TRANS64.TRYWAIT P0, [R3+URZ+0x38440], R0 ;  /* 0x03844000030075a7 */ /* 0x0022a4000800017f */
[----:B--2---:R-:W-:Y:S05]  /*175b0*/  @!P0 NANOSLEEP.SYNCS 0x989680 ;  /* 0x009896800000895d */ /* 0x004fea0003900000 */
[----:B------:R-:W2:Y:S02]  /*175c0*/  @!P0 SYNCS.PHASECHK.TRANS64 P0, [R3+URZ+0x38440], R0 ;  /* 0x03844000030085a7 */ /* 0x000ea4000800007f */
[----:B--2---:R-:W-:Y:S05]  /*175d0*/  @!P0 BRA `(.L_x_345) ;  /* 0xfffffffc00f08947 */ /* 0x004fea000383ffff */
[----:B------:R-:W-:Y:S05]  /*175e0*/  BRA `(.L_x_418) ;  /* 0xffffffe400ec7947 */ /* 0x000fea000383ffff */
.L_x_347:
[----:B-1----:R1:W2:Y:S02]  /*175f0*/  SYNCS.PHASECHK.TRANS64.TRYWAIT P0, [R3+URZ+0x38440], R0 ;  /* 0x03844000030075a7 */ /* 0x0022a4000800017f */
[----:B--2---:R-:W-:Y:S05]  /*17600*/  @!P0 NANOSLEEP.SYNCS 0x989680 ;  /* 0x009896800000895d */ /* 0x004fea0003900000 */
[----:B------:R-:W2:Y:S02]  /*17610*/  @!P0 SYNCS.PHASECHK.TRANS64 P0, [R3+URZ+0x38440], R0 ;  /* 0x03844000030085a7 */ /* 0x000ea4000800007f */
[----:B--2---:R-:W-:Y:S05]  /*17620*/  @!P0 BRA `(.L_x_347) ;  /* 0xfffffffc00f08947 */ /* 0x004fea000383ffff */
[----:B------:R-:W-:Y:S05]  /*17630*/  BRA `(.L_x_419) ;  /* 0xffffffe800047947 */ /* 0x000fea000383ffff */
.L_x_349:
[----:B-1----:R1:W2:Y:S02]  /*17640*/  SYNCS.PHASECHK.TRANS64.TRYWAIT P0, [R3+URZ+0x38440], R0 ;  /* 0x03844000030075a7 */ /* 0x0022a4000800017f */
[----:B--2---:R-:W-:Y:S05]  /*17650*/  @!P0 NANOSLEEP.SYNCS 0x989680 ;  /* 0x009896800000895d */ /* 0x004fea0003900000 */
[----:B------:R-:W2:Y:S02]  /*17660*/  @!P0 SYNCS.PHASECHK.TRANS64 P0, [R3+URZ+0x38440], R0 ;  /* 0x03844000030085a7 */ /* 0x000ea4000800007f */
[----:B--2---:R-:W-:Y:S05]  /*17670*/  @!P0 BRA `(.L_x_349) ;  /* 0xfffffffc00f08947 */ /* 0x004fea000383ffff */
[----:B------:R-:W-:Y:S05]  /*17680*/  BRA `(.L_x_420) ;  /* 0xffffffe8001c7947 */ /* 0x000fea000383ffff */
.L_x_351:
[----:B-1----:R1:W2:Y:S02]  /*17690*/  SYNCS.PHASECHK.TRANS64.TRYWAIT P0, [R3+URZ+0x38440], R0 ;  /* 0x03844000030075a7 */ /* 0x0022a4000800017f */
[----:B--2---:R-:W-:Y:S05]  /*176a0*/  @!P0 NANOSLEEP.SYNCS 0x989680 ;  /* 0x009896800000895d */ /* 0x004fea0003900000 */
[----:B------:R-:W2:Y:S02]  /*176b0*/  @!P0 SYNCS.PHASECHK.TRANS64 P0, [R3+URZ+0x38440], R0 ;  /* 0x03844000030085a7 */ /* 0x000ea4000800007f */
[----:B--2---:R-:W-:Y:S05]  /*176c0*/  @!P0 BRA `(.L_x_351) ;  /* 0xfffffffc00f08947 */ /* 0x004fea000383ffff */
[----:B------:R-:W-:Y:S05]  /*176d0*/  BRA `(.L_x_421) ;  /* 0xffffffe800347947 */ /* 0x000fea000383ffff */
        .weak           $__internal_0_$__cuda_sm20_div_u64
        .type           $__internal_0_$__cuda_sm20_div_u64,@function
        .size           $__internal_0_$__cuda_sm20_div_u64,(.L_x_330 - $__internal_0_$__cuda_sm20_div_u64)
$__internal_0_$__cuda_sm20_div_u64:
[----:B------:R-:W-:-:S04]  /*176e0*/  MOV R22, R24 ;  /* 0x0000001800167202 */ /* 0x000fc80000000f00 */
[----:B------:R-:W1:Y:S08]  /*176f0*/  I2F.U64.RP R3, R22 ;  /* 0x0000001600037312 */ /* 0x000e700000309000 */
[----:B-1----:R-:W1:Y:S02]  /*17700*/  MUFU.RCP R3, R3 ;  /* 0x0000000300037308 */ /* 0x002e640000001000 */
[----:B-1----:R-:W-:-:S06]  /*17710*/  VIADD R16, R3, 0x1ffffffe ;  /* 0x1ffffffe03107836 */ /* 0x002fcc0000000000 */
[----:B------:R-:W1:Y:S02]  /*17720*/  F2I.U64.TRUNC R16, R16 ;  /* 0x0000001000107311 */ /* 0x000e64000020d800 */
[----:B-1----:R-:W-:-:S04]  /*17730*/  IMAD.WIDE.U32 R18, R16, R24, RZ ;  /* 0x0000001810127225 */ /* 0x002fc800078e00ff */
[C---:B------:R-:W-:Y:S01]  /*17740*/  IMAD R11, R16.reuse, R23, R19 ;  /* 0x00000017100b7224 */ /* 0x040fe200078e0213 */
[----:B------:R-:W-:Y:S01]  /*17750*/  IADD3 R13, P1, RZ, -R18, RZ ;  /* 0x80000012ff0d7210 */ /* 0x000fe20007f3e0ff */
[----:B------:R-:W-:Y:S02]  /*17760*/  IMAD.MOV.U32 R19, RZ, RZ, R16 ;  /* 0x000000ffff137224 */ /* 0x000fe400078e0010 */
[----:B------:R-:W-:Y:S02]  /*17770*/  IMAD R11, R17, R24, R11 ;  /* 0x00000018110b7224 */ /* 0x000fe400078e020b */
[----:B------:R-:W-:-:S03]  /*17780*/  IMAD.HI.U32 R18, R16, R13, RZ ;  /* 0x0000000d10127227 */ /* 0x000fc600078e00ff */
[----:B------:R-:W-:-:S05]  /*17790*/  IADD3.X R11, RZ, ~R11, RZ, P1, !PT ;  /* 0x8000000bff0b7210 */ /* 0x000fca0000ffe4ff */
[----:B------:R-:W-:-:S04]  /*177a0*/  IMAD.WIDE.U32 R18, P1, R16, R11, R18 ;  /* 0x0000000b10127225 */ /* 0x000fc80007820012 */
[C---:B------:R-:W-:Y:S02]  /*177b0*/  IMAD R21, R17.reuse, R11, RZ ;  /* 0x0000000b11157224 */ /* 0x040fe400078e02ff */
[----:B------:R-:W-:-:S04]  /*177c0*/  IMAD.HI.U32 R18, P2, R17, R13, R18 ;  /* 0x0000000d11127227 */ /* 0x000fc80007840012 */
[----:B------:R-:W-:Y:S01]  /*177d0*/  IMAD.HI.U32 R3, R17, R11, RZ ;  /* 0x0000000b11037227 */ /* 0x000fe200078e00ff */
[----:B------:R-:W-:-:S04]  /*177e0*/  IADD3 R19, P3, R21, R18, RZ ;  /* 0x0000001215137210 */ /* 0x000fc80007f7e0ff */
[----:B------:R-:W-:Y:S01]  /*177f0*/  IADD3.X R3, R3, R17, RZ, P1, !PT ;  /* 0x0000001103037210 */ /* 0x000fe20000ffe4ff */
[----:B------:R-:W-:-:S03]  /*17800*/  IMAD.WIDE.U32 R16, R19, R24, RZ ;  /* 0x0000001813107225 */ /* 0x000fc600078e00ff */
[----:B------:R-:W-:Y:S01]  /*17810*/  IADD3.X R3, RZ, RZ, R3, P3, P2 ;  /* 0x000000ffff037210 */ /* 0x000fe20001fe4403 */
[----:B------:R-:W-:Y:S01]  /*17820*/  IMAD R18, R19, R23, R17 ;  /* 0x0000001713127224 */ /* 0x000fe200078e0211 */
[----:B------:R-:W-:-:S03]  /*17830*/  IADD3 R17, P1, RZ, -R16, RZ ;  /* 0x80000010ff117210 */ /* 0x000fc60007f3e0ff */
[----:B------:R-:W-:Y:S02]  /*17840*/  IMAD R11, R3, R24, R18 ;  /* 0x00000018030b7224 */ /* 0x000fe400078e0212 */
[----:B------:R-:W-:-:S04]  /*17850*/  IMAD.HI.U32 R18, R19, R17, RZ ;  /* 0x0000001113127227 */ /* 0x000fc800078e00ff */
[----:B------:R-:W-:-:S04]  /*17860*/  IMAD.X R16, RZ, RZ, ~R11, P1 ;  /* 0x000000ffff107224 */ /* 0x000fc800008e0e0b */
[----:B------:R-:W-:-:S04]  /*17870*/  IMAD.WIDE.U32 R18, P1, R19, R16, R18 ;  /* 0x0000001013127225 */ /* 0x000fc80007820012 */
[C---:B------:R-:W-:Y:S02]  /*17880*/  IMAD R22, R3.reuse, R16, RZ ;  /* 0x0000001003167224 */ /* 0x040fe400078e02ff */
[----:B------:R-:W-:-:S04]  /*17890*/  IMAD.HI.U32 R11, P2, R3, R17, R18 ;  /* 0x00000011030b7227 */ /* 0x000fc80007840012 */
[----:B------:R-:W-:Y:S01]  /*178a0*/  IMAD.HI.U32 R16, R3, R16, RZ ;  /* 0x0000001003107227 */ /* 0x000fe200078e00ff */
[----:B------:R-:W-:-:S03]  /*178b0*/  IADD3 R11, P3, R22, R11, RZ ;  /* 0x0000000b160b7210 */ /* 0x000fc60007f7e0ff */
[----:B------:R-:W-:Y:S01]  /*178c0*/  IMAD.MOV.U32 R17, RZ, RZ, RZ ;  /* 0x000000ffff117224 */ /* 0x000fe200078e00ff */
[----:B------:R-:W-:Y:S01]  /*178d0*/  IADD3.X R3, R16, R3, RZ, P1, !PT ;  /* 0x0000000310037210 */ /* 0x000fe20000ffe4ff */
[----:B------:R-:W-:-:S03]  /*178e0*/  IMAD.HI.U32 R16, R11, UR14, RZ ;  /* 0x0000000e0b107c27 */ /* 0x000fc6000f8e00ff */
[----:B------:R-:W-:Y:S01]  /*178f0*/  IADD3.X R3, RZ, RZ, R3, P3, P2 ;  /* 0x000000ffff037210 */ /* 0x000fe20001fe4403 */
[----:B------:R-:W-:-:S04]  /*17900*/  IMAD.WIDE.U32 R16, R11, UR21, R16 ;  /* 0x000000150b107c25 */ /* 0x000fc8000f8e0010 */
[C---:B------:R-:W-:Y:S02]  /*17910*/  IMAD R18, R3.reuse, UR21, RZ ;  /* 0x0000001503127c24 */ /* 0x040fe4000f8e02ff */
[----:B------:R-:W-:-:S04]  /*17920*/  IMAD.HI.U32 R11, P1, R3, UR14, R16 ;  /* 0x0000000e030b7c27 */ /* 0x000fc8000f820010 */
[----:B------:R-:W-:Y:S01]  /*17930*/  IMAD.HI.U32 R3, R3, UR21, RZ ;  /* 0x0000001503037c27 */ /* 0x000fe2000f8e00ff */
[----:B------:R-:W-:-:S04]  /*17940*/  IADD3 R11, P2, R18, R11, RZ ;  /* 0x0000000b120b7210 */ /* 0x000fc80007f5e0ff */
[----:B------:R-:W-:Y:S01]  /*17950*/  IADD3.X R3, R3, RZ, RZ, P1, !PT ;  /* 0x000000ff03037210 */ /* 0x000fe20000ffe4ff */
[----:B------:R-:W-:-:S04]  /*17960*/  IMAD.WIDE.U32 R16, R11, R24, RZ ;  /* 0x000000180b107225 */ /* 0x000fc800078e00ff */
[----:B------:R-:W-:Y:S01]  /*17970*/  IMAD.X R3, RZ, RZ, R3, P2 ;  /* 0x000000ffff037224 */ /* 0x000fe200010e0603 */
[----:B------:R-:W-:Y:S01]  /*17980*/  IADD3 R22, P2, -R16, UR14, RZ ;  /* 0x0000000e10167c10 */ /* 0x000fe2000ff5e1ff */
[C---:B------:R-:W-:Y:S02]  /*17990*/  IMAD R18, R11.reuse, R23, R17 ;  /* 0x000000170b127224 */ /* 0x040fe400078e0211 */
[----:B------:R-:W-:Y:S01]  /*179a0*/  VIADD R16, R11, 0x1 ;  /* 0x000000010b107836 */ /* 0x000fe20000000000 */
[-C--:B------:R-:W-:Y:S01]  /*179b0*/  ISETP.GE.U32.AND P1, PT, R22, R24.reuse, PT ;  /* 0x000000181600720c */ /* 0x080fe20003f26070 */
[----:B------:R-:W-:-:S05]  /*179c0*/  IMAD R3, R3, R24, R18 ;  /* 0x0000001803037224 */ /* 0x000fca00078e0212 */
[----:B------:R-:W-:Y:S02]  /*179d0*/  IADD3.X R18, ~R3, UR21, RZ, P2, !PT ;  /* 0x0000001503127c10 */ /* 0x000fe400097fe5ff */
[----:B------:R-:W-:Y:S02]  /*179e0*/  IADD3 R3, P2, -R24, R22, RZ ;  /* 0x0000001618037210 */ /* 0x000fe40007f5e1ff */
[----:B------:R-:W-:Y:S02]  /*179f0*/  ISETP.GE.U32.AND.EX P1, PT, R18, R23, PT, P1 ;  /* 0x000000171200720c */ /* 0x000fe40003f26110 */
[----:B------:R-:W-:Y:S02]  /*17a00*/  IADD3.X R13, ~R23, R18, RZ, P2, !PT ;  /* 0x00000012170d7210 */ /* 0x000fe400017fe5ff */
[----:B------:R-:W-:Y:S02]  /*17a10*/  SEL R3, R3, R22, P1 ;  /* 0x0000001603037207 */ /* 0x000fe40000800000 */
[----:B------:R-:W-:-:S02]  /*17a20*/  SEL R13, R13, R18, P1 ;  /* 0x000000120d0d7207 */ /* 0x000fc40000800000 */
[----:B------:R-:W-:Y:S02]  /*17a30*/  SEL R16, R16, R11, P1 ;  /* 0x0000000b10107207 */ /* 0x000fe40000800000 */
[----:B------:R-:W-:Y:S02]  /*17a40*/  ISETP.GE.U32.AND P1, PT, R3, R24, PT ;  /* 0x000000180300720c */ /* 0x000fe40003f26070 */
[----:B------:R-:W-:Y:S02]  /*17a50*/  ISETP.NE.U32.AND P2, PT, R24, RZ, PT ;  /* 0x000000ff1800720c */ /* 0x000fe40003f45070 */
[----:B------:R-:W-:Y:S02]  /*17a60*/  IADD3 R3, R16, 0x1, RZ ;  /* 0x0000000110037810 */ /* 0x000fe40007ffe0ff */
[----:B------:R-:W-:Y:S01]  /*17a70*/  ISETP.GE.U32.AND.EX P1, PT, R13, R23, PT, P1 ;  /* 0x000000170d00720c */ /* 0x000fe20003f26110 */
[----:B------:R-:W-:Y:S01]  /*17a80*/  IMAD.MOV.U32 R13, RZ, RZ, 0x0 ;  /* 0x00000000ff0d7424 */ /* 0x000fe200078e00ff */
[----:B------:R-:W-:-:S02]  /*17a90*/  ISETP.NE.AND.EX P2, PT, R23, RZ, PT, P2 ;  /* 0x000000ff1700720c */ /* 0x000fc40003f45320 */
[----:B------:R-:W-:-:S04]  /*17aa0*/  SEL R3, R3, R16, P1 ;  /* 0x0000001003037207 */ /* 0x000fc80000800000 */
[----:B------:R-:W-:Y:S01]  /*17ab0*/  SEL R3, R3, 0xffffffff, P2 ;  /* 0xffffffff03037807 */ /* 0x000fe20001000000 */
[----:B------:R-:W-:Y:S06]  /*17ac0*/  RET.REL.NODEC R12 `(_ZN7cutlass13device_kernelINS_4gemm6kernel13GemmUniversalINS1_17GroupProblemShapeIN4cute5tupleIJiiiEEEEENS1_10collective13CollectiveMmaINS1_39MainloopSm90ArrayTmaGmmaWarpSpecializedILi6ENS6_IJNS5_1CILi1EEESD_SD_EEENS1_55KernelPtrArrayTmaWarpSpecializedCooperativeFP8FastAccumEEENS6_IJNSC_ILi256EEESH_NSC_ILi64EEEEEENS_12float_e4m3_tEPNS6_IJlSD_NSC_ILi0EEEEEESK_SN_NS5_8TiledMMAINS5_8MMA_AtomIJNS5_4SM904GMMA31MMA_64x256x32_F32E4M3E4M3_SS_TNILNSR_7ScaleInE1ELST_1EEEEEENS5_6LayoutINS6_IJNSC_ILi2EEESD_SD_EEENS6_IJSD_SL_SL_EEEEENS6_IJNS5_10UnderscoreES11_S11_EEEEENS5_13SM90_TMA_LOADENS5_14ComposedLayoutINS5_7SwizzleILi2ELi4ELi3EEENS5_18smem_ptr_flag_bitsILi8EEENSW_INS6_IJNSC_ILi8EEESI_EEENS6_IJSI_SD_EEEEEEEvNS5_8identityES14_S1E_vS1F_EENS_8epilogue10collective18CollectiveEpilogueINS1H_30Sm90PtrArrayTmaWarpSpecializedILi4ELi2ELi16ELb1ELb0ELi2EEEJSJ_NS6_IJNSC_ILi128EEENSC_ILi32EEEEEENS_6half_tEPNS6_IJSD_lSL_EEES1P_S1R_NS1H_6fusion15FusionCallbacksIS1L_NS1S_17LinearCombinationIS1P_fS1P_fLNS_15FloatRoundStyleE2EEESJ_S1O_JEEES14_NS15_INS16_ILi3ELi4ELi3EEENS18_ILi16EEENSW_INS6_IJSI_S1A_EEENS6_IJSD_SI_EEEEEEENS5_17SM75_U16x8_LDSM_TENS5_14SM90_TMA_STOREES23_NS5_17SM90_U16x8_STSM_TENS5_9Copy_AtomIJNS5_17SM90_U32x4_STSM_NES1P_EEEvEEEvvEEEEvNT_6ParamsE) ;  /* 0xfffffe840c4c7950 */ /* 0x000fec0003c3ffff */
.L_x_330:
[----:B------:R-:W-:Y:S01]  /*17ad0*/  UMOV UR24, UR32 ;  /* 0x0000002000187c82 */ /* 0x000fe20008000000 */
[----:B------:R-:W-:Y:S02]  /*17ae0*/  UMOV UR25, UR35 ;  /* 0x0000002300197c82 */ /* 0x000fe40008000000 */
[----:B------:R-:W1:Y:S08]  /*17af0*/  I2F.U64.RP R11, UR24 ;  /* 0x00000018000b7d12 */ /* 0x000e700008309000 */
[----:B-1----:R-:W1:Y:S02]  /*17b00*/  MUFU.RCP R11, R11 ;  /* 0x0000000b000b7308 */ /* 0x002e640000001000 */
[----:B-1----:R-:W-:-:S06]  /*17b10*/  IADD3 R2, R11, 0x1ffffffe, RZ ;  /* 0x1ffffffe0b027810 */ /* 0x002fcc0007ffe0ff */
[----:B------:R-:W1:Y:S02]  /*17b20*/  F2I.U64.TRUNC R2, R2 ;  /* 0x0000000200027311 */ /* 0x000e64000020d800 */
[----:B-1----:R-:W-:Y:S01]  /*17b30*/  R2UR UR24, R2 ;  /* 0x00000000021872ca */ /* 0x002fe200000e0000 */
[----:B------:R-:W-:Y:S01]  /*17b40*/  IMAD.MOV.U32 R2, RZ, RZ, R12 ;  /* 0x000000ffff027224 */ /* 0x000fe200078e000c */
[----:B------:R-:W-:Y:S02]  /*17b50*/  R2UR UR25, R3 ;  /* 0x00000000031972ca */ /* 0x000fe400000e0000 */
[----:B------:R-:W-:-:S09]  /*17b60*/  MOV R3, 0x0 ;  /* 0x0000000000037802 */ /* 0x000fd20000000f00 */
[----:B------:R-:W-:-:S04]  /*17b70*/  UIMAD.WIDE.U32 UR26, UR24, UR32, URZ ;  /* 0x00000020181a72a5 */ /* 0x000fc8000f8e003f */
[----:B------:R-:W-:Y:S02]  /*17b80*/  UIMAD UR27, UR24, UR35, UR27 ;  /* 0x00000023181b72a4 */ /* 0x000fe4000f8e021b */
[----:B------:R-:W-:Y:S02]  /*17b90*/  UIADD3 UR36, UP1, URZ, -UR26, URZ ;  /* 0x8000001a3f247290 */ /* 0x000fe4000ff3e03f */
[----:B------:R-:W-:Y:S02]  /*17ba0*/  UIMAD UR28, UR25, UR32, UR27 ;  /* 0x00000020191c72a4 */ /* 0x000fe4000f8e021b */
[----:B------:R-:W-:Y:S02]  /*17bb0*/  UIMAD.WIDE.U32 UR26, UR24, UR36, URZ ;  /* 0x00000024181a72a5 */ /* 0x000fe4000f8e003f */
[----:B------:R-:W-:-:S05]  /*17bc0*/  UIADD3.X UR37, URZ, ~UR28, URZ, UP1, !UPT ;  /* 0x8000001c3f257290 */ /* 0x000fca0008ffe43f */
[----:B------:R-:W-:Y:S01]  /*17bd0*/  UMOV UR26, UR27 ;  /* 0x0000001b001a7c82 */ /* 0x000fe20008000000 */
[----:B------:R-:W-:Y:S02]  /*17be0*/  UMOV UR27, UR24 ;  /* 0x00000018001b7c82 */ /* 0x000fe40008000000 */
[----:B------:R-:W-:Y:S02]  /*17bf0*/  UIMAD.WIDE.U32 UR28, UP1, UR24, UR37, UR26 ;  /* 0x00000025181c72a5 */ /* 0x000fe4000f82001a */
[----:B------:R-:W-:Y:S02]  /*17c00*/  UIMAD.WIDE.U32 UR26, UR25, UR37, URZ ;  /* 0x00000025191a72a5 */ /* 0x000fe4000f8e003f */
[----:B------:R-:W-:Y:S02]  /*17c10*/  UIMAD.WIDE.U32 UR28, UP2, UR25, UR36, UR28 ;  /* 0x00000024191c72a5 */ /* 0x000fe4000f84001c */
[----:B------:R-:W-:Y:S02]  /*17c20*/  UIMAD UR37, UR25, UR37, URZ ;  /* 0x00000025192572a4 */ /* 0x000fe4000f8e023f */
[----:B------:R-:W-:-:S02]  /*17c30*/  UIADD3.X UR26, UR27, UR25, URZ, UP1, !UPT ;  /* 0x000000191b1a7290 */ /* 0x000fc40008ffe43f */
[----:B------:R-:W-:-:S04]  /*17c40*/  UIADD3 UR29, UP4, UR37, UR29, URZ ;  /* 0x0000001d251d7290 */ /* 0x000fc8000ff9e03f */
[----:B------:R-:W-:Y:S02]  /*17c50*/  UIMAD.WIDE.U32 UR24, UR29, UR32, URZ ;  /* 0x000000201d1872a5 */ /* 0x000fe4000f8e003f */
[----:B------:R-:W-:Y:S02]  /*17c60*/  UIADD3.X UR36, URZ, URZ, UR26, UP4, UP2 ;  /* 0x0000003f3f247290 */ /* 0x000fe4000a7e441a */
[----:B------:R-:W-:Y:S02]  /*17c70*/  UIMAD UR25, UR29, UR35, UR25 ;  /* 0x000000231d1972a4 */ /* 0x000fe4000f8e0219 */
[----:B------:R-:W-:Y:S02]  /*17c80*/  UIADD3 UR37, UP1, URZ, -UR24, URZ ;  /* 0x800000183f257290 */ /* 0x000fe4000ff3e03f */
[----:B------:R-:W-:Y:S02]  /*17c90*/  UIMAD UR26, UR36, UR32, UR25 ;  /* 0x00000020241a72a4 */ /* 0x000fe4000f8e0219 */
[----:B------:R-:W-:-:S02]  /*17ca0*/  UIMAD.WIDE.U32 UR24, UR29, UR37, URZ ;  /* 0x000000251d1872a5 */ /* 0x000fc4000f8e003f */
[----:B------:R-:W-:-:S05]  /*17cb0*/  UIADD3.X UR38, URZ, ~UR26, URZ, UP1, !UPT ;  /* 0x8000001a3f267290 */ /* 0x000fca0008ffe43f */
[----:B------:R-:W-:Y:S01]  /*17cc0*/  UMOV UR28, UR25 ;  /* 0x00000019001c7c82 */ /* 0x000fe20008000000 */
[----:B------:R-:W-:Y:S02]  /*17cd0*/  UIMAD.WIDE.U32 UR24, UR36, UR38, URZ ;  /* 0x00000026241872a5 */ /* 0x000fe4000f8e003f */
[----:B------:R-:W-:Y:S02]  /*17ce0*/  UIMAD.WIDE.U32 UR26, UP1, UR29, UR38, UR28 ;  /* 0x000000261d1a72a5 */ /* 0x000fe4000f82001c */
[----:B------:R-:W-:Y:S02]  /*17cf0*/  UIMAD UR28, UR36, UR38, URZ ;  /* 0x00000026241c72a4 */ /* 0x000fe4000f8e023f */
[----:B------:R-:W-:Y:S02]  /*17d00*/  UIMAD.WIDE.U32 UR26, UP2, UR36, UR37, UR26 ;  /* 0x00000025241a72a5 */ /* 0x000fe4000f84001a */
[----:B------:R-:W-:Y:S02]  /*17d10*/  UIADD3.X UR36, UR25, UR36, URZ, UP1, !UPT ;  /* 0x0000002419247290 */ /* 0x000fe40008ffe43f */
[----:B------:R-:W-:Y:S01]  /*17d20*/  UIADD3 UR28, UP4, UR28, UR27, URZ ;  /* 0x0000001b1c1c7290 */ /* 0x000fe2000ff9e03f */
[----:B------:R-:W-:-:S03]  /*17d30*/  UMOV UR25, URZ ;  /* 0x0000003f00197c82 */ /* 0x000fc60008000000 */
[----:B------:R-:W-:Y:S02]  /*17d40*/  UIMAD.WIDE.U32 UR26, UR28, UR33, URZ ;  /* 0x000000211c1a72a5 */ /* 0x000fe4000f8e003f */
[----:B------:R-:W-:-:S05]  /*17d50*/  UIADD3.X UR36, URZ, URZ, UR36, UP4, UP2 ;  /* 0x0000003f3f247290 */ /* 0x000fca000a7e4424 */
[----:B------:R-:W-:Y:S01]  /*17d60*/  UMOV UR24, UR27 ;  /* 0x0000001b00187c82 */ /* 0x000fe20008000000 */
[----:B------:R-:W-:Y:S02]  /*17d70*/  UIMAD.WIDE.U32 UR26, UR36, UR34, URZ ;  /* 0x00000022241a72a5 */ /* 0x000fe4000f8e003f */
[----:B------:R-:W-:Y:S02]  /*17d80*/  UIMAD.WIDE.U32 UR24, UR28, UR34, UR24 ;  /* 0x000000221c1872a5 */ /* 0x000fe4000f8e0018 */
[----:B------:R-:W-:Y:S02]  /*17d90*/  UIMAD UR28, UR36, UR34, URZ ;  /* 0x00000022241c72a4 */ /* 0x000fe4000f8e023f */
[----:B------:R-:W-:-:S04]  /*17da0*/  UIMAD.WIDE.U32 UR24, UP1, UR36, UR33, UR24 ;  /* 0x00000021241872a5 */ /* 0x000fc8000f820018 */
[----:B------:R-:W-:Y:S02]  /*17db0*/  UIADD3 UR28, UP2, UR28, UR25, URZ ;  /* 0x000000191c1c7290 */ /* 0x000fe4000ff5e03f */
[----:B------:R-:W-:Y:S02]  /*17dc0*/  UIADD3.X UR26, UR27, URZ, URZ, UP1, !UPT ;  /* 0x0000003f1b1a7290 */ /* 0x000fe40008ffe43f */
[----:B------:R-:W-:Y:S02]  /*17dd0*/  UIMAD.WIDE.U32 UR24, UR28, UR32, URZ ;  /* 0x000000201c1872a5 */ /* 0x000fe4000f8e003f */
[----:B------:R-:W-:Y:S02]  /*17de0*/  UIADD3.X UR26, URZ, UR26, URZ, UP2, !UPT ;  /* 0x0000001a3f1a7290 */ /* 0x000fe400097fe43f */
[----:B------:R-:W-:Y:S02]  /*17df0*/  UIMAD UR25, UR28, UR35, UR25 ;  /* 0x000000231c1972a4 */ /* 0x000fe4000f8e0219 */
[----:B------:R-:W-:-:S02]  /*17e00*/  UIADD3 UR27, UP2, -UR24, UR33, URZ ;  /* 0x00000021181b7290 */ /* 0x000fc4000ff5e13f */
[----:B------:R-:W-:Y:S02]  /*17e10*/  UIMAD UR25, UR26, UR32, UR25 ;  /* 0x000000201a1972a4 */ /* 0x000fe4000f8e0219 */
[----:B------:R-:W-:Y:S02]  /*17e20*/  UISETP.GE.U32.AND UP1, UPT, UR27, UR32, UPT ;  /* 0x000000201b00728c */ /* 0x000fe4000bf26070 */
[----:B------:R-:W-:Y:S02]  /*17e30*/  UIADD3.X UR34, ~UR25, UR34, URZ, UP2, !UPT ;  /* 0x0000002219227290 */ /* 0x000fe400097fe53f */
[----:B------:R-:W-:Y:S02]  /*17e40*/  UIADD3 UR25, UP2, -UR32, UR27, URZ ;  /* 0x0000001b20197290 */ /* 0x000fe4000ff5e13f */
[----:B------:R-:W-:Y:S02]  /*17e50*/  UISETP.GE.U32.AND.EX UP1, UPT, UR34, UR35, UPT, UP1 ;  /* 0x000000232200728c */ /* 0x000fe4000bf26110 */
[----:B------:R-:W-:-:S02]  /*17e60*/  UIADD3 UR24, UR28, 0x1, URZ ;  /* 0x000000011c187890 */ /* 0x000fc4000fffe03f */
[----:B------:R-:W-:Y:S02]  /*17e70*/  UIADD3.X UR26, ~UR35, UR34, URZ, UP2, !UPT ;  /* 0x00000022231a7290 */ /* 0x000fe400097fe53f */
[----:B------:R-:W-:Y:S02]  /*17e80*/  USEL UR25, UR25, UR27, UP1 ;  /* 0x0000001b19197287 */ /* 0x000fe40008800000 */
[----:B------:R-:W-:Y:S02]  /*17e90*/  USEL UR26, UR26, UR34, UP1 ;  /* 0x000000221a1a7287 */ /* 0x000fe40008800000 */
[----:B------:R-:W-:Y:S02]  /*17ea0*/  USEL UR28, UR24, UR28, UP1 ;  /* 0x0000001c181c7287 */ /* 0x000fe40008800000 */
[----:B------:R-:W-:Y:S02]  /*17eb0*/  UISETP.GE.U32.AND UP1, UPT, UR25, UR32, UPT ;  /* 0x000000201900728c */ /* 0x000fe4000bf26070 */
[----:B------:R-:W-:-:S02]  /*17ec0*/  UISETP.NE.U32.AND UP2, UPT, UR32, URZ, UPT ;  /* 0x0000003f2000728c */ /* 0x000fc4000bf45070 */
[----:B------:R-:W-:Y:S02]  /*17ed0*/  UIADD3 UR24, UR28, 0x1, URZ ;  /* 0x000000011c187890 */ /* 0x000fe4000fffe03f */
[----:B------:R-:W-:Y:S02]  /*17ee0*/  UISETP.GE.U32.AND.EX UP1, UPT, UR26, UR35, UPT, UP1 ;  /* 0x000000231a00728c */ /* 0x000fe4000bf26110 */
[----:B------:R-:W-:Y:S02]  /*17ef0*/  UISETP.NE.AND.EX UP2, UPT, UR35, URZ, UPT, UP2 ;  /* 0x0000003f2300728c */ /* 0x000fe4000bf45320 */
[----:B------:R-:W-:-:S04]  /*17f00*/  USEL UR24, UR24, UR28, UP1 ;  /* 0x0000001c18187287 */ /* 0x000fc80008800000 */
[----:B------:R-:W-:Y:S01]  /*17f10*/  USEL UR25, UR24, 0xffffffff, UP2 ;  /* 0xffffffff18197887 */ /* 0x000fe20009000000 */
[----:B------:R-:W-:Y:S11]  /*17f20*/  RET.REL.NODEC R2 `(_ZN7cutlass13device_kernelINS_4gemm6kernel13GemmUniversalINS1_17GroupProblemShapeIN4cute5tupleIJiiiEEEEENS1_10collective13CollectiveMmaINS1_39MainloopSm90ArrayTmaGmmaWarpSpecializedILi6ENS6_IJNS5_1CILi1EEESD_SD_EEENS1_55KernelPtrArrayTmaWarpSpecializedCooperativeFP8FastAccumEEENS6_IJNSC_ILi256EEESH_NSC_ILi64EEEEEENS_12float_e4m3_tEPNS6_IJlSD_NSC_ILi0EEEEEESK_SN_NS5_8TiledMMAINS5_8MMA_AtomIJNS5_4SM904GMMA31MMA_64x256x32_F32E4M3E4M3_SS_TNILNSR_7ScaleInE1ELST_1EEEEEENS5_6LayoutINS6_IJNSC_ILi2EEESD_SD_EEENS6_IJSD_SL_SL_EEEEENS6_IJNS5_10UnderscoreES11_S11_EEEEENS5_13SM90_TMA_LOADENS5_14ComposedLayoutINS5_7SwizzleILi2ELi4ELi3EEENS5_18smem_ptr_flag_bitsILi8EEENSW_INS6_IJNSC_ILi8EEESI_EEENS6_IJSI_SD_EEEEEEEvNS5_8identityES14_S1E_vS1F_EENS_8epilogue10collective18CollectiveEpilogueINS1H_30Sm90PtrArrayTmaWarpSpecializedILi4ELi2ELi16ELb1ELb0ELi2EEEJSJ_NS6_IJNSC_ILi128EEENSC_ILi32EEEEEENS_6half_tEPNS6_IJSD_lSL_EEES1P_S1R_NS1H_6fusion15FusionCallbacksIS1L_NS1S_17LinearCombinationIS1P_fS1P_fLNS_15FloatRoundStyleE2EEESJ_S1O_JEEES14_NS15_INS16_ILi3ELi4ELi3EEENS18_ILi16EEENSW_INS6_IJSI_S1A_EEENS6_IJSD_SI_EEEEEEENS5_17SM75_U16x8_LDSM_TENS5_14SM90_TMA_STOREES23_NS5_17SM90_U16x8_STSM_TENS5_9Copy_AtomIJNS5_17SM90_U32x4_STSM_NES1P_EEEvEEEvvEEEEvNT_6ParamsE) ;  /* 0xfffffe8002347950 */ /* 0x000ff60003c3ffff */
.L_x_422:
[----:B------:R-:W-:-:S00]  /*17f30*/  BRA `(.L_x_422) ;  /* 0xfffffffc00fc7947 */ /* 0x000fc0000383ffff */
[----:B------:R-:W-:-:S00]  /*17f40*/  NOP ;  /* 0x0000000000007918 */ /* 0x000fc00000000000 */
        /* <DEDUP_REMOVED lines=11> */
.L_x_423:


//--------------------- .nv.global.init           --------------------------
	.section	.nv.global.init,"aw",@progbits
.nv.global.init:
	.type		$str$24,@object
	.size		$str$24,($str$25 - $str$24)
$str$24:
        /*0000*/ 	.byte	0x28, 0x61, 0x64, 0x64, 0x72, 0x65, 0x73, 0x73, 0x20, 0x26, 0x20, 0x6d, 0x61, 0x73, 0x6b, 0x29
        /*0010*/ 	.byte	0x20, 0x3d, 0x3d, 0x20, 0x30, 0x00
	.type		$str$25,@object
	.size		$str$25,(__unnamed_1 - $str$25)
$str$25:
        /*0016*/ 	.byte	0x2f, 0x74, 0x6d, 0x70, 0x2f, 0x63, 0x75, 0x74, 0x6c, 0x61, 0x73, 0x73, 0x5f, 0x73, 0x77, 0x65
        /*0026*/ 	.byte	0x65, 0x70, 0x5f, 0x73, 0x72, 0x63, 0x2f, 0x69, 0x6e, 0x63, 0x6c, 0x75, 0x64, 0x65, 0x2f, 0x63
        /*0036*/ 	.byte	0x75, 0x74, 0x65, 0x2f, 0x70, 0x6f, 0x69, 0x6e, 0x74, 0x65, 0x72, 0x5f, 0x66, 0x6c, 0x61, 0x67
        /*0046*/ 	.byte	0x67, 0x65, 0x64, 0x2e, 0x68, 0x70, 0x70, 0x00
	.type		__unnamed_1,@object
	.size		__unnamed_1,(.L_0 - __unnamed_1)
__unnamed_1:
        /* <DEDUP_REMOVED lines=28> */
        /*020e*/ 	.byte	0x30, 0x39, 0x36, 0x3e, 0x3e, 0x3e, 0x3e, 0x3e, 0x5d, 0x00
.L_0:


//--------------------- .nv.shared._ZN7cutlass13device_kernelINS_4gemm6kernel13GemmUniversalINS1_17GroupProblemShapeIN4cute5tupleIJiiiEEEEENS1_10collective13CollectiveMmaINS1_39MainloopSm90ArrayTmaGmmaWarpSpecializedILi6ENS6_IJNS5_1CILi1EEESD_SD_EEENS1_55KernelPtrArrayTmaWarpSpecializedCooperativeFP8FastAccumEEENS6_IJNSC_ILi256EEESH_NSC_ILi64EEEEEENS_12float_e4m3_tEPNS6_IJlSD_NSC_ILi0EEEEEESK_SN_NS5_8TiledMMAINS5_8MMA_AtomIJNS5_4SM904GMMA31MMA_64x256x32_F32E4M3E4M3_SS_TNILNSR_7ScaleInE1ELST_1EEEEEENS5_6LayoutINS6_IJNSC_ILi2EEESD_SD_EEENS6_IJSD_SL_SL_EEEEENS6_IJNS5_10UnderscoreES11_S11_EEEEENS5_13SM90_TMA_LOADENS5_14ComposedLayoutINS5_7SwizzleILi2ELi4ELi3EEENS5_18smem_ptr_flag_bitsILi8EEENSW_INS6_IJNSC_ILi8EEESI_EEENS6_IJSI_SD_EEEEEEEvNS5_8identityES14_S1E_vS1F_EENS_8epilogue10collective18CollectiveEpilogueINS1H_30Sm90PtrArrayTmaWarpSpecializedILi4ELi2ELi16ELb1ELb0ELi2EEEJSJ_NS6_IJNSC_ILi128EEENSC_ILi32EEEEEENS_6half_tEPNS6_IJSD_lSL_EEES1P_S1R_NS1H_6fusion15FusionCallbacksIS1L_NS1S_17LinearCombinationIS1P_fS1P_fLNS_15FloatRoundStyleE2EEESJ_S1O_JEEES14_NS15_INS16_ILi3ELi4ELi3EEENS18_ILi16EEENSW_INS6_IJSI_S1A_EEENS6_IJSD_SI_EEEEEEENS5_17SM75_U16x8_LDSM_TENS5_14SM90_TMA_STOREES23_NS5_17SM90_U16x8_STSM_TENS5_9Copy_AtomIJNS5_17SM90_U32x4_STSM_NES1P_EEEvEEEvvEEEEvNT_6ParamsE --------------------------
	.section	.nv.shared._ZN7cutlass13device_kernelINS_4gemm6kernel13GemmUniversalINS1_17GroupProblemShapeIN4cute5tupleIJiiiEEEEENS1_10collective13CollectiveMmaINS1_39MainloopSm90ArrayTmaGmmaWarpSpecializedILi6ENS6_IJNS5_1CILi1EEESD_SD_EEENS1_55KernelPtrArrayTmaWarpSpecializedCooperativeFP8FastAccumEEENS6_IJNSC_ILi256EEESH_NSC_ILi64EEEEEENS_12float_e4m3_tEPNS6_IJlSD_NSC_ILi0EEEEEESK_SN_NS5_8TiledMMAINS5_8MMA_AtomIJNS5_4SM904GMMA31MMA_64x256x32_F32E4M3E4M3_SS_TNILNSR_7ScaleInE1ELST_1EEEEEENS5_6LayoutINS6_IJNSC_ILi2EEESD_SD_EEENS6_IJSD_SL_SL_EEEEENS6_IJNS5_10UnderscoreES11_S11_EEEEENS5_13SM90_TMA_LOADENS5_14ComposedLayoutINS5_7SwizzleILi2ELi4ELi3EEENS5_18smem_ptr_flag_bitsILi8EEENSW_INS6_IJNSC_ILi8EEESI_EEENS6_IJSI_SD_EEEEEEEvNS5_8identityES14_S1E_vS1F_EENS_8epilogue10collective18CollectiveEpilogueINS1H_30Sm90PtrArrayTmaWarpSpecializedILi4ELi2ELi16ELb1ELb0ELi2EEEJSJ_NS6_IJNSC_ILi128EEENSC_ILi32EEEEEENS_6half_tEPNS6_IJSD_lSL_EEES1P_S1R_NS1H_6fusion15FusionCallbacksIS1L_NS1S_17LinearCombinationIS1P_fS1P_fLNS_15FloatRoundStyleE2EEESJ_S1O_JEEES14_NS15_INS16_ILi3ELi4ELi3EEENS18_ILi16EEENSW_INS6_IJSI_S1A_EEENS6_IJSD_SI_EEEEEEENS5_17SM75_U16x8_LDSM_TENS5_14SM90_TMA_STOREES23_NS5_17SM90_U16x8_STSM_TENS5_9Copy_AtomIJNS5_17SM90_U32x4_STSM_NES1P_EEEvEEEvvEEEEvNT_6ParamsE,"aw",@nobits
	.sectionflags	@""
	.align	16
	.zero		1024


//--------------------- .nv.shared.reserved.0     --------------------------
	.section	.nv.shared.reserved.0,"aw",@nobits
	.weak		__nv_reservedSMEM_offset_0_alias
	.size		__nv_reservedSMEM_offset_0_alias, 0, 0
	.other		__nv_reservedSMEM_offset_0_alias,@"STO_CUDA_RESERVED_SHARED STV_DEFAULT"
__nv_reservedSMEM_offset_0_alias:
	.zero		0


//--------------------- .nv.global                --------------------------
	.section	.nv.global,"aw",@nobits
.nv.global:
	.type		_ZN39_INTERNAL_bebe8047_4_k_cu_ed7480a6_27944cute1_E,@object
	.size		_ZN39_INTERNAL_bebe8047_4_k_cu_ed7480a6_27944cute1_E,(_ZN39_INTERNAL_bebe8047_4_k_cu_ed7480a6_27944cuda3std3__45__cpo6cbeginE - _ZN39_INTERNAL_bebe8047_4_k_cu_ed7480a6_27944cute1_E)
_ZN39_INTERNAL_bebe8047_4_k_cu_ed7480a6_27944cute1_E:
	.zero		1
	.type		_ZN39_INTERNAL_bebe8047_4_k_cu_ed7480a6_27944cuda3std3__45__cpo6cbeginE,@object
	.size		_ZN39_INTERNAL_bebe8047_4_k_cu_ed7480a6_27944cuda3std3__45__cpo6cbeginE,(_ZN39_INTERNAL_bebe8047_4_k_cu_ed7480a6_27944cuda3std3__48in_placeE - _ZN39_INTERNAL_bebe8047_4_k_cu_ed7480a6_27944cuda3std3__45__cpo6cbeginE)
_ZN39_INTERNAL_bebe8047_4_k_cu_ed7480a6_27944cuda3std3__45__cpo6cbeginE:
	.zero		1
	.type		_ZN39_INTERNAL_bebe8047_4_k_cu_ed7480a6_27944cuda3std3__48in_placeE,@object
	.size		_ZN39_INTERNAL_bebe8047_4_k_cu_ed7480a6_27944cuda3std3__48in_placeE,(_ZN39_INTERNAL_bebe8047_4_k_cu_ed7480a6_27944cuda3std6ranges3__45__cpo9iter_moveE - _ZN39_INTERNAL_bebe8047_4_k_cu_ed7480a6_27944cuda3std3__48in_placeE)
_ZN39_INTERNAL_bebe8047_4_k_cu_ed7480a6_27944cuda3std3__48in_placeE:
	.zero		1
	.type		_ZN39_INTERNAL_bebe8047_4_k_cu_ed7480a6_27944cuda3std6ranges3__45__cpo9iter_moveE,@object
	.size		_ZN39_INTERNAL_bebe8047_4_k_cu_ed7480a6_27944cuda3std6ranges3__45__cpo9iter_moveE,(_ZN39_INTERNAL_bebe8047_4_k_cu_ed7480a6_27944cuda3std3__45__cpo5beginE - _ZN39_INTERNAL_bebe8047_4_k_cu_ed7480a6_27944cuda3std6ranges3__45__cpo9iter_moveE)
_ZN39_INTERNAL_bebe8047_4_k_cu_ed7480a6_27944cuda3std6ranges3__45__cpo9iter_moveE:
	.zero		1
	.type		_ZN39_INTERNAL_bebe8047_4_k_cu_ed7480a6_27944cuda3std3__45__cpo5beginE,@object
	.size		_ZN39_INTERNAL_bebe8047_4_k_cu_ed7480a6_27944cuda3std3__45__cpo5beginE,(_ZN39_INTERNAL_bebe8047_4_k_cu_ed7480a6_27944cuda3std3__441_GLOBAL__N__bebe8047_4_k_cu_ed7480a6_27946ignoreE - _ZN39_INTERNAL_bebe8047_4_k_cu_ed7480a6_27944cuda3std3__45__cpo5beginE)
_ZN39_INTERNAL_bebe8047_4_k_cu_ed7480a6_27944cuda3std3__45__cpo5beginE:
	.zero		1
	.type		_ZN39_INTERNAL_bebe8047_4_k_cu_ed7480a6_27944cuda3std3__441_GLOBAL__N__bebe8047_4_k_cu_ed7480a6_27946ignoreE,@object
	.size		_ZN39_INTERNAL_bebe8047_4_k_cu_ed7480a6_27944cuda3std3__441_GLOBAL__N__bebe8047_4_k_cu_ed7480a6_27946ignoreE,(_ZN39_INTERNAL_bebe8047_4_k_cu_ed7480a6_27944cute7productE - _ZN39_INTERNAL_bebe8047_4_k_cu_ed7480a6_27944cuda3std3__441_GLOBAL__N__bebe8047_4_k_cu_ed7480a6_27946ignoreE)
_ZN39_INTERNAL_bebe8047_4_k_cu_ed7480a6_27944cuda3std3__441_GLOBAL__N__bebe8047_4_k_cu_ed7480a6_27946ignoreE:
	.zero		1
	.type		_ZN39_INTERNAL_bebe8047_4_k_cu_ed7480a6_27944cute7productE,@object
	.size		_ZN39_INTERNAL_bebe8047_4_k_cu_ed7480a6_27944cute7productE,(_ZN39_INTERNAL_bebe8047_4_k_cu_ed7480a6_27944cuda3std3__45__cpo3endE - _ZN39_INTERNAL_bebe8047_4_k_cu_ed7480a6_27944cute7productE)
_ZN39_INTERNAL_bebe8047_4_k_cu_ed7480a6_27944cute7productE:
	.zero		1
	.type		_ZN39_INTERNAL_bebe8047_4_k_cu_ed7480a6_27944cuda3std3__45__cpo3endE,@object
	.size		_ZN39_INTERNAL_bebe8047_4_k_cu_ed7480a6_27944cuda3std3__45__cpo3endE,(_ZN39_INTERNAL_bebe8047_4_k_cu_ed7480a6_27944cuda3std3__419piecewise_constructE - _ZN39_INTERNAL_bebe8047_4_k_cu_ed7480a6_27944cuda3std3__45__cpo3endE)
_ZN39_INTERNAL_bebe8047_4_k_cu_ed7480a6_27944cuda3std3__45__cpo3endE:
	.zero		1
	.type		_ZN39_INTERNAL_bebe8047_4_k_cu_ed7480a6_27944cuda3std3__419piecewise_constructE,@object
	.size		_ZN39_INTERNAL_bebe8047_4_k_cu_ed7480a6_27944cuda3std3__419piecewise_constructE,(_ZN39_INTERNAL_bebe8047_4_k_cu_ed7480a6_27944cuda3std3__45__cpo4cendE - _ZN39_INTERNAL_bebe8047_4_k_cu_ed7480a6_27944cuda3std3__419piecewise_constructE)
_ZN39_INTERNAL_bebe8047_4_k_cu_ed7480a6_27944cuda3std3__419piecewise_constructE:
	.zero		1
	.type		_ZN39_INTERNAL_bebe8047_4_k_cu_ed7480a6_27944cuda3std3__45__cpo4cendE,@object
	.size		_ZN39_INTERNAL_bebe8047_4_k_cu_ed7480a6_27944cuda3std3__45__cpo4cendE,(_ZN39_INTERNAL_bebe8047_4_k_cu_ed7480a6_27944cuda3std6ranges3__45__cpo4swapE - _ZN39_INTERNAL_bebe8047_4_k_cu_ed7480a6_27944cuda3std3__45__cpo4cendE)
_ZN39_INTERNAL_bebe8047_4_k_cu_ed7480a6_27944cuda3std3__45__cpo4cendE:
	.zero		1
	.type		_ZN39_INTERNAL_bebe8047_4_k_cu_ed7480a6_27944cuda3std6ranges3__45__cpo4swapE,@object
	.size		_ZN39_INTERNAL_bebe8047_4_k_cu_ed7480a6_27944cuda3std6ranges3__45__cpo4swapE,(.L_8 - _ZN39_INTERNAL_bebe8047_4_k_cu_ed7480a6_27944cuda3std6ranges3__45__cpo4swapE)
_ZN39_INTERNAL_bebe8047_4_k_cu_ed7480a6_27944cuda3std6ranges3__45__cpo4swapE:
	.zero		1
.L_8:


//--------------------- .nv.constant0._ZN7cutlass13device_kernelINS_4gemm6kernel13GemmUniversalINS1_17GroupProblemShapeIN4cute5tupleIJiiiEEEEENS1_10collective13CollectiveMmaINS1_39MainloopSm90ArrayTmaGmmaWarpSpecializedILi6ENS6_IJNS5_1CILi1EEESD_SD_EEENS1_55KernelPtrArrayTmaWarpSpecializedCooperativeFP8FastAccumEEENS6_IJNSC_ILi256EEESH_NSC_ILi64EEEEEENS_12float_e4m3_tEPNS6_IJlSD_NSC_ILi0EEEEEESK_SN_NS5_8TiledMMAINS5_8MMA_AtomIJNS5_4SM904GMMA31MMA_64x256x32_F32E4M3E4M3_SS_TNILNSR_7ScaleInE1ELST_1EEEEEENS5_6LayoutINS6_IJNSC_ILi2EEESD_SD_EEENS6_IJSD_SL_SL_EEEEENS6_IJNS5_10UnderscoreES11_S11_EEEEENS5_13SM90_TMA_LOADENS5_14ComposedLayoutINS5_7SwizzleILi2ELi4ELi3EEENS5_18smem_ptr_flag_bitsILi8EEENSW_INS6_IJNSC_ILi8EEESI_EEENS6_IJSI_SD_EEEEEEEvNS5_8identityES14_S1E_vS1F_EENS_8epilogue10collective18CollectiveEpilogueINS1H_30Sm90PtrArrayTmaWarpSpecializedILi4ELi2ELi16ELb1ELb0ELi2EEEJSJ_NS6_IJNSC_ILi128EEENSC_ILi32EEEEEENS_6half_tEPNS6_IJSD_lSL_EEES1P_S1R_NS1H_6fusion15FusionCallbacksIS1L_NS1S_17LinearCombinationIS1P_fS1P_fLNS_15FloatRoundStyleE2EEESJ_S1O_JEEES14_NS15_INS16_ILi3ELi4ELi3EEENS18_ILi16EEENSW_INS6_IJSI_S1A_EEENS6_IJSD_SI_EEEEEEENS5_17SM75_U16x8_LDSM_TENS5_14SM90_TMA_STOREES23_NS5_17SM90_U16x8_STSM_TENS5_9Copy_AtomIJNS5_17SM90_U32x4_STSM_NES1P_EEEvEEEvvEEEEvNT_6ParamsE --------------------------
	.section	.nv.constant0._ZN7cutlass13device_kernelINS_4gemm6kernel13GemmUniversalINS1_17GroupProblemShapeIN4cute5tupleIJiiiEEEEENS1_10collective13CollectiveMmaINS1_39MainloopSm90ArrayTmaGmmaWarpSpecializedILi6ENS6_IJNS5_1CILi1EEESD_SD_EEENS1_55KernelPtrArrayTmaWarpSpecializedCooperativeFP8FastAccumEEENS6_IJNSC_ILi256EEESH_NSC_ILi64EEEEEENS_12float_e4m3_tEPNS6_IJlSD_NSC_ILi0EEEEEESK_SN_NS5_8TiledMMAINS5_8MMA_AtomIJNS5_4SM904GMMA31MMA_64x256x32_F32E4M3E4M3_SS_TNILNSR_7ScaleInE1ELST_1EEEEEENS5_6LayoutINS6_IJNSC_ILi2EEESD_SD_EEENS6_IJSD_SL_SL_EEEEENS6_IJNS5_10UnderscoreES11_S11_EEEEENS5_13SM90_TMA_LOADENS5_14ComposedLayoutINS5_7SwizzleILi2ELi4ELi3EEENS5_18smem_ptr_flag_bitsILi8EEENSW_INS6_IJNSC_ILi8EEESI_EEENS6_IJSI_SD_EEEEEEEvNS5_8identityES14_S1E_vS1F_EENS_8epilogue10collective18CollectiveEpilogueINS1H_30Sm90PtrArrayTmaWarpSpecializedILi4ELi2ELi16ELb1ELb0ELi2EEEJSJ_NS6_IJNSC_ILi128EEENSC_ILi32EEEEEENS_6half_tEPNS6_IJSD_lSL_EEES1P_S1R_NS1H_6fusion15FusionCallbacksIS1L_NS1S_17LinearCombinationIS1P_fS1P_fLNS_15FloatRoundStyleE2EEESJ_S1O_JEEES14_NS15_INS16_ILi3ELi4ELi3EEENS18_ILi16EEENSW_INS6_IJSI_S1A_EEENS6_IJSD_SI_EEEEEEENS5_17SM75_U16x8_LDSM_TENS5_14SM90_TMA_STOREES23_NS5_17SM90_U16x8_STSM_TENS5_9Copy_AtomIJNS5_17SM90_U32x4_STSM_NES1P_EEEvEEEvvEEEEvNT_6ParamsE,"a",@progbits
	.sectionflags	@""
	.align	4
.nv.constant0._ZN7cutlass13device_kernelINS_4gemm6kernel13GemmUniversalINS1_17GroupProblemShapeIN4cute5tupleIJiiiEEEEENS1_10collective13CollectiveMmaINS1_39MainloopSm90ArrayTmaGmmaWarpSpecializedILi6ENS6_IJNS5_1CILi1EEESD_SD_EEENS1_55KernelPtrArrayTmaWarpSpecializedCooperativeFP8FastAccumEEENS6_IJNSC_ILi256EEESH_NSC_ILi64EEEEEENS_12float_e4m3_tEPNS6_IJlSD_NSC_ILi0EEEEEESK_SN_NS5_8TiledMMAINS5_8MMA_AtomIJNS5_4SM904GMMA31MMA_64x256x32_F32E4M3E4M3_SS_TNILNSR_7ScaleInE1ELST_1EEEEEENS5_6LayoutINS6_IJNSC_ILi2EEESD_SD_EEENS6_IJSD_SL_SL_EEEEENS6_IJNS5_10UnderscoreES11_S11_EEEEENS5_13SM90_TMA_LOADENS5_14ComposedLayoutINS5_7SwizzleILi2ELi4ELi3EEENS5_18smem_ptr_flag_bitsILi8EEENSW_INS6_IJNSC_ILi8EEESI_EEENS6_IJSI_SD_EEEEEEEvNS5_8identityES14_S1E_vS1F_EENS_8epilogue10collective18CollectiveEpilogueINS1H_30Sm90PtrArrayTmaWarpSpecializedILi4ELi2ELi16ELb1ELb0ELi2EEEJSJ_NS6_IJNSC_ILi128EEENSC_ILi32EEEEEENS_6half_tEPNS6_IJSD_lSL_EEES1P_S1R_NS1H_6fusion15FusionCallbacksIS1L_NS1S_17LinearCombinationIS1P_fS1P_fLNS_15FloatRoundStyleE2EEESJ_S1O_JEEES14_NS15_INS16_ILi3ELi4ELi3EEENS18_ILi16EEENSW_INS6_IJSI_S1A_EEENS6_IJSD_SI_EEEEEEENS5_17SM75_U16x8_LDSM_TENS5_14SM90_TMA_STOREES23_NS5_17SM90_U16x8_STSM_TENS5_9Copy_AtomIJNS5_17SM90_U32x4_STSM_NES1P_EEEvEEEvvEEEEvNT_6ParamsE:
	.zero		2432


//--------------------- SYMBOLS --------------------------

	.type		.nv.reservedSmem.offset0,@object
	.size		.nv.reservedSmem.offset0,0x4
	.type		__assertfail,@function
